def matmul_kernel(
    a_ptr,
    b_ptr,
    c_ptr,
    M,
    N,
    K,
    stride_am,
    stride_ak,
    stride_bk,
    stride_bn,
    stride_cm,
    stride_cn,
    BLOCK_M: tl.constexpr,
    BLOCK_N: tl.constexpr,
    BLOCK_K: tl.constexpr,
    GROUP_M: tl.constexpr,
):
    pid = tl.program_id(axis=0)
    num_pid_m = tl.cdiv(M, BLOCK_M)
    num_pid_n = tl.cdiv(N, BLOCK_N)
    num_pid_in_group = GROUP_M * num_pid_n
    group_id = pid // num_pid_in_group
    first_pid_m = group_id * GROUP_M
    group_size_m = min(num_pid_m - first_pid_m, GROUP_M)
    pid_m = first_pid_m + ((pid % num_pid_in_group) % group_size_m)
    pid_n = (pid % num_pid_in_group) // group_size_m

    offs_am = (pid_m * BLOCK_M + tl.arange(0, BLOCK_M)) % M
    offs_bn = (pid_n * BLOCK_N + tl.arange(0, BLOCK_N)) % N
    offs_k = tl.arange(0, BLOCK_K)
    a_ptrs = a_ptr + offs_am[:, None] * stride_am + offs_k[None, :] * stride_ak
    b_ptrs = b_ptr + offs_k[:, None] * stride_bk + offs_bn[None, :] * stride_bn

    acc = tl.zeros((BLOCK_M, BLOCK_N), dtype=tl.float32)
    for kk in range(0, tl.cdiv(K, BLOCK_K)):
        a = tl.load(a_ptrs, mask=offs_k[None, :] < K - kk * BLOCK_K, other=0.0)
        b = tl.load(b_ptrs, mask=offs_k[:, None] < K - kk * BLOCK_K, other=0.0)
        acc = tl.dot(a, b, acc)
        a_ptrs += BLOCK_K * stride_ak
        b_ptrs += BLOCK_K * stride_bk

    c = acc.to(c_ptr.dtype.element_ty)
    offs_cm = pid_m * BLOCK_M + tl.arange(0, BLOCK_M)
    offs_cn = pid_n * BLOCK_N + tl.arange(0, BLOCK_N)
    c_ptrs = c_ptr + offs_cm[:, None] * stride_cm + offs_cn[None, :] * stride_cn
    mask = (offs_cm[:, None] < M) & (offs_cn[None, :] < N)
    tl.store(c_ptrs, c, mask=mask)

# config = {"BLOCK_K": 64, "BLOCK_M": 512, "BLOCK_N": 256, "GROUP_M": 8, "arch": "sm_90", "dtype": "fp8e5m2", "num_ctas": 4, "num_stages": 3, "num_warps": 4}
# arch = sm_90


// ===== COMPILED SASS (sm_90a) =====

	.target	sm_90a

	.elftype	@"ET_EXEC"


//--------------------- .note.nv.tkinfo           --------------------------
	.section	.note.nv.tkinfo,"",@"SHT_NOTE"
	.sectionflags	@"SHF_NOTE_NV_TKINFO"
	.tkinfo
        /*0018*/ 	.word	0x00000002
        /*0030*/ 	.string	""
        /*0030*/ 	.string	"ptxas"
        /*0030*/ 	.string	"Cuda compilation tools, release 13.0, V13.0.88"
        /*0030*/ 	.string	"Build cuda_13.0.r13.0/compiler.36424714_0"
        /*0030*/ 	.string	"-v  -suppress-debug-info  -lineinfo  -arch sm_90a "



//--------------------- .note.nv.cuinfo           --------------------------
	.section	.note.nv.cuinfo,"",@"SHT_NOTE"
	.sectionflags	@"SHF_NOTE_NV_CUINFO"
        /*0018*/ 	.short	0x0002
        /*001a*/ 	.short	0x005a
        /*001c*/ 	.short	0x0082
	.zero		2


//--------------------- .nv.info                  --------------------------
	.section	.nv.info,"",@"SHT_CUDA_INFO"
	.align	4


	//----- nvinfo : EIATTR_REGCOUNT
	.align		4
        /*0000*/ 	.byte	0x04, 0x2f
        /*0002*/ 	.short	(.L_1 - .L_0)
	.align		4
.L_0:
        /*0004*/ 	.word	index@(matmul_kernel)
        /*0008*/ 	.word	0x000000ff


	//----- nvinfo : EIATTR_FRAME_SIZE
	.align		4
.L_1:
        /*000c*/ 	.byte	0x04, 0x11
        /*000e*/ 	.short	(.L_3 - .L_2)
	.align		4
.L_2:
        /*0010*/ 	.word	index@(matmul_kernel)
        /*0014*/ 	.word	0x00000ae8


	//----- nvinfo : EIATTR_MIN_STACK_SIZE
	.align		4
.L_3:
        /*0018*/ 	.byte	0x04, 0x12
        /*001a*/ 	.short	(.L_5 - .L_4)
	.align		4
.L_4:
        /*001c*/ 	.word	index@(matmul_kernel)
        /*0020*/ 	.word	0x00000ae8
.L_5:


//--------------------- .nv.compat                --------------------------
	.section	.nv.compat,"",@"SHT_CUDA_COMPAT_INFO"
	.align	4
        /*0000*/ 	.byte	0x02, 0x09, 0x01, 0x00, 0x02, 0x02, 0x04, 0x00, 0x02, 0x05, 0x05, 0x00, 0x03, 0x07, 0x01, 0x01
        /*0010*/ 	.byte	0x02, 0x03, 0x00, 0x00, 0x02, 0x06, 0x01, 0x00, 0x04, 0x0b, 0x08, 0x00, 0x00, 0x00, 0x00, 0x00
        /*0020*/ 	.byte	0x00, 0x00, 0x00, 0x00


//--------------------- .nv.info.matmul_kernel    --------------------------
	.section	.nv.info.matmul_kernel,"",@"SHT_CUDA_INFO"
	.sectionflags	@""
	.align	4


	//----- nvinfo : EIATTR_CUDA_API_VERSION
	.align		4
        /*0000*/ 	.byte	0x04, 0x37
        /*0002*/ 	.short	(.L_7 - .L_6)
.L_6:
        /*0004*/ 	.word	0x00000082


	//----- nvinfo : EIATTR_KPARAM_INFO
	.align		4
.L_7:
        /*0008*/ 	.byte	0x04, 0x17
        /*000a*/ 	.short	(.L_9 - .L_8)
.L_8:
        /*000c*/ 	.word	0x00000000
        /*0010*/ 	.short	0x000d
        /*0012*/ 	.short	0x0048
        /*0014*/ 	.byte	0x00, 0xf4, 0x21, 0x00


	//----- nvinfo : EIATTR_KPARAM_INFO
	.align		4
.L_9:
        /*0018*/ 	.byte	0x04, 0x17
        /*001a*/ 	.short	(.L_11 - .L_10)
.L_10:
        /*001c*/ 	.word	0x00000000
        /*0020*/ 	.short	0x000c
        /*0022*/ 	.short	0x0040
        /*0024*/ 	.byte	0x00, 0xf4, 0x21, 0x00


	//----- nvinfo : EIATTR_KPARAM_INFO
	.align		4
.L_11:
        /*0028*/ 	.byte	0x04, 0x17
        /*002a*/ 	.short	(.L_13 - .L_12)
.L_12:
        /*002c*/ 	.word	0x00000000
        /*0030*/ 	.short	0x000b
        /*0032*/ 	.short	0x0038
        /*0034*/ 	.byte	0x00, 0xf0, 0x11, 0x00


	//----- nvinfo : EIATTR_KPARAM_INFO
	.align		4
.L_13:
        /*0038*/ 	.byte	0x04, 0x17
        /*003a*/ 	.short	(.L_15 - .L_14)
.L_14:
        /*003c*/ 	.word	0x00000000
        /*0040*/ 	.short	0x000a
        /*0042*/ 	.short	0x0034
        /*0044*/ 	.byte	0x00, 0xf0, 0x11, 0x00


	//----- nvinfo : EIATTR_KPARAM_INFO
	.align		4
.L_15:
        /*0048*/ 	.byte	0x04, 0x17
        /*004a*/ 	.short	(.L_17 - .L_16)
.L_16:
        /*004c*/ 	.word	0x00000000
        /*0050*/ 	.short	0x0009
        /*0052*/ 	.short	0x0030
        /*0054*/ 	.byte	0x00, 0xf0, 0x11, 0x00


	//----- nvinfo : EIATTR_KPARAM_INFO
	.align		4
.L_17:
        /*0058*/ 	.byte	0x04, 0x17
        /*005a*/ 	.short	(.L_19 - .L_18)
.L_18:
        /*005c*/ 	.word	0x00000000
        /*0060*/ 	.short	0x0008
        /*0062*/ 	.short	0x002c
        /*0064*/ 	.byte	0x00, 0xf0, 0x11, 0x00


	//----- nvinfo : EIATTR_KPARAM_INFO
	.align		4
.L_19:
        /*0068*/ 	.byte	0x04, 0x17
        /*006a*/ 	.short	(.L_21 - .L_20)
.L_20:
        /*006c*/ 	.word	0x00000000
        /*0070*/ 	.short	0x0007
        /*0072*/ 	.short	0x0028
        /*0074*/ 	.byte	0x00, 0xf0, 0x11, 0x00


	//----- nvinfo : EIATTR_KPARAM_INFO
	.align		4
.L_21:
        /*0078*/ 	.byte	0x04, 0x17
        /*007a*/ 	.short	(.L_23 - .L_22)
.L_22:
        /*007c*/ 	.word	0x00000000
        /*0080*/ 	.short	0x0006
        /*0082*/ 	.short	0x0024
        /*0084*/ 	.byte	0x00, 0xf0, 0x11, 0x00


	//----- nvinfo : EIATTR_KPARAM_INFO
	.align		4
.L_23:
        /*0088*/ 	.byte	0x04, 0x17
        /*008a*/ 	.short	(.L_25 - .L_24)
.L_24:
        /*008c*/ 	.word	0x00000000
        /*0090*/ 	.short	0x0005
        /*0092*/ 	.short	0x0020
        /*0094*/ 	.byte	0x00, 0xf0, 0x11, 0x00


	//----- nvinfo : EIATTR_KPARAM_INFO
	.align		4
.L_25:
        /*0098*/ 	.byte	0x04, 0x17
        /*009a*/ 	.short	(.L_27 - .L_26)
.L_26:
        /*009c*/ 	.word	0x00000000
        /*00a0*/ 	.short	0x0004
        /*00a2*/ 	.short	0x001c
        /*00a4*/ 	.byte	0x00, 0xf0, 0x11, 0x00


	//----- nvinfo : EIATTR_KPARAM_INFO
	.align		4
.L_27:
        /*00a8*/ 	.byte	0x04, 0x17
        /*00aa*/ 	.short	(.L_29 - .L_28)
.L_28:
        /*00ac*/ 	.word	0x00000000
        /*00b0*/ 	.short	0x0003
        /*00b2*/ 	.short	0x0018
        /*00b4*/ 	.byte	0x00, 0xf0, 0x11, 0x00


	//----- nvinfo : EIATTR_KPARAM_INFO
	.align		4
.L_29:
        /*00b8*/ 	.byte	0x04, 0x17
        /*00ba*/ 	.short	(.L_31 - .L_30)
.L_30:
        /*00bc*/ 	.word	0x00000000
        /*00c0*/ 	.short	0x0002
        /*00c2*/ 	.short	0x0010
        /*00c4*/ 	.byte	0x00, 0xf4, 0x21, 0x00


	//----- nvinfo : EIATTR_KPARAM_INFO
	.align		4
.L_31:
        /*00c8*/ 	.byte	0x04, 0x17
        /*00ca*/ 	.short	(.L_33 - .L_32)
.L_32:
        /*00cc*/ 	.word	0x00000000
        /*00d0*/ 	.short	0x0001
        /*00d2*/ 	.short	0x0008
        /*00d4*/ 	.byte	0x00, 0xf4, 0x21, 0x00


	//----- nvinfo : EIATTR_KPARAM_INFO
	.align		4
.L_33:
        /*00d8*/ 	.byte	0x04, 0x17
        /*00da*/ 	.short	(.L_35 - .L_34)
.L_34:
        /*00dc*/ 	.word	0x00000000
        /*00e0*/ 	.short	0x0000
        /*00e2*/ 	.short	0x0000
        /*00e4*/ 	.byte	0x00, 0xf4, 0x21, 0x00


	//----- nvinfo : EIATTR_EXPLICIT_CLUSTER
	.align		4
.L_35:
        /*00e8*/ 	.byte	0x01, 0x3e
	.zero		2


	//----- nvinfo : EIATTR_CTA_PER_CLUSTER
	.align		4
        /*00ec*/ 	.byte	0x04, 0x3d
        /*00ee*/ 	.short	(.L_37 - .L_36)
.L_36:
        /*00f0*/ 	.word	0x00000004
        /*00f4*/ 	.word	0x00000001
        /*00f8*/ 	.word	0x00000001


	//----- nvinfo : EIATTR_SPARSE_MMA_MASK
	.align		4
.L_37:
        /*00fc*/ 	.byte	0x03, 0x50
        /*00fe*/ 	.short	0x0000


	//----- nvinfo : EIATTR_MAXREG_COUNT
	.align		4
        /*0100*/ 	.byte	0x03, 0x1b
        /*0102*/ 	.short	0x00ff


	//----- nvinfo : EIATTR_NUM_BARRIERS
	.align		4
        /*0104*/ 	.byte	0x02, 0x4c
        /*0106*/ 	.byte	0x01
	.zero		1


	//----- nvinfo : EIATTR_ANNOTATIONS
	.align		4
        /*0108*/ 	.byte	0x04, 0x55
        /*010a*/ 	.short	(.L_39 - .L_38)


	//   ....[0]....
.L_38:
        /*010c*/ 	.word	0x00000001
        /*0110*/ 	.byte	0x80, 0x05, 0x00, 0x00, 0x01, 0x00, 0x00, 0x00, 0xb0, 0x05, 0x00, 0x00, 0x01, 0x00, 0x00, 0x00
        /* <DEDUP_REMOVED lines=1074> */
        /*4440*/ 	.byte	0x80, 0x87, 0x01, 0x00, 0x01, 0x00, 0x00, 0x00, 0xb0, 0x87, 0x01, 0x00


	//----- nvinfo : EIATTR_MERCURY_ISA_VERSION
	.align		4
.L_39:
        /*444c*/ 	.byte	0x03, 0x5f
        /*444e*/ 	.short	0x0101


	//----- nvinfo : EIATTR_EXIT_INSTR_OFFSETS
	.align		4
        /*4450*/ 	.byte	0x04, 0x1c
        /*4452*/ 	.short	(.L_41 - .L_40)


	//   ....[0]....
.L_40:
        /*4454*/ 	.word	0x000220d0


	//   ....[1]....
        /*4458*/ 	.word	0x000220f0


	//----- nvinfo : EIATTR_REQNTID
	.align		4
.L_41:
        /*445c*/ 	.byte	0x04, 0x10
        /*445e*/ 	.short	(.L_43 - .L_42)
.L_42:
        /*4460*/ 	.word	0x00000080
        /*4464*/ 	.word	0x00000001
        /*4468*/ 	.word	0x00000001


	//----- nvinfo : EIATTR_CBANK_PARAM_SIZE
	.align		4
.L_43:
        /*446c*/ 	.byte	0x03, 0x19
        /*446e*/ 	.short	0x0050


	//----- nvinfo : EIATTR_PARAM_CBANK
	.align		4
        /*4470*/ 	.byte	0x04, 0x0a
        /*4472*/ 	.short	(.L_45 - .L_44)
	.align		4
.L_44:
        /*4474*/ 	.word	index@(.nv.constant0.matmul_kernel)
        /*4478*/ 	.short	0x0210
        /*447a*/ 	.short	0x0050


	//----- nvinfo : EIATTR_SW_WAR
	.align		4
.L_45:
        /*447c*/ 	.byte	0x04, 0x36
        /*447e*/ 	.short	(.L_47 - .L_46)
.L_46:
        /*4480*/ 	.word	0x00000008
.L_47:


//--------------------- .nv.callgraph             --------------------------
	.section	.nv.callgraph,"",@"SHT_CUDA_CALLGRAPH"
	.align	4
	.sectionentsize	8
	.align		4
        /*0000*/ 	.word	0x00000000
	.align		4
        /*0004*/ 	.word	0xffffffff
	.align		4
        /*0008*/ 	.word	0x00000000
	.align		4
        /*000c*/ 	.word	0xfffffffe
	.align		4
        /*0010*/ 	.word	0x00000000
	.align		4
        /*0014*/ 	.word	0xfffffffd
	.align		4
        /*0018*/ 	.word	0x00000000
	.align		4
        /*001c*/ 	.word	0xfffffffc


//--------------------- .text.matmul_kernel       --------------------------
	.section	.text.matmul_kernel,"ax",@progbits
	.align	128
        .global         matmul_kernel
        .type           matmul_kernel,@function
        .size           matmul_kernel,(.L_x_4 - matmul_kernel)
        .other          matmul_kernel,@"STO_CUDA_ENTRY STV_DEFAULT"
matmul_kernel:
.text.matmul_kernel:
[----:B------:R-:W0:Y:S08]  /*0000*/  LDC R1, c[0x0][0x28] ;  /* 0x00000a00ff017b82 */ /* 0x000e300000000800 */
[----:B------:R-:W1:Y:S01]  /*0010*/  LDC.64 R18, c[0x0][0x228] ;  /* 0x00008a00ff127b82 */ /* 0x000e620000000a00 */
[----:B------:R-:W2:Y:S01]  /*0020*/  S2R R153, SR_TID.X ;  /* 0x0000000000997919 */ /* 0x000ea20000002100 */
[----:B0-----:R-:W-:Y:S01]  /*0030*/  VIADD R1, R1, 0xfffff518 ;  /* 0xfffff51801017836 */ /* 0x001fe20000000000 */
[----:B------:R-:W-:Y:S01]  /*0040*/  UMOV UR6, 0x400 ;  /* 0x0000040000067882 */ /* 0x000fe20000000000 */
[----:B------:R-:W-:-:S04]  /*0050*/  ULDC.64 UR16, c[0x0][0x208] ;  /* 0x0000820000107ab9 */ /* 0x000fc80000000a00 */
[----:B------:R-:W0:Y:S08]  /*0060*/  S2UR UR4, SR_CTAID.X ;  /* 0x00000000000479c3 */ /* 0x000e300000002500 */
[----:B------:R-:W3:Y:S01]  /*0070*/  S2UR UR12, SR_CgaCtaId ;  /* 0x00000000000c79c3 */ /* 0x000ee20000008800 */
[----:B-1----:R-:W-:-:S07]  /*0080*/  VIADD R0, R19, 0xff ;  /* 0x000000ff13007836 */ /* 0x002fce0000000000 */
[----:B------:R-:W1:Y:S01]  /*0090*/  LDC R21, c[0x0][0x230] ;  /* 0x00008c00ff157b82 */ /* 0x000e620000000800 */
[----:B------:R-:W-:Y:S02]  /*00a0*/  SHF.R.S32.HI R3, RZ, 0x1f, R0 ;  /* 0x0000001fff037819 */ /* 0x000fe40000011400 */
[----:B0-----:R-:W-:Y:S01]  /*00b0*/  I2FP.F32.U32 R5, UR4 ;  /* 0x0000000400057c45 */ /* 0x001fe20008201000 */
[----:B------:R-:W-:Y:S01]  /*00c0*/  ULDC UR4, c[0x0][0x150] ;  /* 0x0000540000047ab9 */ /* 0x000fe20000000800 */
[----:B------:R-:W-:Y:S02]  /*00d0*/  LEA.HI R3, R3, R0, RZ, 0x8 ;  /* 0x0000000003037211 */ /* 0x000fe400078f40ff */
[----:B--2---:R-:W-:Y:S01]  /*00e0*/  LOP3.LUT R163, R153, 0x7f, RZ, 0xc0, !PT ;  /* 0x0000007f99a37812 */ /* 0x004fe200078ec0ff */
[----:B------:R-:W-:Y:S01]  /*00f0*/  FMUL R5, R5, UR4 ;  /* 0x0000000405057c20 */ /* 0x000fe20008400000 */
[----:B------:R-:W-:Y:S01]  /*0100*/  SHF.R.S32.HI R3, RZ, 0x8, R3 ;  /* 0x00000008ff037819 */ /* 0x000fe20000011403 */
[----:B---3--:R-:W-:-:S02]  /*0110*/  USHF.L.U32 UR5, UR12, 0x7, URZ ;  /* 0x000000070c057899 */ /* 0x008fc4000800063f */
[----:B------:R-:W-:Y:S02]  /*0120*/  ULEA UR12, UR12, UR6, 0x18 ;  /* 0x000000060c0c7291 */ /* 0x000fe4000f8ec03f */
[----:B------:R-:W-:Y:S01]  /*0130*/  IMAD.SHL.U32 R4, R3, 0x8, RZ ;  /* 0x0000000803047824 */ /* 0x000fe200078e00ff */
[----:B------:R-:W0:Y:S01]  /*0140*/  F2I.U32.TRUNC.NTZ R5, R5 ;  /* 0x0000000500057305 */ /* 0x000e22000020f000 */
[----:B------:R-:W-:-:S03]  /*0150*/  ULOP3.LUT UR5, UR5, 0x180, URZ, 0xc0, !UPT ;  /* 0x0000018005057892 */ /* 0x000fc6000f8ec03f */
[----:B------:R-:W-:Y:S01]  /*0160*/  IABS R7, R4 ;  /* 0x0000000400077213 */ /* 0x000fe20000000000 */
[----:B-1----:R-:W-:-:S03]  /*0170*/  VIADD R21, R21, 0x3f ;  /* 0x0000003f15157836 */ /* 0x002fc60000000000 */
[----:B------:R-:W1:Y:S01]  /*0180*/  I2F.RP R0, R7 ;  /* 0x0000000700007306 */ /* 0x000e620000209400 */
[----:B0-----:R-:W-:-:S07]  /*0190*/  IABS R11, R5 ;  /* 0x00000005000b7213 */ /* 0x001fce0000000000 */
[----:B-1----:R-:W0:Y:S02]  /*01a0*/  MUFU.RCP R0, R0 ;  /* 0x0000000000007308 */ /* 0x002e240000001000 */
[----:B0-----:R-:W-:Y:S01]  /*01b0*/  VIADD R2, R0, 0xffffffe ;  /* 0x0ffffffe00027836 */ /* 0x001fe20000000000 */
[----:B------:R-:W-:-:S05]  /*01c0*/  IABS R0, R4 ;  /* 0x0000000400007213 */ /* 0x000fca0000000000 */
[----:B------:R0:W1:Y:S01]  /*01d0*/  F2I.FTZ.U32.TRUNC.NTZ R3, R2 ;  /* 0x0000000200037305 */ /* 0x000062000021f000 */
[----:B------:R-:W-:Y:S02]  /*01e0*/  IMAD.MOV R0, RZ, RZ, -R0 ;  /* 0x000000ffff007224 */ /* 0x000fe400078e0a00 */
[----:B0-----:R-:W-:Y:S02]  /*01f0*/  IMAD.MOV.U32 R2, RZ, RZ, RZ ;  /* 0x000000ffff027224 */ /* 0x001fe400078e00ff */
[----:B-1----:R-:W-:-:S04]  /*0200*/  IMAD.MOV R6, RZ, RZ, -R3 ;  /* 0x000000ffff067224 */ /* 0x002fc800078e0a03 */
[----:B------:R-:W-:-:S04]  /*0210*/  IMAD R9, R6, R7, RZ ;  /* 0x0000000706097224 */ /* 0x000fc800078e02ff */
[----:B------:R-:W-:-:S06]  /*0220*/  IMAD.HI.U32 R2, R3, R9, R2 ;  /* 0x0000000903027227 */ /* 0x000fcc00078e0002 */
[----:B------:R-:W-:-:S04]  /*0230*/  IMAD.HI.U32 R2, R2, R11, RZ ;  /* 0x0000000b02027227 */ /* 0x000fc800078e00ff */
[----:B------:R-:W-:-:S05]  /*0240*/  IMAD R0, R2, R0, R11 ;  /* 0x0000000002007224 */ /* 0x000fca00078e020b */
[----:B------:R-:W-:-:S13]  /*0250*/  ISETP.GT.U32.AND P1, PT, R7, R0, PT ;  /* 0x000000000700720c */ /* 0x000fda0003f24070 */
[----:B------:R-:W-:Y:S02]  /*0260*/  @!P1 IMAD.IADD R0, R0, 0x1, -R7 ;  /* 0x0000000100009824 */ /* 0x000fe400078e0a07 */
[----:B------:R-:W-:Y:S01]  /*0270*/  @!P1 VIADD R2, R2, 0x1 ;  /* 0x0000000102029836 */ /* 0x000fe20000000000 */
[----:B------:R-:W-:Y:S02]  /*0280*/  ISETP.NE.AND P1, PT, R4, RZ, PT ;  /* 0x000000ff0400720c */ /* 0x000fe40003f25270 */
[----:B------:R-:W-:Y:S02]  /*0290*/  ISETP.GE.U32.AND P0, PT, R0, R7, PT ;  /* 0x000000070000720c */ /* 0x000fe40003f06070 */
[----:B------:R-:W-:-:S04]  /*02a0*/  LOP3.LUT R0, R5, R4, RZ, 0x3c, !PT ;  /* 0x0000000405007212 */ /* 0x000fc800078e3cff */
[----:B------:R-:W-:Y:S01]  /*02b0*/  ISETP.GE.AND P2, PT, R0, RZ, PT ;  /* 0x000000ff0000720c */ /* 0x000fe20003f46270 */
[----:B------:R-:W-:-:S05]  /*02c0*/  VIADD R0, R18, 0x1ff ;  /* 0x000001ff12007836 */ /* 0x000fca0000000000 */
[----:B------:R-:W-:Y:S01]  /*02d0*/  SHF.R.S32.HI R3, RZ, 0x1f, R0 ;  /* 0x0000001fff037819 */ /* 0x000fe20000011400 */
[----:B------:R-:W-:-:S03]  /*02e0*/  @P0 VIADD R2, R2, 0x1 ;  /* 0x0000000102020836 */ /* 0x000fc60000000000 */
[----:B------:R-:W-:-:S03]  /*02f0*/  LEA.HI R3, R3, R0, RZ, 0x9 ;  /* 0x0000000003037211 */ /* 0x000fc600078f48ff */
[----:B------:R-:W-:Y:S01]  /*0300*/  @!P2 IMAD.MOV R2, RZ, RZ, -R2 ;  /* 0x000000ffff02a224 */ /* 0x000fe200078e0a02 */
[----:B------:R-:W-:-:S05]  /*0310*/  @!P1 LOP3.LUT R2, RZ, R4, RZ, 0x33, !PT ;  /* 0x00000004ff029212 */ /* 0x000fca00078e33ff */
[----:B------:R-:W-:Y:S02]  /*0320*/  IMAD.SHL.U32 R6, R2, 0x8, RZ ;  /* 0x0000000802067824 */ /* 0x000fe400078e00ff */
[----:B------:R-:W-:-:S03]  /*0330*/  IMAD.MOV R2, RZ, RZ, -R2 ;  /* 0x000000ffff027224 */ /* 0x000fc600078e0a02 */
[----:B------:R-:W-:Y:S01]  /*0340*/  LEA.HI.SX32 R3, R3, -R6, 0x17 ;  /* 0x8000000603037211 */ /* 0x000fe200078fbaff */
[----:B------:R-:W-:-:S03]  /*0350*/  IMAD R4, R4, R2, R5 ;  /* 0x0000000204047224 */ /* 0x000fc600078e0205 */
[----:B------:R-:W-:Y:S02]  /*0360*/  VIMNMX R11, R3, 0x8, PT ;  /* 0x00000008030b7848 */ /* 0x000fe40003fe0100 */
[----:B------:R-:W-:Y:S02]  /*0370*/  IABS R9, R4 ;  /* 0x0000000400097213 */ /* 0x000fe40000000000 */
[----:B------:R-:W-:-:S04]  /*0380*/  IABS R7, R11 ;  /* 0x0000000b00077213 */ /* 0x000fc80000000000 */
[----:B------:R-:W0:Y:S08]  /*0390*/  I2F.RP R0, R7 ;  /* 0x0000000700007306 */ /* 0x000e300000209400 */
[----:B0-----:R-:W0:Y:S02]  /*03a0*/  MUFU.RCP R0, R0 ;  /* 0x0000000000007308 */ /* 0x001e240000001000 */
[----:B0-----:R-:W-:-:S06]  /*03b0*/  VIADD R3, R0, 0xffffffe ;  /* 0x0ffffffe00037836 */ /* 0x001fcc0000000000 */
[----:B------:R-:W0:Y:S02]  /*03c0*/  F2I.FTZ.U32.TRUNC.NTZ R3, R3 ;  /* 0x0000000300037305 */ /* 0x000e24000021f000 */
[----:B0-----:R-:W-:-:S04]  /*03d0*/  IMAD.MOV R8, RZ, RZ, -R3 ;  /* 0x000000ffff087224 */ /* 0x001fc800078e0a03 */
[----:B------:R-:W-:Y:S01]  /*03e0*/  IMAD.MOV.U32 R2, RZ, RZ, R8 ;  /* 0x000000ffff027224 */ /* 0x000fe200078e0008 */
[----:B------:R-:W-:-:S03]  /*03f0*/  IABS R8, R11 ;  /* 0x0000000b00087213 */ /* 0x000fc60000000000 */
[----:B------:R-:W-:Y:S02]  /*0400*/  IMAD R5, R2, R7, RZ ;  /* 0x0000000702057224 */ /* 0x000fe400078e02ff */
[----:B------:R-:W-:Y:S02]  /*0410*/  IMAD.MOV.U32 R2, RZ, RZ, RZ ;  /* 0x000000ffff027224 */ /* 0x000fe400078e00ff */
[----:B------:R-:W-:Y:S02]  /*0420*/  IMAD.MOV R0, RZ, RZ, -R8 ;  /* 0x000000ffff007224 */ /* 0x000fe400078e0a08 */
        /* <DEDUP_REMOVED lines=9> */
[----:B------:R-:W-:-:S07]  /*04c0*/  ISETP.GE.AND P2, PT, R0, RZ, PT ;  /* 0x000000ff0000720c */ /* 0x000fce0003f46270 */
[----:B------:R-:W-:Y:S01]  /*04d0*/  @P0 VIADD R2, R2, 0x1 ;  /* 0x0000000102020836 */ /* 0x000fe20000000000 */
[----:B------:R-:W-:-:S05]  /*04e0*/  ISETP.GT.AND P0, PT, R21, 0x3f, PT ;  /* 0x0000003f1500780c */ /* 0x000fca0003f04270 */
[----:B------:R-:W-:Y:S01]  /*04f0*/  @!P2 IMAD.MOV R2, RZ, RZ, -R2 ;  /* 0x000000ffff02a224 */ /* 0x000fe200078e0a02 */
[----:B------:R-:W-:-:S05]  /*0500*/  @!P1 LOP3.LUT R2, RZ, R11, RZ, 0x33, !PT ;  /* 0x0000000bff029212 */ /* 0x000fca00078e33ff */
[----:B------:R-:W-:-:S04]  /*0510*/  IMAD.MOV R0, RZ, RZ, -R2 ;  /* 0x000000ffff007224 */ /* 0x000fc800078e0a02 */
[----:B------:R-:W-:-:S04]  /*0520*/  IMAD R0, R11, R0, R4 ;  /* 0x000000000b007224 */ /* 0x000fc800078e0204 */
[----:B------:R-:W-:-:S05]  /*0530*/  IMAD.IADD R0, R6, 0x1, R0 ;  /* 0x0000000106007824 */ /* 0x000fca00078e0200 */
[----:B------:R-:W-:Y:S01]  /*0540*/  R2UR UR4, R0 ;  /* 0x00000000000472ca */ /* 0x000fe200000e0000 */
[----:B------:R-:W-:-:S12]  /*0550*/  IMAD.SHL.U32 R0, R2, 0x100, RZ ;  /* 0x0000010002007824 */ /* 0x000fd800078e00ff */
[----:B------:R-:W-:-:S06]  /*0560*/  ULEA UR4, UR4, UR5, 0x9 ;  /* 0x0000000504047291 */ /* 0x000fcc000f8e483f */
[----:B------:R-:W-:-:S05]  /*0570*/  VIADD R15, R163, UR4 ;  /* 0x00000004a30f7c36 */ /* 0x000fca0008000000 */
[----:B------:R0:W-:Y:S01]  /*0580*/  STL [R1+0x7b0], R15 ;  /* 0x0007b00f01007387 */ /* 0x0001e20000100800 */
[----:B------:R-:W-:Y:S05]  /*0590*/  @P0 BRA `(.L_x_0) ;  /* 0x0000000c000c0947 */ /* 0x000fea0003800000 */
[----:B------:R-:W-:Y:S01]  /*05a0*/  IMAD.SHL.U32 R2, R153, 0x8, RZ ;  /* 0x0000000899027824 */ /* 0x000fe200078e00ff */
[----:B------:R1:W-:Y:S01]  /*05b0*/  STL [R1], RZ ;  /* 0x000000ff01007387 */ /* 0x0003e20000100800 */
[----:B------:R-:W-:Y:S02]  /*05c0*/  CS2R R24, SRZ ;  /* 0x0000000000187805 */ /* 0x000fe4000001ff00 */
[----:B------:R-:W-:Y:S02]  /*05d0*/  CS2R R26, SRZ ;  /* 0x00000000001a7805 */ /* 0x000fe4000001ff00 */
[----:B------:R-:W-:Y:S01]  /*05e0*/  CS2R R28, SRZ ;  /* 0x00000000001c7805 */ /* 0x000fe2000001ff00 */
[----:B------:R1:W-:Y:S01]  /*05f0*/  STL [R1+0x7b4], R2 ;  /* 0x0007b40201007387 */ /* 0x0003e20000100800 */
[----:B------:R-:W-:Y:S02]  /*0600*/  CS2R R30, SRZ ;  /* 0x00000000001e7805 */ /* 0x000fe4000001ff00 */
[----:B------:R-:W-:-:S02]  /*0610*/  CS2R R32, SRZ ;  /* 0x0000000000207805 */ /* 0x000fc4000001ff00 */
[----:B------:R-:W-:Y:S01]  /*0620*/  CS2R R34, SRZ ;  /* 0x0000000000227805 */ /* 0x000fe2000001ff00 */
[----:B------:R1:W-:Y:S01]  /*0630*/  STL [R1+0x4], RZ ;  /* 0x000004ff01007387 */ /* 0x0003e20000100800 */
[----:B------:R-:W-:Y:S02]  /*0640*/  CS2R R36, SRZ ;  /* 0x0000000000247805 */ /* 0x000fe4000001ff00 */
[----:B------:R-:W-:Y:S02]  /*0650*/  CS2R R38, SRZ ;  /* 0x0000000000267805 */ /* 0x000fe4000001ff00 */
[----:B------:R-:W-:Y:S01]  /*0660*/  CS2R R40, SRZ ;  /* 0x0000000000287805 */ /* 0x000fe2000001ff00 */
[----:B------:R1:W-:Y:S01]  /*0670*/  STL [R1+0x8], RZ ;  /* 0x000008ff01007387 */ /* 0x0003e20000100800 */
        /* <DEDUP_REMOVED lines=72> */
[----:B------:R-:W-:-:S03]  /*0b00*/  CS2R R150, SRZ ;  /* 0x0000000000967805 */ /* 0x000fc6000001ff00 */
[----:B------:R1:W-:Y:S04]  /*0b10*/  STL [R1+0x54], RZ ;  /* 0x000054ff01007387 */ /* 0x0003e80000100800 */
        /* <DEDUP_REMOVED lines=105> */
[----:B------:R1:W-:Y:S01]  /*11b0*/  STL [R1+0x1fc], RZ ;  /* 0x0001fcff01007387 */ /* 0x0003e20000100800 */
[----:B------:R-:W-:Y:S05]  /*11c0*/  BRA `(.L_x_1) ;  /* 0x0000016400587947 */ /* 0x000fea0003800000 */
.L_x_0:
[----:B------:R-:W-:Y:S01]  /*11d0*/  IABS R10, R18 ;  /* 0x00000012000a7213 */ /* 0x000fe20000000000 */
[----:B------:R-:W-:Y:S01]  /*11e0*/  ULDC UR14, c[0x0][0x23c] ;  /* 0x00008f00000e7ab9 */ /* 0x000fe20000000800 */
[----:B------:R-:W-:Y:S01]  /*11f0*/  IABS R2, R19 ;  /* 0x0000001300027213 */ /* 0x000fe20000000000 */
[----:B------:R-:W-:Y:S01]  /*1200*/  ULDC.64 UR4, c[0x0][0x218] ;  /* 0x0000860000047ab9 */ /* 0x000fe20000000a00 */
[----:B------:R-:W1:Y:S01]  /*1210*/  I2F.RP R3, R10 ;  /* 0x0000000a00037306 */ /* 0x000e620000209400 */
[----:B------:R-:W-:Y:S01]  /*1220*/  SHF.R.U32.HI R11, RZ, 0x6, R153 ;  /* 0x00000006ff0b7819 */ /* 0x000fe20000011699 */
[----:B------:R-:W-:Y:S01]  /*1230*/  ULDC.64 UR6, c[0x0][0x210] ;  /* 0x0000840000067ab9 */ /* 0x000fe20000000a00 */
[----:B------:R-:W-:Y:S01]  /*1240*/  IABS R13, R15 ;  /* 0x0000000f000d7213 */ /* 0x000fe20000000000 */
[----:B------:R-:W-:Y:S01]  /*1250*/  UMOV UR10, 0xfffffffe ;  /* 0xfffffffe000a7882 */ /* 0x000fe20000000000 */
[----:B------:R-:W-:Y:S01]  /*1260*/  ISETP.GE.AND P3, PT, R15, RZ, PT ;  /* 0x000000ff0f00720c */ /* 0x000fe20003f66270 */
[----:B------:R-:W-:Y:S01]  /*1270*/  UMOV UR11, 0x7fffffdf ;  /* 0x7fffffdf000b7882 */ /* 0x000fe20000000000 */
[----:B------:R-:W-:Y:S01]  /*1280*/  LOP3.LUT R47, R153, 0x3f, RZ, 0xc0, !PT ;  /* 0x0000003f992f7812 */ /* 0x000fe200078ec0ff */
[----:B------:R-:W2:Y:S01]  /*1290*/  I2F.RP R8, R2 ;  /* 0x0000000200087306 */ /* 0x000ea20000209400 */
[----:B------:R-:W-:-:S07]  /*12a0*/  LOP3.LUT R227, R163, 0x20, RZ, 0x3c, !PT ;  /* 0x00000020a3e37812 */ /* 0x000fce00078e3cff */
[----:B-1----:R-:W1:Y:S08]  /*12b0*/  MUFU.RCP R3, R3 ;  /* 0x0000000300037308 */ /* 0x002e700000001000 */
[----:B--2---:R-:W2:Y:S01]  /*12c0*/  MUFU.RCP R8, R8 ;  /* 0x0000000800087308 */ /* 0x004ea20000001000 */
[----:B-1----:R-:W-:Y:S01]  /*12d0*/  VIADD R4, R3, 0xffffffe ;  /* 0x0ffffffe03047836 */ /* 0x002fe20000000000 */
[----:B------:R-:W-:-:S06]  /*12e0*/  SGXT.U32 R3, R11, 0x1 ;  /* 0x000000010b03781a */ /* 0x000fcc0000000000 */
[----:B------:R1:W3:Y:S01]  /*12f0*/  F2I.FTZ.U32.TRUNC.NTZ R5, R4 ;  /* 0x0000000400057305 */ /* 0x0002e2000021f000 */
[----:B--2---:R-:W-:-:S07]  /*1300*/  VIADD R6, R8, 0xffffffe ;  /* 0x0ffffffe08067836 */ /* 0x004fce0000000000 */
[----:B------:R2:W4:Y:S01]  /*1310*/  F2I.FTZ.U32.TRUNC.NTZ R7, R6 ;  /* 0x0000000600077305 */ /* 0x000522000021f000 */
[----:B-1----:R-:W-:Y:S02]  /*1320*/  IMAD.MOV.U32 R4, RZ, RZ, RZ ;  /* 0x000000ffff047224 */ /* 0x002fe400078e00ff */
[----:B---3--:R-:W-:Y:S02]  /*1330*/  IMAD.MOV R9, RZ, RZ, -R5 ;  /* 0x000000ffff097224 */ /* 0x008fe400078e0a05 */
[----:B--2---:R-:W-:Y:S02]  /*1340*/  IMAD.MOV.U32 R6, RZ, RZ, RZ ;  /* 0x000000ffff067224 */ /* 0x004fe400078e00ff */
[----:B------:R-:W-:-:S04]  /*1350*/  IMAD R9, R9, R10, RZ ;  /* 0x0000000a09097224 */ /* 0x000fc800078e02ff */
[----:B------:R-:W-:Y:S01]  /*1360*/  IMAD.HI.U32 R5, R5, R9, R4 ;  /* 0x0000000905057227 */ /* 0x000fe200078e0004 */
[----:B------:R-:W-:-:S03]  /*1370*/  LOP3.LUT R4, R0, R3, RZ, 0xfc, !PT ;  /* 0x0000000300047212 */ /* 0x000fc600078efcff */
[----:B----4-:R-:W-:Y:S01]  /*1380*/  IMAD.MOV R9, RZ, RZ, -R7 ;  /* 0x000000ffff097224 */ /* 0x010fe200078e0a07 */
[----:B------:R-:W-:Y:S01]  /*1390*/  IABS R24, R4 ;  /* 0x0000000400187213 */ /* 0x000fe20000000000 */
[----:B------:R-:W-:Y:S01]  /*13a0*/  IMAD.HI.U32 R3, R5, R13, RZ ;  /* 0x0000000d05037227 */ /* 0x000fe200078e00ff */
[----:B------:R-:W-:Y:S02]  /*13b0*/  LEA.HI R5, R153, R0, RZ, 0x1a ;  /* 0x0000000099057211 */ /* 0x000fe400078fd0ff */
[C---:B------:R-:W-:Y:S01]  /*13c0*/  LOP3.LUT R12, R4.reuse, 0xfa, RZ, 0xfc, !PT ;  /* 0x000000fa040c7812 */ /* 0x040fe200078efcff */
[----:B------:R-:W-:Y:S01]  /*13d0*/  IMAD.MOV R8, RZ, RZ, -R3 ;  /* 0x000000ffff087224 */ /* 0x000fe200078e0a03 */
[----:B------:R-:W-:Y:S01]  /*13e0*/  LOP3.LUT R14, R4, 0xf8, RZ, 0xfc, !PT ;  /* 0x000000f8040e7812 */ /* 0x000fe200078efcff */
[----:B------:R-:W-:Y:S01]  /*13f0*/  IMAD R9, R9, R2, RZ ;  /* 0x0000000209097224 */ /* 0x000fe200078e02ff */
[----:B------:R-:W-:Y:S01]  /*1400*/  IABS R30, R12 ;  /* 0x0000000c001e7213 */ /* 0x000fe20000000000 */
[----:B------:R-:W-:Y:S01]  /*1410*/  IMAD R13, R10, R8, R13 ;  /* 0x000000080a0d7224 */ /* 0x000fe200078e020d */
[----:B------:R-:W-:Y:S01]  /*1420*/  SHF.R.S32.HI R8, RZ, 0x1f, R21 ;  /* 0x0000001fff087819 */ /* 0x000fe20000011415 */
[----:B------:R-:W-:Y:S01]  /*1430*/  IMAD.HI.U32 R3, R7, R9, R6 ;  /* 0x0000000907037227 */ /* 0x000fe200078e0006 */
[----:B------:R-:W-:-:S02]  /*1440*/  IABS R32, R14 ;  /* 0x0000000e00207213 */ /* 0x000fc40000000000 */
[----:B------:R-:W-:Y:S01]  /*1450*/  ISETP.GT.U32.AND P0, PT, R10, R13, PT ;  /* 0x0000000d0a00720c */ /* 0x000fe20003f04070 */
[----:B------:R-:W-:Y:S01]  /*1460*/  VIADD R9, R5, 0xfe ;  /* 0x000000fe05097836 */ /* 0x000fe20000000000 */
[----:B------:R-:W-:Y:S01]  /*1470*/  LEA.HI R21, R8, R21, RZ, 0x6 ;  /* 0x0000001508157211 */ /* 0x000fe200078f30ff */
[----:B------:R-:W-:Y:S01]  /*1480*/  IMAD.HI.U32 R6, R3, R24, RZ ;  /* 0x0000001803067227 */ /* 0x000fe200078e00ff */
[----:B------:R-:W-:Y:S02]  /*1490*/  LOP3.LUT R8, R4, 0xfc, RZ, 0xfc, !PT ;  /* 0x000000fc04087812 */ /* 0x000fe400078efcff */
[----:B------:R-:W-:Y:S01]  /*14a0*/  IABS R26, R9 ;  /* 0x00000009001a7213 */ /* 0x000fe20000000000 */
[----:B------:R-:W-:Y:S01]  /*14b0*/  IMAD.MOV R7, RZ, RZ, -R6 ;  /* 0x000000ffff077224 */ /* 0x000fe200078e0a06 */
[----:B------:R-:W-:Y:S02]  /*14c0*/  IABS R28, R8 ;  /* 0x00000008001c7213 */ /* 0x000fe40000000000 */
[----:B------:R-:W-:Y:S01]  /*14d0*/  ISETP.GE.AND P1, PT, R9, RZ, PT ;  /* 0x000000ff0900720c */ /* 0x000fe20003f26270 */
[----:B------:R-:W-:Y:S01]  /*14e0*/  IMAD.HI.U32 R6, R3, R26, RZ ;  /* 0x0000001a03067227 */ /* 0x000fe200078e00ff */
[----:B------:R-:W-:-:S02]  /*14f0*/  ISETP.GE.AND P5, PT, R8, RZ, PT ;  /* 0x000000ff0800720c */ /* 0x000fc40003fa6270 */
[C---:B0-----:R-:W-:Y:S01]  /*1500*/  LOP3.LUT R15, R4.reuse, 0xca, RZ, 0xfc, !PT ;  /* 0x000000ca040f7812 */ /* 0x041fe200078efcff */
[----:B------:R-:W-:Y:S01]  /*1510*/  @!P0 IMAD.IADD R13, R13, 0x1, -R10 ;  /* 0x000000010d0d8824 */ /* 0x000fe200078e0a0a */
[----:B------:R-:W-:Y:S01]  /*1520*/  LOP3.LUT R16, R4, 0xc8, RZ, 0xfc, !PT ;  /* 0x000000c804107812 */ /* 0x000fe200078efcff */
[----:B------:R-:W-:Y:S01]  /*1530*/  IMAD R24, R2, R7, R24 ;  /* 0x0000000702187224 */ /* 0x000fe200078e0218 */
[----:B------:R-:W-:Y:S01]  /*1540*/  IABS R106, R15 ;  /* 0x0000000f006a7213 */ /* 0x000fe20000000000 */
[----:B------:R-:W-:Y:S01]  /*1550*/  IMAD.MOV R7, RZ, RZ, -R6 ;  /* 0x000000ffff077224 */ /* 0x000fe200078e0a06 */
[----:B------:R-:W-:Y:S01]  /*1560*/  ISETP.GT.U32.AND P0, PT, R10, R13, PT ;  /* 0x0000000d0a00720c */ /* 0x000fe20003f04070 */
[C---:B------:R-:W-:Y:S01]  /*1570*/  IMAD.HI.U32 R6, R3.reuse, R28, RZ ;  /* 0x0000001c03067227 */ /* 0x040fe200078e00ff */
[C---:B------:R-:W-:Y:S02]  /*1580*/  ISETP.GT.U32.AND P4, PT, R2.reuse, R24, PT ;  /* 0x000000180200720c */ /* 0x040fe40003f84070 */
[----:B------:R-:W-:Y:S01]  /*1590*/  IABS R64, R16 ;  /* 0x0000001000407213 */ /* 0x000fe20000000000 */
[----:B------:R-:W-:Y:S01]  /*15a0*/  IMAD R26, R2, R7, R26 ;  /* 0x00000007021a7224 */ /* 0x000fe200078e021a */
[C---:B------:R-:W-:Y:S01]  /*15b0*/  LOP3.LUT R27, R4.reuse, 0x1c, RZ, 0xfc, !PT ;  /* 0x0000001c041b7812 */ /* 0x040fe200078efcff */
[----:B------:R-:W-:Y:S01]  /*15c0*/  IMAD.HI.U32 R7, R3, R30, RZ ;  /* 0x0000001e03077227 */ /* 0x000fe200078e00ff */
[----:B------:R-:W-:-:S02]  /*15d0*/  LOP3.LUT R17, R4, 0x20, RZ, 0xfc, !PT ;  /* 0x0000002004117812 */ /* 0x000fc400078efcff */
[----:B------:R-:W-:Y:S01]  /*15e0*/  ISETP.GT.U32.AND P2, PT, R2, R26, PT ;  /* 0x0000001a0200720c */ /* 0x000fe20003f44070 */
[----:B------:R-:W-:Y:S01]  /*15f0*/  IMAD.MOV R9, RZ, RZ, -R6 ;  /* 0x000000ffff097224 */ /* 0x000fe200078e0a06 */
[----:B------:R-:W-:Y:S01]  /*1600*/  IABS R20, R17 ;  /* 0x0000001100147213 */ /* 0x000fe20000000000 */
[----:B------:R-:W-:Y:S01]  /*1610*/  IMAD.MOV R7, RZ, RZ, -R7 ;  /* 0x000000ffff077224 */ /* 0x000fe200078e0a07 */
[----:B------:R-:W-:Y:S01]  /*1620*/  LOP3.LUT R29, R4, 0x18, RZ, 0xfc, !PT ;  /* 0x00000018041d7812 */ /* 0x000fe200078efcff */
[----:B------:R-:W-:Y:S01]  /*1630*/  IMAD R28, R2, R9, R28 ;  /* 0x00000009021c7224 */ /* 0x000fe200078e021c */
[----:B------:R-:W-:Y:S01]  /*1640*/  LOP3.LUT R9, R4, 0xf4, RZ, 0xfc, !PT ;  /* 0x000000f404097812 */ /* 0x000fe200078efcff */
[----:B------:R-:W-:Y:S01]  /*1650*/  @!P0 IMAD.IADD R13, R13, 0x1, -R10 ;  /* 0x000000010d0d8824 */ /* 0x000fe200078e0a0a */
[----:B------:R-:W-:Y:S01]  /*1660*/  ISETP.NE.AND P0, PT, R18, RZ, PT ;  /* 0x000000ff1200720c */ /* 0x000fe20003f05270 */
[----:B------:R-:W-:Y:S01]  /*1670*/  @!P4 IMAD.IADD R24, R24, 0x1, -R2 ;  /* 0x000000011818c824 */ /* 0x000fe200078e0a02 */
[C---:B------:R-:W-:Y:S01]  /*1680*/  ISETP.GT.U32.AND P4, PT, R2.reuse, R28, PT ;  /* 0x0000001c0200720c */ /* 0x040fe20003f84070 */
[----:B------:R-:W-:Y:S01]  /*1690*/  IMAD R30, R2, R7, R30 ;  /* 0x00000007021e7224 */ /* 0x000fe200078e021e */
[----:B------:R-:W-:Y:S01]  /*16a0*/  IABS R36, R9 ;  /* 0x0000000900247213 */ /* 0x000fe20000000000 */
[----:B------:R-:W-:Y:S01]  /*16b0*/  @!P2 IMAD.IADD R26, R26, 0x1, -R2 ;  /* 0x000000011a1aa824 */ /* 0x000fe200078e0a02 */
[C---:B------:R-:W-:Y:S01]  /*16c0*/  ISETP.GT.U32.AND P2, PT, R2.reuse, R24, PT ;  /* 0x000000180200720c */ /* 0x040fe20003f44070 */
[----:B------:R-:W-:Y:S01]  /*16d0*/  @!P3 IMAD.MOV R13, RZ, RZ, -R13 ;  /* 0x000000ffff0db224 */ /* 0x000fe200078e0a0d */
[C---:B------:R-:W-:Y:S01]  /*16e0*/  ISETP.GT.U32.AND P3, PT, R2.reuse, R30, PT ;  /* 0x0000001e0200720c */ /* 0x040fe20003f64070 */
[----:B------:R-:W-:Y:S01]  /*16f0*/  IMAD.HI.U32 R8, R3, R32, RZ ;  /* 0x0000002003087227 */ /* 0x000fe200078e00ff */
[----:B------:R-:W-:-:S02]  /*1700*/  ISETP.GT.U32.AND P6, PT, R2, R26, PT ;  /* 0x0000001a0200720c */ /* 0x000fc40003fc4070 */
[C---:B------:R-:W-:Y:S01]  /*1710*/  LOP3.LUT R10, R4.reuse, 0xf2, RZ, 0xfc, !PT ;  /* 0x000000f2040a7812 */ /* 0x040fe200078efcff */
[----:B------:R-:W-:Y:S01]  /*1720*/  IMAD.MOV R11, RZ, RZ, -R8 ;  /* 0x000000ffff0b7224 */ /* 0x000fe200078e0a08 */
[----:B------:R-:W-:Y:S01]  /*1730*/  LOP3.LUT R8, R4, 0xf6, RZ, 0xfc, !PT ;  /* 0x000000f604087812 */ /* 0x000fe200078efcff */
[----:B------:R-:W-:Y:S01]  /*1740*/  @!P4 IMAD.IADD R28, R28, 0x1, -R2 ;  /* 0x000000011c1cc824 */ /* 0x000fe200078e0a02 */
[----:B------:R-:W-:Y:S01]  /*1750*/  @!P0 LOP3.LUT R13, RZ, R18, RZ, 0x33, !PT ;  /* 0x00000012ff0d8212 */ /* 0x000fe200078e33ff */
[----:B------:R-:W-:Y:S01]  /*1760*/  IMAD R32, R2, R11, R32 ;  /* 0x0000000b02207224 */ /* 0x000fe200078e0220 */
[----:B------:R-:W-:Y:S01]  /*1770*/  ISETP.GE.AND P0, PT, R4, RZ, PT ;  /* 0x000000ff0400720c */ /* 0x000fe20003f06270 */
[--C-:B------:R-:W-:Y:S01]  /*1780*/  @!P2 IMAD.IADD R24, R24, 0x1, -R2.reuse ;  /* 0x000000011818a824 */ /* 0x100fe200078e0a02 */
[----:B------:R-:W-:Y:S01]  /*1790*/  IABS R34, R8 ;  /* 0x0000000800227213 */ /* 0x000fe20000000000 */
[--C-:B------:R-:W-:Y:S01]  /*17a0*/  @!P3 IMAD.IADD R30, R30, 0x1, -R2.reuse ;  /* 0x000000011e1eb824 */ /* 0x100fe200078e0a02 */
[----:B------:R-:W-:Y:S01]  /*17b0*/  ISETP.GT.U32.AND P3, PT, R2, R28, PT ;  /* 0x0000001c0200720c */ /* 0x000fe20003f64070 */
[----:B------:R-:W-:Y:S01]  /*17c0*/  @!P6 IMAD.IADD R26, R26, 0x1, -R2 ;  /* 0x000000011a1ae824 */ /* 0x000fe200078e0a02 */
[----:B------:R-:W-:Y:S01]  /*17d0*/  ISETP.GT.U32.AND P6, PT, R2, R32, PT ;  /* 0x000000200200720c */ /* 0x000fe20003fc4070 */
[----:B------:R-:W-:Y:S01]  /*17e0*/  IMAD.HI.U32 R6, R3, R34, RZ ;  /* 0x0000002203067227 */ /* 0x000fe200078e00ff */
[----:B------:R-:W-:-:S02]  /*17f0*/  IABS R38, R10 ;  /* 0x0000000a00267213 */ /* 0x000fc40000000000 */
[----:B------:R-:W-:Y:S01]  /*1800*/  ISETP.GE.AND P2, PT, R12, RZ, PT ;  /* 0x000000ff0c00720c */ /* 0x000fe20003f46270 */
[----:B------:R-:W-:Y:S01]  /*1810*/  IMAD.MOV R7, RZ, RZ, -R6 ;  /* 0x000000ffff077224 */ /* 0x000fe200078e0a06 */
[----:B------:R-:W-:Y:S01]  /*1820*/  LOP3.LUT R11, R4, 0xec, RZ, 0xfc, !PT ;  /* 0x000000ec040b7812 */ /* 0x000fe200078efcff */
[----:B------:R-:W-:Y:S01]  /*1830*/  @!P0 IMAD.MOV R24, RZ, RZ, -R24 ;  /* 0x000000ffff188224 */ /* 0x000fe200078e0a18 */
[C---:B------:R-:W-:Y:S01]  /*1840*/  ISETP.GT.U32.AND P0, PT, R2.reuse, R30, PT ;  /* 0x0000001e0200720c */ /* 0x040fe20003f04070 */
[----:B------:R-:W-:Y:S01]  /*1850*/  IMAD R34, R2, R7, R34 ;  /* 0x0000000702227224 */ /* 0x000fe200078e0222 */
[----:B------:R-:W-:Y:S01]  /*1860*/  IABS R44, R11 ;  /* 0x0000000b002c7213 */ /* 0x000fe20000000000 */
[----:B------:R-:W-:Y:S01]  /*1870*/  @!P3 IMAD.IADD R28, R28, 0x1, -R2 ;  /* 0x000000011c1cb824 */ /* 0x000fe200078e0a02 */
[----:B------:R-:W-:Y:S01]  /*1880*/  ISETP.GE.AND P4, PT, R14, RZ, PT ;  /* 0x000000ff0e00720c */ /* 0x000fe20003f86270 */
[----:B------:R-:W-:Y:S01]  /*1890*/  IMAD.HI.U32 R6, R3, R36, RZ ;  /* 0x0000002403067227 */ /* 0x000fe200078e00ff */
[----:B------:R-:W-:-:S02]  /*18a0*/  ISETP.GT.U32.AND P3, PT, R2, R34, PT ;  /* 0x000000220200720c */ /* 0x000fc40003f64070 */
[----:B------:R-:W-:Y:S01]  /*18b0*/  LOP3.LUT R12, R4, 0xe4, RZ, 0xfc, !PT ;  /* 0x000000e4040c7812 */ /* 0x000fe200078efcff */
[----:B------:R-:W-:Y:S01]  /*18c0*/  @!P6 IMAD.IADD R32, R32, 0x1, -R2 ;  /* 0x000000012020e824 */ /* 0x000fe200078e0a02 */
[----:B------:R-:W-:Y:S01]  /*18d0*/  LOP3.LUT R14, R4, 0xe2, RZ, 0xfc, !PT ;  /* 0x000000e2040e7812 */ /* 0x000fe200078efcff */
[----:B------:R-:W-:Y:S01]  /*18e0*/  IMAD.MOV R7, RZ, RZ, -R6 ;  /* 0x000000ffff077224 */ /* 0x000fe200078e0a06 */
[----:B------:R-:W-:Y:S01]  /*18f0*/  IABS R50, R12 ;  /* 0x0000000c00327213 */ /* 0x000fe20000000000 */
[----:B------:R-:W-:Y:S01]  /*1900*/  IMAD.HI.U32 R6, R3, R38, RZ ;  /* 0x0000002603067227 */ /* 0x000fe200078e00ff */
[----:B------:R-:W-:Y:S02]  /*1910*/  ISETP.GT.U32.AND P6, PT, R2, R32, PT ;  /* 0x000000200200720c */ /* 0x000fe40003fc4070 */
[----:B------:R-:W-:Y:S01]  /*1920*/  IABS R118, R14 ;  /* 0x0000000e00767213 */ /* 0x000fe20000000000 */
[----:B------:R-:W-:Y:S01]  /*1930*/  @!P0 IMAD.IADD R30, R30, 0x1, -R2 ;  /* 0x000000011e1e8824 */ /* 0x000fe200078e0a02 */
[----:B------:R-:W-:Y:S01]  /*1940*/  ISETP.GE.AND P0, PT, R9, RZ, PT ;  /* 0x000000ff0900720c */ /* 0x000fe20003f06270 */
[----:B------:R-:W-:Y:S01]  /*1950*/  IMAD.MOV R9, RZ, RZ, -R6 ;  /* 0x000000ffff097224 */ /* 0x000fe200078e0a06 */
[----:B------:R-:W-:Y:S01]  /*1960*/  IABS R132, R29 ;  /* 0x0000001d00847213 */ /* 0x000fe20000000000 */
[----:B------:R-:W-:Y:S01]  /*1970*/  @!P3 IMAD.IADD R34, R34, 0x1, -R2 ;  /* 0x000000012222b824 */ /* 0x000fe200078e0a02 */
[----:B------:R-:W-:Y:S01]  /*1980*/  LOP3.LUT R31, R4, 0x16, RZ, 0xfc, !PT ;  /* 0x00000016041f7812 */ /* 0x000fe200078efcff */
[----:B------:R-:W-:Y:S01]  /*1990*/  IMAD R38, R2, R9, R38 ;  /* 0x0000000902267224 */ /* 0x000fe200078e0226 */
[----:B------:R-:W-:Y:S01]  /*19a0*/  LOP3.LUT R33, R4, 0x14, RZ, 0xfc, !PT ;  /* 0x0000001404217812 */ /* 0x000fe200078efcff */
[----:B------:R-:W-:Y:S01]  /*19b0*/  @!P1 IMAD.MOV R26, RZ, RZ, -R26 ;  /* 0x000000ffff1a9224 */ /* 0x000fe200078e0a1a */
[----:B------:R-:W-:Y:S01]  /*19c0*/  ISETP.GE.AND P1, PT, R8, RZ, PT ;  /* 0x000000ff0800720c */ /* 0x000fe20003f26270 */
[----:B------:R-:W-:Y:S01]  /*19d0*/  IMAD R36, R2, R7, R36 ;  /* 0x0000000702247224 */ /* 0x000fe200078e0224 */
[----:B------:R-:W-:Y:S01]  /*19e0*/  LOP3.LUT R8, R4, 0xf0, RZ, 0xfc, !PT ;  /* 0x000000f004087812 */ /* 0x000fe200078efcff */
[----:B------:R-:W-:Y:S01]  /*19f0*/  @!P5 IMAD.MOV R28, RZ, RZ, -R28 ;  /* 0x000000ffff1cd224 */ /* 0x000fe200078e0a1c */
[C---:B------:R-:W-:Y:S01]  /*1a00*/  ISETP.GT.U32.AND P5, PT, R2.reuse, R34, PT ;  /* 0x000000220200720c */ /* 0x040fe20003fa4070 */
[----:B------:R-:W-:Y:S01]  /*1a10*/  @!P2 IMAD.MOV R30, RZ, RZ, -R30 ;  /* 0x000000ffff1ea224 */ /* 0x000fe200078e0a1e */
[----:B------:R-:W-:Y:S01]  /*1a20*/  ISETP.GT.U32.AND P2, PT, R2, R38, PT ;  /* 0x000000260200720c */ /* 0x000fe20003f44070 */
[----:B------:R-:W-:Y:S01]  /*1a30*/  @!P6 IMAD.IADD R32, R32, 0x1, -R2 ;  /* 0x000000012020e824 */ /* 0x000fe200078e0a02 */
[----:B------:R-:W-:Y:S01]  /*1a40*/  ISETP.GT.U32.AND P6, PT, R2, R36, PT ;  /* 0x000000240200720c */ /* 0x000fe20003fc4070 */
[----:B------:R-:W-:Y:S01]  /*1a50*/  VIADD R7, R5, 0xee ;  /* 0x000000ee05077836 */ /* 0x000fe20000000000 */
[----:B------:R-:W-:Y:S01]  /*1a60*/  IABS R40, R8 ;  /* 0x0000000800287213 */ /* 0x000fe20000000000 */
[----:B------:R-:W-:Y:S01]  /*1a70*/  @!P4 IMAD.MOV R32, RZ, RZ, -R32 ;  /* 0x000000ffff20c224 */ /* 0x000fe200078e0a20 */
[----:B------:R-:W-:-:S02]  /*1a80*/  ISETP.GE.AND P4, PT, R10, RZ, PT ;  /* 0x000000ff0a00720c */ /* 0x000fc40003f86270 */
[----:B------:R-:W-:Y:S01]  /*1a90*/  ISETP.GE.AND P3, PT, R7, RZ, PT ;  /* 0x000000ff0700720c */ /* 0x000fe20003f66270 */
[----:B------:R-:W-:Y:S01]  /*1aa0*/  IMAD.HI.U32 R6, R3, R40, RZ ;  /* 0x0000002803067227 */ /* 0x000fe200078e00ff */
[----:B------:R-:W-:Y:S02]  /*1ab0*/  IABS R42, R7 ;  /* 0x00000007002a7213 */ /* 0x000fe40000000000 */
[----:B------:R-:W-:Y:S01]  /*1ac0*/  LOP3.LUT R10, R4, 0xea, RZ, 0xfc, !PT ;  /* 0x000000ea040a7812 */ /* 0x000fe200078efcff */
[--C-:B------:R-:W-:Y:S01]  /*1ad0*/  @!P5 IMAD.IADD R34, R34, 0x1, -R2.reuse ;  /* 0x000000012222d824 */ /* 0x100fe200078e0a02 */
[----:B------:R-:W-:Y:S01]  /*1ae0*/  IABS R134, R31 ;  /* 0x0000001f00867213 */ /* 0x000fe20000000000 */
[----:B------:R-:W-:Y:S01]  /*1af0*/  @!P2 IMAD.IADD R38, R38, 0x1, -R2 ;  /* 0x000000012626a824 */ /* 0x000fe200078e0a02 */
[----:B------:R-:W-:Y:S01]  /*1b00*/  IABS R46, R10 ;  /* 0x0000000a002e7213 */ /* 0x000fe20000000000 */
[----:B------:R-:W-:Y:S01]  /*1b10*/  IMAD.MOV R7, RZ, RZ, -R6 ;  /* 0x000000ffff077224 */ /* 0x000fe200078e0a06 */
[----:B------:R-:W-:Y:S01]  /*1b20*/  ISETP.GE.AND P2, PT, R11, RZ, PT ;  /* 0x000000ff0b00720c */ /* 0x000fe20003f46270 */
[----:B------:R-:W-:Y:S01]  /*1b30*/  @!P6 IMAD.IADD R36, R36, 0x1, -R2 ;  /* 0x000000012424e824 */ /* 0x000fe200078e0a02 */
[----:B------:R-:W-:Y:S01]  /*1b40*/  LOP3.LUT R11, R4, 0xe6, RZ, 0xfc, !PT ;  /* 0x000000e6040b7812 */ /* 0x000fe200078efcff */
[----:B------:R-:W-:Y:S01]  /*1b50*/  @!P1 IMAD.MOV R34, RZ, RZ, -R34 ;  /* 0x000000ffff229224 */ /* 0x000fe200078e0a22 */
[C---:B------:R-:W-:Y:S01]  /*1b60*/  ISETP.GT.U32.AND P1, PT, R2.reuse, R38, PT ;  /* 0x000000260200720c */ /* 0x040fe20003f24070 */
[C---:B------:R-:W-:Y:S01]  /*1b70*/  IMAD R40, R2.reuse, R7, R40 ;  /* 0x0000000702287224 */ /* 0x040fe200078e0228 */
[----:B------:R-:W-:Y:S01]  /*1b80*/  ISETP.GT.U32.AND P6, PT, R2, R36, PT ;  /* 0x000000240200720c */ /* 0x000fe20003fc4070 */
[----:B------:R-:W-:Y:S01]  /*1b90*/  IMAD.HI.U32 R7, R3, R44, RZ ;  /* 0x0000002c03077227 */ /* 0x000fe200078e00ff */
[----:B------:R-:W-:-:S02]  /*1ba0*/  IABS R120, R11 ;  /* 0x0000000b00787213 */ /* 0x000fc40000000000 */
[----:B------:R-:W-:Y:S01]  /*1bb0*/  ISETP.GT.U32.AND P5, PT, R2, R40, PT ;  /* 0x000000280200720c */ /* 0x000fe20003fa4070 */
[----:B------:R-:W-:Y:S01]  /*1bc0*/  IMAD.MOV R7, RZ, RZ, -R7 ;  /* 0x000000ffff077224 */ /* 0x000fe200078e0a07 */
[----:B------:R-:W-:Y:S01]  /*1bd0*/  IABS R130, R33 ;  /* 0x0000002100827213 */ /* 0x000fe20000000000 */
[C---:B------:R-:W-:Y:S01]  /*1be0*/  IMAD.HI.U32 R6, R3.reuse, R42, RZ ;  /* 0x0000002a03067227 */ /* 0x040fe200078e00ff */
[C---:B------:R-:W-:Y:S02]  /*1bf0*/  LOP3.LUT R35, R4.reuse, 0x12, RZ, 0xfc, !PT ;  /* 0x0000001204237812 */ /* 0x040fe400078efcff */
[----:B------:R-:W-:Y:S01]  /*1c00*/  LOP3.LUT R37, R4, 0x10, RZ, 0xfc, !PT ;  /* 0x0000001004257812 */ /* 0x000fe200078efcff */
[----:B------:R-:W-:Y:S01]  /*1c10*/  IMAD R44, R2, R7, R44 ;  /* 0x00000007022c7224 */ /* 0x000fe200078e022c */
[----:B------:R-:W-:Y:S01]  /*1c20*/  IABS R128, R35 ;  /* 0x0000002300807213 */ /* 0x000fe20000000000 */
[----:B------:R-:W-:Y:S01]  /*1c30*/  @!P1 IMAD.IADD R38, R38, 0x1, -R2 ;  /* 0x0000000126269824 */ /* 0x000fe200078e0a02 */
[----:B------:R-:W-:Y:S01]  /*1c40*/  LOP3.LUT R39, R4, 0xc, RZ, 0xfc, !PT ;  /* 0x0000000c04277812 */ /* 0x000fe200078efcff */
[----:B------:R-:W-:Y:S01]  /*1c50*/  IMAD.MOV R9, RZ, RZ, -R6 ;  /* 0x000000ffff097224 */ /* 0x000fe200078e0a06 */
[----:B------:R-:W-:Y:S01]  /*1c60*/  ISETP.GT.U32.AND P1, PT, R2, R44, PT ;  /* 0x0000002c0200720c */ /* 0x000fe20003f24070 */
[----:B------:R-:W-:Y:S01]  /*1c70*/  @!P6 IMAD.IADD R36, R36, 0x1, -R2 ;  /* 0x000000012424e824 */ /* 0x000fe200078e0a02 */
[----:B------:R-:W-:Y:S01]  /*1c80*/  ISETP.GE.AND P6, PT, R8, RZ, PT ;  /* 0x000000ff0800720c */ /* 0x000fe20003fc6270 */
[----:B------:R-:W-:Y:S01]  /*1c90*/  IMAD R42, R2, R9, R42 ;  /* 0x00000009022a7224 */ /* 0x000fe200078e022a */
[C---:B------:R-:W-:Y:S01]  /*1ca0*/  LOP3.LUT R8, R4.reuse, 0xe8, RZ, 0xfc, !PT ;  /* 0x000000e804087812 */ /* 0x040fe200078efcff */
[----:B------:R-:W-:Y:S01]  /*1cb0*/  @!P0 IMAD.MOV R36, RZ, RZ, -R36 ;  /* 0x000000ffff248224 */ /* 0x000fe200078e0a24 */
[----:B------:R-:W-:Y:S01]  /*1cc0*/  LOP3.LUT R43, R4, 0x6, RZ, 0xfc, !PT ;  /* 0x00000006042b7812 */ /* 0x000fe200078efcff */
[----:B------:R-:W-:Y:S01]  /*1cd0*/  IMAD.HI.U32 R6, R3, R46, RZ ;  /* 0x0000002e03067227 */ /* 0x000fe200078e00ff */
[----:B------:R-:W-:-:S02]  /*1ce0*/  IABS R48, R8 ;  /* 0x0000000800307213 */ /* 0x000fc40000000000 */
[----:B------:R-:W-:Y:S01]  /*1cf0*/  ISETP.GT.U32.AND P0, PT, R2, R42, PT ;  /* 0x0000002a0200720c */ /* 0x000fe20003f04070 */
[----:B------:R-:W-:Y:S01]  /*1d00*/  @!P5 IMAD.IADD R40, R40, 0x1, -R2 ;  /* 0x000000012828d824 */ /* 0x000fe200078e0a02 */
[----:B------:R-:W-:Y:S01]  /*1d10*/  LOP3.LUT R41, R4, 0x8, RZ, 0xfc, !PT ;  /* 0x0000000804297812 */ /* 0x000fe200078efcff */
[----:B------:R-:W-:Y:S01]  /*1d20*/  IMAD.MOV R7, RZ, RZ, -R6 ;  /* 0x000000ffff077224 */ /* 0x000fe200078e0a06 */
[----:B------:R-:W-:Y:S01]  /*1d30*/  IABS R126, R43 ;  /* 0x0000002b007e7213 */ /* 0x000fe20000000000 */
[----:B------:R-:W-:Y:S01]  /*1d40*/  @!P1 IMAD.IADD R44, R44, 0x1, -R2 ;  /* 0x000000012c2c9824 */ /* 0x000fe200078e0a02 */
[----:B------:R-:W-:Y:S01]  /*1d50*/  ISETP.GT.U32.AND P5, PT, R2, R40, PT ;  /* 0x000000280200720c */ /* 0x000fe20003fa4070 */
[----:B------:R-:W-:Y:S01]  /*1d60*/  IMAD.HI.U32 R6, R3, R48, RZ ;  /* 0x0000003003067227 */ /* 0x000fe200078e00ff */
[----:B------:R-:W-:Y:S02]  /*1d70*/  LOP3.LUT R45, R4, 0x4, RZ, 0xfc, !PT ;  /* 0x00000004042d7812 */ /* 0x000fe400078efcff */
[----:B------:R-:W-:Y:S01]  /*1d80*/  SHF.R.S32.HI R21, RZ, 0x6, R21 ;  /* 0x00000006ff157819 */ /* 0x000fe20000011415 */
[C---:B------:R-:W-:Y:S01]  /*1d90*/  IMAD R46, R2.reuse, R7, R46 ;  /* 0x00000007022e7224 */ /* 0x040fe200078e022e */
[----:B------:R-:W-:Y:S01]  /*1da0*/  IABS R124, R45 ;  /* 0x0000002d007c7213 */ /* 0x000fe20000000000 */
[----:B------:R-:W-:Y:S01]  /*1db0*/  @!P4 IMAD.MOV R38, RZ, RZ, -R38 ;  /* 0x000000ffff26c224 */ /* 0x000fe200078e0a26 */
[----:B------:R-:W-:Y:S01]  /*1dc0*/  ISETP.GT.U32.AND P4, PT, R2, R44, PT ;  /* 0x0000002c0200720c */ /* 0x000fe20003f84070 */
[----:B------:R-:W-:-:S02]  /*1dd0*/  IMAD.MOV R7, RZ, RZ, -R6 ;  /* 0x000000ffff077224 */ /* 0x000fc400078e0a06 */
[----:B------:R-:W-:-:S04]  /*1de0*/  IMAD.HI.U32 R6, R3, R120, RZ ;  /* 0x0000007803067227 */ /* 0x000fc800078e00ff */
[----:B------:R-:W-:Y:S01]  /*1df0*/  @!P0 IMAD.IADD R42, R42, 0x1, -R2 ;  /* 0x000000012a2a8824 */ /* 0x000fe200078e0a02 */
[----:B------:R-:W-:Y:S01]  /*1e00*/  ISETP.GE.AND P0, PT, R10, RZ, PT ;  /* 0x000000ff0a00720c */ /* 0x000fe20003f06270 */
[----:B------:R-:W-:Y:S01]  /*1e10*/  IMAD R48, R2, R7, R48 ;  /* 0x0000000702307224 */ /* 0x000fe200078e0230 */
[----:B------:R-:W-:Y:S01]  /*1e20*/  LOP3.LUT R10, R4, 0xdc, RZ, 0xfc, !PT ;  /* 0x000000dc040a7812 */ /* 0x000fe200078efcff */
[----:B------:R-:W-:Y:S01]  /*1e30*/  IMAD.MOV R7, RZ, RZ, -R6 ;  /* 0x000000ffff077224 */ /* 0x000fe200078e0a06 */
[----:B------:R-:W-:Y:S01]  /*1e40*/  ISETP.GT.U32.AND P1, PT, R2, R42, PT ;  /* 0x0000002a0200720c */ /* 0x000fe20003f24070 */
[----:B------:R-:W-:Y:S01]  /*1e50*/  @!P5 IMAD.IADD R40, R40, 0x1, -R2 ;  /* 0x000000012828d824 */ /* 0x000fe200078e0a02 */
[C---:B------:R-:W-:Y:S01]  /*1e60*/  ISETP.GT.U32.AND P5, PT, R2.reuse, R46, PT ;  /* 0x0000002e0200720c */ /* 0x040fe20003fa4070 */
[----:B------:R-:W-:Y:S01]  /*1e70*/  IMAD R120, R2, R7, R120 ;  /* 0x0000000702787224 */ /* 0x000fe200078e0278 */
[----:B------:R-:W-:Y:S01]  /*1e80*/  IABS R54, R10 ;  /* 0x0000000a00367213 */ /* 0x000fe20000000000 */
[----:B------:R-:W-:-:S02]  /*1e90*/  @!P4 IMAD.IADD R44, R44, 0x1, -R2 ;  /* 0x000000012c2cc824 */ /* 0x000fc400078e0a02 */
[----:B------:R-:W-:Y:S01]  /*1ea0*/  @!P6 IMAD.MOV R40, RZ, RZ, -R40 ;  /* 0x000000ffff28e224 */ /* 0x000fe200078e0a28 */
[C---:B------:R-:W-:Y:S01]  /*1eb0*/  ISETP.GT.U32.AND P4, PT, R2.reuse, R120, PT ;  /* 0x000000780200720c */ /* 0x040fe20003f84070 */
[----:B------:R-:W-:Y:S01]  /*1ec0*/  IMAD.HI.U32 R6, R3, R50, RZ ;  /* 0x0000003203067227 */ /* 0x000fe200078e00ff */
[----:B------:R-:W-:-:S03]  /*1ed0*/  ISETP.GT.U32.AND P6, PT, R2, R48, PT ;  /* 0x000000300200720c */ /* 0x000fc60003fc4070 */
[----:B------:R-:W-:Y:S01]  /*1ee0*/  @!P1 IMAD.IADD R42, R42, 0x1, -R2 ;  /* 0x000000012a2a9824 */ /* 0x000fe200078e0a02 */
[----:B------:R-:W-:Y:S01]  /*1ef0*/  ISETP.GE.AND P1, PT, R8, RZ, PT ;  /* 0x000000ff0800720c */ /* 0x000fe20003f26270 */
[----:B------:R-:W-:Y:S01]  /*1f00*/  IMAD.MOV R9, RZ, RZ, -R6 ;  /* 0x000000ffff097224 */ /* 0x000fe200078e0a06 */
[----:B------:R-:W-:Y:S01]  /*1f10*/  LOP3.LUT R8, R4, 0xe0, RZ, 0xfc, !PT ;  /* 0x000000e004087812 */ /* 0x000fe200078efcff */
[--C-:B------:R-:W-:Y:S02]  /*1f20*/  @!P5 IMAD.IADD R46, R46, 0x1, -R2.reuse ;  /* 0x000000012e2ed824 */ /* 0x100fe400078e0a02 */
[----:B------:R-:W-:Y:S01]  /*1f30*/  VIADD R6, R5, 0xde ;  /* 0x000000de05067836 */ /* 0x000fe20000000000 */
[----:B------:R-:W-:Y:S01]  /*1f40*/  IABS R52, R8 ;  /* 0x0000000800347213 */ /* 0x000fe20000000000 */
[----:B------:R-:W-:Y:S01]  /*1f50*/  @!P4 IMAD.IADD R120, R120, 0x1, -R2 ;  /* 0x000000017878c824 */ /* 0x000fe200078e0a02 */
[----:B------:R-:W-:Y:S01]  /*1f60*/  ISETP.GT.U32.AND P5, PT, R2, R46, PT ;  /* 0x0000002e0200720c */ /* 0x000fe20003fa4070 */
[----:B------:R-:W-:Y:S01]  /*1f70*/  IMAD.HI.U32 R7, R3, R118, RZ ;  /* 0x0000007603077227 */ /* 0x000fe200078e00ff */
[----:B------:R-:W-:-:S02]  /*1f80*/  IABS R116, R6 ;  /* 0x0000000600747213 */ /* 0x000fc40000000000 */
[C---:B------:R-:W-:Y:S01]  /*1f90*/  ISETP.GT.U32.AND P4, PT, R2.reuse, R120, PT ;  /* 0x000000780200720c */ /* 0x040fe20003f84070 */
[----:B------:R-:W-:Y:S02]  /*1fa0*/  IMAD R50, R2, R9, R50 ;  /* 0x0000000902327224 */ /* 0x000fe400078e0232 */
[----:B------:R-:W-:Y:S01]  /*1fb0*/  @!P6 IMAD.IADD R48, R48, 0x1, -R2 ;  /* 0x000000013030e824 */ /* 0x000fe200078e0a02 */
[----:B------:R-:W-:Y:S01]  /*1fc0*/  ISETP.GE.AND P6, PT, R6, RZ, PT ;  /* 0x000000ff0600720c */ /* 0x000fe20003fc6270 */
[----:B------:R-:W-:Y:S02]  /*1fd0*/  IMAD.MOV R7, RZ, RZ, -R7 ;  /* 0x000000ffff077224 */ /* 0x000fe400078e0a07 */
[----:B------:R-:W-:-:S04]  /*1fe0*/  IMAD.HI.U32 R6, R3, R52, RZ ;  /* 0x0000003403067227 */ /* 0x000fc800078e00ff */
[----:B------:R-:W-:Y:S01]  /*1ff0*/  @!P2 IMAD.MOV R44, RZ, RZ, -R44 ;  /* 0x000000ffff2ca224 */ /* 0x000fe200078e0a2c */
[C---:B------:R-:W-:Y:S01]  /*2000*/  ISETP.GT.U32.AND P2, PT, R2.reuse, R50, PT ;  /* 0x000000320200720c */ /* 0x040fe20003f44070 */
[----:B------:R-:W-:Y:S02]  /*2010*/  IMAD R118, R2, R7, R118 ;  /* 0x0000000702767224 */ /* 0x000fe400078e0276 */
[----:B------:R-:W-:Y:S02]  /*2020*/  IMAD.MOV R7, RZ, RZ, -R6 ;  /* 0x000000ffff077224 */ /* 0x000fe400078e0a06 */
[----:B------:R-:W-:Y:S01]  /*2030*/  @!P5 IMAD.IADD R46, R46, 0x1, -R2 ;  /* 0x000000012e2ed824 */ /* 0x000fe200078e0a02 */
[----:B------:R-:W-:Y:S01]  /*2040*/  ISETP.GE.AND P5, PT, R11, RZ, PT ;  /* 0x000000ff0b00720c */ /* 0x000fe20003fa6270 */
[----:B------:R-:W-:Y:S01]  /*2050*/  IMAD R52, R2, R7, R52 ;  /* 0x0000000702347224 */ /* 0x000fe200078e0234 */
[----:B------:R-:W-:Y:S01]  /*2060*/  LOP3.LUT R11, R4, 0xda, RZ, 0xfc, !PT ;  /* 0x000000da040b7812 */ /* 0x000fe200078efcff */
[----:B------:R-:W-:Y:S01]  /*2070*/  @!P3 IMAD.MOV R42, RZ, RZ, -R42 ;  /* 0x000000ffff2ab224 */ /* 0x000fe200078e0a2a */
[----:B------:R-:W-:Y:S01]  /*2080*/  ISETP.GT.U32.AND P3, PT, R2, R48, PT ;  /* 0x000000300200720c */ /* 0x000fe20003f64070 */
[----:B------:R-:W-:Y:S01]  /*2090*/  @!P4 IMAD.IADD R120, R120, 0x1, -R2 ;  /* 0x000000017878c824 */ /* 0x000fe200078e0a02 */
[C---:B------:R-:W-:Y:S01]  /*20a0*/  ISETP.GT.U32.AND P4, PT, R2.reuse, R52, PT ;  /* 0x000000340200720c */ /* 0x040fe20003f84070 */
[----:B------:R-:W-:Y:S01]  /*20b0*/  @!P0 IMAD.MOV R46, RZ, RZ, -R46 ;  /* 0x000000ffff2e8224 */ /* 0x000fe200078e0a2e */
[----:B------:R-:W-:Y:S01]  /*20c0*/  ISETP.GT.U32.AND P0, PT, R2, R118, PT ;  /* 0x000000760200720c */ /* 0x000fe20003f04070 */
[----:B------:R-:W-:Y:S01]  /*20d0*/  @!P2 IMAD.IADD R50, R50, 0x1, -R2 ;  /* 0x000000013232a824 */ /* 0x000fe200078e0a02 */
[----:B------:R-:W-:Y:S01]  /*20e0*/  IABS R114, R11 ;  /* 0x0000000b00727213 */ /* 0x000fe20000000000 */
[----:B------:R-:W-:-:S03]  /*20f0*/  IMAD.HI.U32 R6, R3, R116, RZ ;  /* 0x0000007403067227 */ /* 0x000fc600078e00ff */
[----:B------:R-:W-:Y:S01]  /*2100*/  ISETP.GT.U32.AND P2, PT, R2, R50, PT ;  /* 0x000000320200720c */ /* 0x000fe20003f44070 */
[----:B------:R-:W-:Y:S02]  /*2110*/  IMAD.MOV R9, RZ, RZ, -R6 ;  /* 0x000000ffff097224 */ /* 0x000fe400078e0a06 */
[--C-:B------:R-:W-:Y:S01]  /*2120*/  @!P3 IMAD.IADD R48, R48, 0x1, -R2.reuse ;  /* 0x000000013030b824 */ /* 0x100fe200078e0a02 */
[----:B------:R-:W-:Y:S01]  /*2130*/  ISETP.GE.AND P3, PT, R12, RZ, PT ;  /* 0x000000ff0c00720c */ /* 0x000fe20003f66270 */
[--C-:B------:R-:W-:Y:S01]  /*2140*/  @!P4 IMAD.IADD R52, R52, 0x1, -R2.reuse ;  /* 0x000000013434c824 */ /* 0x100fe200078e0a02 */
[----:B------:R-:W-:Y:S01]  /*2150*/  LOP3.LUT R12, R4, 0xd0, RZ, 0xfc, !PT ;  /* 0x000000d0040c7812 */ /* 0x000fe200078efcff */
[----:B------:R-:W-:Y:S01]  /*2160*/  @!P0 IMAD.IADD R118, R118, 0x1, -R2 ;  /* 0x0000000176768824 */ /* 0x000fe200078e0a02 */
[----:B------:R-:W-:Y:S01]  /*2170*/  ISETP.GE.AND P0, PT, R14, RZ, PT ;  /* 0x000000ff0e00720c */ /* 0x000fe20003f06270 */
[C---:B------:R-:W-:Y:S01]  /*2180*/  IMAD R116, R2.reuse, R9, R116 ;  /* 0x0000000902747224 */ /* 0x040fe200078e0274 */
[----:B------:R-:W-:Y:S01]  /*2190*/  IABS R60, R12 ;  /* 0x0000000c003c7213 */ /* 0x000fe20000000000 */
[----:B------:R-:W-:Y:S01]  /*21a0*/  @!P1 IMAD.MOV R48, RZ, RZ, -R48 ;  /* 0x000000ffff309224 */ /* 0x000fe200078e0a30 */
[C---:B------:R-:W-:Y:S01]  /*21b0*/  ISETP.GT.U32.AND P1, PT, R2.reuse, R52, PT ;  /* 0x000000340200720c */ /* 0x040fe20003f24070 */
[----:B------:R-:W-:Y:S01]  /*21c0*/  IMAD.HI.U32 R7, R3, R54, RZ ;  /* 0x0000003603077227 */ /* 0x000fe200078e00ff */
[----:B------:R-:W-:-:S02]  /*21d0*/  ISETP.GT.U32.AND P4, PT, R2, R118, PT ;  /* 0x000000760200720c */ /* 0x000fc40003f84070 */
[----:B------:R-:W-:Y:S01]  /*21e0*/  LOP3.LUT R14, R4, 0xcc, RZ, 0xfc, !PT ;  /* 0x000000cc040e7812 */ /* 0x000fe200078efcff */
[----:B------:R-:W-:Y:S01]  /*21f0*/  @!P2 IMAD.IADD R50, R50, 0x1, -R2 ;  /* 0x000000013232a824 */ /* 0x000fe200078e0a02 */
[----:B------:R-:W-:Y:S01]  /*2200*/  ISETP.GT.U32.AND P2, PT, R2, R116, PT ;  /* 0x000000740200720c */ /* 0x000fe20003f44070 */
[----:B------:R-:W-:Y:S01]  /*2210*/  @!P5 IMAD.MOV R120, RZ, RZ, -R120 ;  /* 0x000000ffff78d224 */ /* 0x000fe200078e0a78 */
[----:B------:R-:W-:Y:S01]  /*2220*/  ISETP.GE.AND P5, PT, R8, RZ, PT ;  /* 0x000000ff0800720c */ /* 0x000fe20003fa6270 */
[----:B------:R-:W-:Y:S01]  /*2230*/  IMAD.MOV R7, RZ, RZ, -R7 ;  /* 0x000000ffff077224 */ /* 0x000fe200078e0a07 */
[----:B------:R-:W-:Y:S01]  /*2240*/  LOP3.LUT R8, R4, 0xd4, RZ, 0xfc, !PT ;  /* 0x000000d404087812 */ /* 0x000fe200078efcff */
[----:B------:R-:W-:Y:S01]  /*2250*/  IMAD.HI.U32 R6, R3, R114, RZ ;  /* 0x0000007203067227 */ /* 0x000fe200078e00ff */
[----:B------:R-:W-:Y:S02]  /*2260*/  IABS R62, R14 ;  /* 0x0000000e003e7213 */ /* 0x000fe40000000000 */
[----:B------:R-:W-:Y:S01]  /*2270*/  IABS R58, R8 ;  /* 0x00000008003a7213 */ /* 0x000fe20000000000 */
[----:B------:R-:W-:-:S02]  /*2280*/  IMAD R54, R2, R7, R54 ;  /* 0x0000000702367224 */ /* 0x000fc400078e0236 */
[----:B------:R-:W-:Y:S01]  /*2290*/  IMAD.MOV R7, RZ, RZ, -R6 ;  /* 0x000000ffff077224 */ /* 0x000fe200078e0a06 */
[----:B------:R-:W-:Y:S01]  /*22a0*/  LOP3.LUT R6, R4, 0xd8, RZ, 0xfc, !PT ;  /* 0x000000d804067812 */ /* 0x000fe200078efcff */
[----:B------:R-:W-:Y:S01]  /*22b0*/  @!P1 IMAD.IADD R52, R52, 0x1, -R2 ;  /* 0x0000000134349824 */ /* 0x000fe200078e0a02 */
[----:B------:R-:W-:Y:S01]  /*22c0*/  ISETP.GE.AND P1, PT, R11, RZ, PT ;  /* 0x000000ff0b00720c */ /* 0x000fe20003f26270 */
[----:B------:R-:W-:Y:S01]  /*22d0*/  IMAD R114, R2, R7, R114 ;  /* 0x0000000702727224 */ /* 0x000fe200078e0272 */
[----:B------:R-:W-:Y:S01]  /*22e0*/  IABS R56, R6 ;  /* 0x0000000600387213 */ /* 0x000fe20000000000 */
[--C-:B------:R-:W-:Y:S01]  /*22f0*/  @!P4 IMAD.IADD R118, R118, 0x1, -R2.reuse ;  /* 0x000000017676c824 */ /* 0x100fe200078e0a02 */
[----:B------:R-:W-:Y:S01]  /*2300*/  LOP3.LUT R7, R4, 0xd6, RZ, 0xfc, !PT ;  /* 0x000000d604077812 */ /* 0x000fe200078efcff */
[----:B------:R-:W-:Y:S01]  /*2310*/  @!P2 IMAD.IADD R116, R116, 0x1, -R2 ;  /* 0x000000017474a824 */ /* 0x000fe200078e0a02 */
[----:B------:R-:W-:Y:S01]  /*2320*/  ISETP.GE.AND P2, PT, R6, RZ, PT ;  /* 0x000000ff0600720c */ /* 0x000fe20003f46270 */
[----:B------:R-:W-:Y:S01]  /*2330*/  @!P5 IMAD.MOV R52, RZ, RZ, -R52 ;  /* 0x000000ffff34d224 */ /* 0x000fe200078e0a34 */
[C---:B------:R-:W-:Y:S01]  /*2340*/  ISETP.GT.U32.AND P5, PT, R2.reuse, R114, PT ;  /* 0x000000720200720c */ /* 0x040fe20003fa4070 */
[----:B------:R-:W-:Y:S01]  /*2350*/  @!P0 IMAD.MOV R118, RZ, RZ, -R118 ;  /* 0x000000ffff768224 */ /* 0x000fe200078e0a76 */
[----:B------:R-:W-:Y:S01]  /*2360*/  ISETP.GT.U32.AND P0, PT, R2, R116, PT ;  /* 0x000000740200720c */ /* 0x000fe20003f04070 */
[----:B------:R-:W-:Y:S01]  /*2370*/  IMAD.HI.U32 R6, R3, R56, RZ ;  /* 0x0000003803067227 */ /* 0x000fe200078e00ff */
[----:B------:R-:W-:-:S02]  /*2380*/  IABS R112, R7 ;  /* 0x0000000700707213 */ /* 0x000fc40000000000 */
[----:B------:R-:W-:Y:S01]  /*2390*/  ISETP.GE.AND P4, PT, R10, RZ, PT ;  /* 0x000000ff0a00720c */ /* 0x000fe20003f86270 */
[----:B------:R-:W-:Y:S01]  /*23a0*/  @!P3 IMAD.MOV R50, RZ, RZ, -R50 ;  /* 0x000000ffff32b224 */ /* 0x000fe200078e0a32 */
[----:B------:R-:W-:Y:S01]  /*23b0*/  ISETP.GT.U32.AND P3, PT, R2, R54, PT ;  /* 0x000000360200720c */ /* 0x000fe20003f64070 */
[----:B------:R-:W-:Y:S01]  /*23c0*/  IMAD.MOV R9, RZ, RZ, -R6 ;  /* 0x000000ffff097224 */ /* 0x000fe200078e0a06 */
[----:B------:R-:W-:Y:S01]  /*23d0*/  LOP3.LUT R10, R4, 0xd2, RZ, 0xfc, !PT ;  /* 0x000000d2040a7812 */ /* 0x000fe200078efcff */
[----:B------:R-:W-:-:S03]  /*23e0*/  IMAD.HI.U32 R6, R3, R58, RZ ;  /* 0x0000003a03067227 */ /* 0x000fc600078e00ff */
[----:B------:R-:W-:Y:S01]  /*23f0*/  IABS R110, R10 ;  /* 0x0000000a006e7213 */ /* 0x000fe20000000000 */
[--C-:B------:R-:W-:Y:S02]  /*2400*/  @!P5 IMAD.IADD R114, R114, 0x1, -R2.reuse ;  /* 0x000000017272d824 */ /* 0x100fe400078e0a02 */
[----:B------:R-:W-:Y:S01]  /*2410*/  @!P0 IMAD.IADD R116, R116, 0x1, -R2 ;  /* 0x0000000174748824 */ /* 0x000fe200078e0a02 */
[----:B------:R-:W-:Y:S01]  /*2420*/  ISETP.GE.AND P0, PT, R7, RZ, PT ;  /* 0x000000ff0700720c */ /* 0x000fe20003f06270 */
[C---:B------:R-:W-:Y:S01]  /*2430*/  IMAD R56, R2.reuse, R9, R56 ;  /* 0x0000000902387224 */ /* 0x040fe200078e0238 */
[----:B------:R-:W-:Y:S01]  /*2440*/  ISETP.GT.U32.AND P5, PT, R2, R114, PT ;  /* 0x000000720200720c */ /* 0x000fe20003fa4070 */
[----:B------:R-:W-:-:S04]  /*2450*/  IMAD.HI.U32 R7, R3, R112, RZ ;  /* 0x0000007003077227 */ /* 0x000fc800078e00ff */
[----:B------:R-:W-:Y:S01]  /*2460*/  @!P6 IMAD.MOV R116, RZ, RZ, -R116 ;  /* 0x000000ffff74e224 */ /* 0x000fe200078e0a74 */
[----:B------:R-:W-:Y:S01]  /*2470*/  ISETP.GT.U32.AND P6, PT, R2, R56, PT ;  /* 0x000000380200720c */ /* 0x000fe20003fc4070 */
[----:B------:R-:W-:Y:S02]  /*2480*/  IMAD.MOV R7, RZ, RZ, -R7 ;  /* 0x000000ffff077224 */ /* 0x000fe400078e0a07 */
[----:B------:R-:W-:Y:S02]  /*2490*/  @!P3 IMAD.IADD R54, R54, 0x1, -R2 ;  /* 0x000000013636b824 */ /* 0x000fe400078e0a02 */
[C---:B------:R-:W-:Y:S02]  /*24a0*/  IMAD R112, R2.reuse, R7, R112 ;  /* 0x0000000702707224 */ /* 0x040fe400078e0270 */
[----:B------:R-:W-:Y:S01]  /*24b0*/  IMAD.MOV R9, RZ, RZ, -R6 ;  /* 0x000000ffff097224 */ /* 0x000fe200078e0a06 */
[----:B------:R-:W-:Y:S01]  /*24c0*/  ISETP.GT.U32.AND P3, PT, R2, R54, PT ;  /* 0x000000360200720c */ /* 0x000fe20003f64070 */
[----:B------:R-:W-:Y:S01]  /*24d0*/  @!P5 IMAD.IADD R114, R114, 0x1, -R2 ;  /* 0x000000017272d824 */ /* 0x000fe200078e0a02 */
[C---:B------:R-:W-:Y:S01]  /*24e0*/  ISETP.GT.U32.AND P5, PT, R2.reuse, R112, PT ;  /* 0x000000700200720c */ /* 0x040fe20003fa4070 */
[----:B------:R-:W-:-:S02]  /*24f0*/  IMAD R58, R2, R9, R58 ;  /* 0x00000009023a7224 */ /* 0x000fc400078e023a */
[----:B------:R-:W-:Y:S02]  /*2500*/  @!P6 IMAD.IADD R56, R56, 0x1, -R2 ;  /* 0x000000013838e824 */ /* 0x000fe400078e0a02 */
[----:B------:R-:W-:Y:S01]  /*2510*/  IMAD.HI.U32 R7, R3, R110, RZ ;  /* 0x0000006e03077227 */ /* 0x000fe200078e00ff */
[----:B------:R-:W-:-:S03]  /*2520*/  ISETP.GT.U32.AND P6, PT, R2, R58, PT ;  /* 0x0000003a0200720c */ /* 0x000fc60003fc4070 */
[----:B------:R-:W-:Y:S02]  /*2530*/  @!P1 IMAD.MOV R114, RZ, RZ, -R114 ;  /* 0x000000ffff729224 */ /* 0x000fe400078e0a72 */
[--C-:B------:R-:W-:Y:S01]  /*2540*/  @!P3 IMAD.IADD R54, R54, 0x1, -R2.reuse ;  /* 0x000000013636b824 */ /* 0x100fe200078e0a02 */
[----:B------:R-:W-:Y:S01]  /*2550*/  ISETP.GE.AND P3, PT, R8, RZ, PT ;  /* 0x000000ff0800720c */ /* 0x000fe20003f66270 */
[----:B------:R-:W-:Y:S02]  /*2560*/  VIADD R8, R5, 0xce ;  /* 0x000000ce05087836 */ /* 0x000fe40000000000 */
[--C-:B------:R-:W-:Y:S01]  /*2570*/  @!P5 IMAD.IADD R112, R112, 0x1, -R2.reuse ;  /* 0x000000017070d824 */ /* 0x100fe200078e0a02 */
[----:B------:R-:W-:Y:S01]  /*2580*/  ISETP.GT.U32.AND P5, PT, R2, R56, PT ;  /* 0x000000380200720c */ /* 0x000fe20003fa4070 */
[----:B------:R-:W-:Y:S01]  /*2590*/  IMAD.MOV R7, RZ, RZ, -R7 ;  /* 0x000000ffff077224 */ /* 0x000fe200078e0a07 */
[----:B------:R-:W-:Y:S01]  /*25a0*/  IABS R108, R8 ;  /* 0x00000008006c7213 */ /* 0x000fe20000000000 */
[----:B------:R-:W-:Y:S01]  /*25b0*/  @!P6 IMAD.IADD R58, R58, 0x1, -R2 ;  /* 0x000000013a3ae824 */ /* 0x000fe200078e0a02 */
[----:B------:R-:W-:Y:S01]  /*25c0*/  ISETP.GT.U32.AND P1, PT, R2, R112, PT ;  /* 0x000000700200720c */ /* 0x000fe20003f24070 */
[----:B------:R-:W-:-:S03]  /*25d0*/  IMAD.HI.U32 R6, R3, R60, RZ ;  /* 0x0000003c03067227 */ /* 0x000fc600078e00ff */
[C---:B------:R-:W-:Y:S01]  /*25e0*/  ISETP.GT.U32.AND P6, PT, R2.reuse, R58, PT ;  /* 0x0000003a0200720c */ /* 0x040fe20003fc4070 */
[----:B------:R-:W-:Y:S02]  /*25f0*/  IMAD R110, R2, R7, R110 ;  /* 0x00000007026e7224 */ /* 0x000fe400078e026e */
[----:B------:R-:W-:-:S04]  /*2600*/  IMAD.HI.U32 R7, R3, R108, RZ ;  /* 0x0000006c03077227 */ /* 0x000fc800078e00ff */
[----:B------:R-:W-:Y:S02]  /*2610*/  IMAD.MOV R9, RZ, RZ, -R6 ;  /* 0x000000ffff097224 */ /* 0x000fe400078e0a06 */
[----:B------:R-:W-:Y:S02]  /*2620*/  IMAD.MOV R7, RZ, RZ, -R7 ;  /* 0x000000ffff077224 */ /* 0x000fe400078e0a07 */
[C---:B------:R-:W-:Y:S02]  /*2630*/  IMAD R60, R2.reuse, R9, R60 ;  /* 0x00000009023c7224 */ /* 0x040fe400078e023c */
[----:B------:R-:W-:Y:S02]  /*2640*/  IMAD R108, R2, R7, R108 ;  /* 0x00000007026c7224 */ /* 0x000fe400078e026c */
[--C-:B------:R-:W-:Y:S01]  /*2650*/  @!P1 IMAD.IADD R112, R112, 0x1, -R2.reuse ;  /* 0x0000000170709824 */ /* 0x100fe200078e0a02 */
[----:B------:R-:W-:Y:S01]  /*2660*/  ISETP.GT.U32.AND P1, PT, R2, R60, PT ;  /* 0x0000003c0200720c */ /* 0x000fe20003f24070 */
[----:B------:R-:W-:Y:S01]  /*2670*/  @!P6 IMAD.IADD R58, R58, 0x1, -R2 ;  /* 0x000000013a3ae824 */ /* 0x000fe200078e0a02 */
[----:B------:R-:W-:Y:S01]  /*2680*/  ISETP.GT.U32.AND P6, PT, R2, R108, PT ;  /* 0x0000006c0200720c */ /* 0x000fe20003fc4070 */
[----:B------:R-:W-:-:S04]  /*2690*/  IMAD.HI.U32 R7, R3, R106, RZ ;  /* 0x0000006a03077227 */ /* 0x000fc800078e00ff */
[----:B------:R-:W-:Y:S01]  /*26a0*/  @!P4 IMAD.MOV R54, RZ, RZ, -R54 ;  /* 0x000000ffff36c224 */ /* 0x000fe200078e0a36 */
[----:B------:R-:W-:Y:S01]  /*26b0*/  ISETP.GE.AND P4, PT, R8, RZ, PT ;  /* 0x000000ff0800720c */ /* 0x000fe20003f86270 */
[----:B------:R-:W-:-:S04]  /*26c0*/  IMAD.HI.U32 R8, R3, R64, RZ ;  /* 0x0000004003087227 */ /* 0x000fc800078e00ff */
[--C-:B------:R-:W-:Y:S02]  /*26d0*/  @!P1 IMAD.IADD R60, R60, 0x1, -R2.reuse ;  /* 0x000000013c3c9824 */ /* 0x100fe400078e0a02 */
[--C-:B------:R-:W-:Y:S02]  /*26e0*/  @!P6 IMAD.IADD R108, R108, 0x1, -R2.reuse ;  /* 0x000000016c6ce824 */ /* 0x100fe400078e0a02 */
[----:B------:R-:W-:Y:S01]  /*26f0*/  IMAD.MOV R7, RZ, RZ, -R7 ;  /* 0x000000ffff077224 */ /* 0x000fe200078e0a07 */
[----:B------:R-:W-:Y:S01]  /*2700*/  ISETP.GT.U32.AND P6, PT, R2, R60, PT ;  /* 0x0000003c0200720c */ /* 0x000fe20003fc4070 */
[----:B------:R-:W-:Y:S01]  /*2710*/  @!P5 IMAD.IADD R56, R56, 0x1, -R2 ;  /* 0x000000013838d824 */ /* 0x000fe200078e0a02 */
[----:B------:R-:W-:Y:S01]  /*2720*/  ISETP.GT.U32.AND P5, PT, R2, R110, PT ;  /* 0x0000006e0200720c */ /* 0x000fe20003fa4070 */
[----:B------:R-:W-:Y:S01]  /*2730*/  IMAD.MOV R11, RZ, RZ, -R8 ;  /* 0x000000ffff0b7224 */ /* 0x000fe200078e0a08 */
[----:B------:R-:W-:Y:S01]  /*2740*/  LOP3.LUT R8, R4, 0xc6, RZ, 0xfc, !PT ;  /* 0x000000c604087812 */ /* 0x000fe200078efcff */
[----:B------:R-:W-:-:S02]  /*2750*/  IMAD R106, R2, R7, R106 ;  /* 0x00000007026a7224 */ /* 0x000fc400078e026a */
[C---:B------:R-:W-:Y:S01]  /*2760*/  IMAD R64, R2.reuse, R11, R64 ;  /* 0x0000000b02407224 */ /* 0x040fe200078e0240 */
[----:B------:R-:W-:Y:S01]  /*2770*/  IABS R104, R8 ;  /* 0x0000000800687213 */ /* 0x000fe20000000000 */
[----:B------:R-:W-:Y:S01]  /*2780*/  @!P3 IMAD.MOV R58, RZ, RZ, -R58 ;  /* 0x000000ffff3ab224 */ /* 0x000fe200078e0a3a */
[C---:B------:R-:W-:Y:S01]  /*2790*/  ISETP.GT.U32.AND P3, PT, R2.reuse, R106, PT ;  /* 0x0000006a0200720c */ /* 0x040fe20003f64070 */
[----:B------:R-:W-:Y:S01]  /*27a0*/  @!P2 IMAD.MOV R56, RZ, RZ, -R56 ;  /* 0x000000ffff38a224 */ /* 0x000fe200078e0a38 */
[----:B------:R-:W-:Y:S01]  /*27b0*/  ISETP.GT.U32.AND P2, PT, R2, R108, PT ;  /* 0x0000006c0200720c */ /* 0x000fe20003f44070 */
[--C-:B------:R-:W-:Y:S01]  /*27c0*/  @!P6 IMAD.IADD R60, R60, 0x1, -R2.reuse ;  /* 0x000000013c3ce824 */ /* 0x100fe200078e0a02 */
[----:B------:R-:W-:Y:S01]  /*27d0*/  ISETP.GT.U32.AND P6, PT, R2, R64, PT ;  /* 0x000000400200720c */ /* 0x000fe20003fc4070 */
[----:B------:R-:W-:Y:S01]  /*27e0*/  @!P5 IMAD.IADD R110, R110, 0x1, -R2 ;  /* 0x000000016e6ed824 */ /* 0x000fe200078e0a02 */
[----:B------:R-:W-:Y:S01]  /*27f0*/  ISETP.GE.AND P5, PT, R10, RZ, PT ;  /* 0x000000ff0a00720c */ /* 0x000fe20003fa6270 */
[----:B------:R-:W-:Y:S01]  /*2800*/  IMAD.HI.U32 R6, R3, R62, RZ ;  /* 0x0000003e03067227 */ /* 0x000fe200078e00ff */
[----:B------:R-:W-:-:S02]  /*2810*/  LOP3.LUT R10, R4, 0xc4, RZ, 0xfc, !PT ;  /* 0x000000c4040a7812 */ /* 0x000fc400078efcff */
[----:B------:R-:W-:Y:S01]  /*2820*/  ISETP.GT.U32.AND P1, PT, R2, R110, PT ;  /* 0x0000006e0200720c */ /* 0x000fe20003f24070 */
[----:B------:R-:W-:Y:S01]  /*2830*/  IMAD.MOV R9, RZ, RZ, -R6 ;  /* 0x000000ffff097224 */ /* 0x000fe200078e0a06 */
[----:B------:R-:W-:Y:S01]  /*2840*/  IABS R66, R10 ;  /* 0x0000000a00427213 */ /* 0x000fe20000000000 */
[--C-:B------:R-:W-:Y:S01]  /*2850*/  @!P3 IMAD.IADD R106, R106, 0x1, -R2.reuse ;  /* 0x000000016a6ab824 */ /* 0x100fe200078e0a02 */
[----:B------:R-:W-:Y:S01]  /*2860*/  LOP3.LUT R11, R4, 0xc0, RZ, 0xfc, !PT ;  /* 0x000000c0040b7812 */ /* 0x000fe200078efcff */
[C---:B------:R-:W-:Y:S01]  /*2870*/  IMAD.HI.U32 R6, R3.reuse, R104, RZ ;  /* 0x0000006803067227 */ /* 0x040fe200078e00ff */
[----:B------:R-:W-:Y:S02]  /*2880*/  ISETP.GE.AND P3, PT, R16, RZ, PT ;  /* 0x000000ff1000720c */ /* 0x000fe40003f66270 */
[----:B------:R-:W-:Y:S01]  /*2890*/  IABS R68, R11 ;  /* 0x0000000b00447213 */ /* 0x000fe20000000000 */
[----:B------:R-:W-:Y:S01]  /*28a0*/  @!P6 IMAD.IADD R64, R64, 0x1, -R2 ;  /* 0x000000014040e824 */ /* 0x000fe200078e0a02 */
[----:B------:R-:W-:Y:S01]  /*28b0*/  ISETP.GT.U32.AND P6, PT, R2, R106, PT ;  /* 0x0000006a0200720c */ /* 0x000fe20003fc4070 */
[----:B------:R-:W-:Y:S01]  /*28c0*/  IMAD.HI.U32 R7, R3, R66, RZ ;  /* 0x0000004203077227 */ /* 0x000fe200078e00ff */
[----:B------:R-:W-:-:S03]  /*28d0*/  IABS R16, R27 ;  /* 0x0000001b00107213 */ /* 0x000fc60000000000 */
[----:B------:R-:W-:Y:S02]  /*28e0*/  IMAD.MOV R7, RZ, RZ, -R7 ;  /* 0x000000ffff077224 */ /* 0x000fe400078e0a07 */
[C---:B------:R-:W-:Y:S02]  /*28f0*/  IMAD R62, R2.reuse, R9, R62 ;  /* 0x00000009023e7224 */ /* 0x040fe400078e023e */
[----:B------:R-:W-:Y:S02]  /*2900*/  IMAD R66, R2, R7, R66 ;  /* 0x0000000702427224 */ /* 0x000fe400078e0242 */
[----:B------:R-:W-:Y:S02]  /*2910*/  IMAD.MOV R9, RZ, RZ, -R6 ;  /* 0x000000ffff097224 */ /* 0x000fe400078e0a06 */
[----:B------:R-:W-:Y:S01]  /*2920*/  @!P6 IMAD.IADD R106, R106, 0x1, -R2 ;  /* 0x000000016a6ae824 */ /* 0x000fe200078e0a02 */
[C---:B------:R-:W-:Y:S01]  /*2930*/  ISETP.GT.U32.AND P6, PT, R2.reuse, R66, PT ;  /* 0x000000420200720c */ /* 0x040fe20003fc4070 */
[----:B------:R-:W-:Y:S01]  /*2940*/  @!P0 IMAD.MOV R112, RZ, RZ, -R112 ;  /* 0x000000ffff708224 */ /* 0x000fe200078e0a70 */
[----:B------:R-:W-:Y:S01]  /*2950*/  ISETP.GT.U32.AND P0, PT, R2, R62, PT ;  /* 0x0000003e0200720c */ /* 0x000fe20003f04070 */
[----:B------:R-:W-:Y:S01]  /*2960*/  @!P2 IMAD.IADD R108, R108, 0x1, -R2 ;  /* 0x000000016c6ca824 */ /* 0x000fe200078e0a02 */
[----:B------:R-:W-:Y:S01]  /*2970*/  ISETP.GE.AND P2, PT, R14, RZ, PT ;  /* 0x000000ff0e00720c */ /* 0x000fe20003f46270 */
[----:B------:R-:W-:Y:S01]  /*2980*/  IMAD R104, R2, R9, R104 ;  /* 0x0000000902687224 */ /* 0x000fe200078e0268 */
[C---:B------:R-:W-:Y:S01]  /*2990*/  LOP3.LUT R9, R4.reuse, 0xc2, RZ, 0xfc, !PT ;  /* 0x000000c204097812 */ /* 0x040fe200078efcff */
[----:B------:R-:W-:Y:S01]  /*29a0*/  @!P4 IMAD.MOV R108, RZ, RZ, -R108 ;  /* 0x000000ffff6cc224 */ /* 0x000fe200078e0a6c */
[----:B------:R-:W-:Y:S01]  /*29b0*/  LOP3.LUT R14, R4, 0xb0, RZ, 0xfc, !PT ;  /* 0x000000b0040e7812 */ /* 0x000fe200078efcff */
[----:B------:R-:W-:Y:S01]  /*29c0*/  @!P1 IMAD.IADD R110, R110, 0x1, -R2 ;  /* 0x000000016e6e9824 */ /* 0x000fe200078e0a02 */
[----:B------:R-:W-:-:S02]  /*29d0*/  IABS R102, R9 ;  /* 0x0000000900667213 */ /* 0x000fc40000000000 */
[----:B------:R-:W-:Y:S01]  /*29e0*/  ISETP.GT.U32.AND P4, PT, R2, R104, PT ;  /* 0x000000680200720c */ /* 0x000fe20003f84070 */
[--C-:B------:R-:W-:Y:S01]  /*29f0*/  @!P6 IMAD.IADD R66, R66, 0x1, -R2.reuse ;  /* 0x000000014242e824 */ /* 0x100fe200078e0a02 */
[----:B------:R-:W-:Y:S01]  /*2a00*/  ISETP.GE.AND P1, PT, R12, RZ, PT ;  /* 0x000000ff0c00720c */ /* 0x000fe20003f26270 */
[----:B------:R-:W-:Y:S01]  /*2a10*/  IMAD.HI.U32 R6, R3, R102, RZ ;  /* 0x0000006603067227 */ /* 0x000fe200078e00ff */
[----:B------:R-:W-:Y:S02]  /*2a20*/  LOP3.LUT R12, R4, 0xb2, RZ, 0xfc, !PT ;  /* 0x000000b2040c7812 */ /* 0x000fe400078efcff */
[----:B------:R-:W-:Y:S01]  /*2a30*/  ISETP.GT.U32.AND P6, PT, R2, R66, PT ;  /* 0x000000420200720c */ /* 0x000fe20003fc4070 */
[----:B------:R-:W-:Y:S01]  /*2a40*/  @!P0 IMAD.IADD R62, R62, 0x1, -R2 ;  /* 0x000000013e3e8824 */ /* 0x000fe200078e0a02 */
[----:B------:R-:W-:Y:S01]  /*2a50*/  ISETP.GE.AND P0, PT, R15, RZ, PT ;  /* 0x000000ff0f00720c */ /* 0x000fe20003f06270 */
[----:B------:R-:W-:Y:S01]  /*2a60*/  IMAD.MOV R7, RZ, RZ, -R6 ;  /* 0x000000ffff077224 */ /* 0x000fe200078e0a06 */
[----:B------:R-:W-:Y:S01]  /*2a70*/  IABS R94, R12 ;  /* 0x0000000c005e7213 */ /* 0x000fe20000000000 */
[----:B------:R-:W-:Y:S01]  /*2a80*/  IMAD.HI.U32 R6, R3, R68, RZ ;  /* 0x0000004403067227 */ /* 0x000fe200078e00ff */
[----:B------:R-:W-:-:S03]  /*2a90*/  IABS R76, R14 ;  /* 0x0000000e004c7213 */ /* 0x000fc60000000000 */
[----:B------:R-:W-:Y:S01]  /*2aa0*/  @!P5 IMAD.MOV R110, RZ, RZ, -R110 ;  /* 0x000000ffff6ed224 */ /* 0x000fe200078e0a6e */
[----:B------:R-:W-:Y:S01]  /*2ab0*/  ISETP.GT.U32.AND P5, PT, R2, R62, PT ;  /* 0x0000003e0200720c */ /* 0x000fe20003fa4070 */
[----:B------:R-:W-:Y:S02]  /*2ac0*/  @!P4 IMAD.IADD R104, R104, 0x1, -R2 ;  /* 0x000000016868c824 */ /* 0x000fe400078e0a02 */
[C---:B------:R-:W-:Y:S02]  /*2ad0*/  IMAD R102, R2.reuse, R7, R102 ;  /* 0x0000000702667224 */ /* 0x040fe400078e0266 */
[----:B------:R-:W-:Y:S01]  /*2ae0*/  IMAD.MOV R7, RZ, RZ, -R6 ;  /* 0x000000ffff077224 */ /* 0x000fe200078e0a06 */
[----:B------:R-:W-:Y:S01]  /*2af0*/  ISETP.GT.U32.AND P4, PT, R2, R104, PT ;  /* 0x000000680200720c */ /* 0x000fe20003f84070 */
[----:B------:R-:W-:Y:S02]  /*2b00*/  @!P6 IMAD.IADD R66, R66, 0x1, -R2 ;  /* 0x000000014242e824 */ /* 0x000fe400078e0a02 */
[----:B------:R-:W-:-:S02]  /*2b10*/  IMAD R68, R2, R7, R68 ;  /* 0x0000000702447224 */ /* 0x000fc400078e0244 */
[----:B------:R-:W-:Y:S01]  /*2b20*/  @!P1 IMAD.MOV R60, RZ, RZ, -R60 ;  /* 0x000000ffff3c9224 */ /* 0x000fe200078e0a3c */
[----:B------:R-:W-:Y:S01]  /*2b30*/  ISETP.GT.U32.AND P1, PT, R2, R64, PT ;  /* 0x000000400200720c */ /* 0x000fe20003f24070 */
[----:B------:R-:W-:Y:S01]  /*2b40*/  @!P5 IMAD.IADD R62, R62, 0x1, -R2 ;  /* 0x000000013e3ed824 */ /* 0x000fe200078e0a02 */
[----:B------:R-:W-:Y:S01]  /*2b50*/  ISETP.GT.U32.AND P6, PT, R2, R68, PT ;  /* 0x000000440200720c */ /* 0x000fe20003fc4070 */
[----:B------:R-:W-:Y:S01]  /*2b60*/  VIADD R6, R5, 0xbe ;  /* 0x000000be05067836 */ /* 0x000fe20000000000 */
[----:B------:R-:W-:Y:S01]  /*2b70*/  ISETP.GE.AND P5, PT, R8, RZ, PT ;  /* 0x000000ff0800720c */ /* 0x000fe20003fa6270 */
[----:B------:R-:W-:Y:S01]  /*2b80*/  @!P0 IMAD.MOV R106, RZ, RZ, -R106 ;  /* 0x000000ffff6a8224 */ /* 0x000fe200078e0a6a */
[----:B------:R-:W-:Y:S01]  /*2b90*/  ISETP.GT.U32.AND P0, PT, R2, R102, PT ;  /* 0x000000660200720c */ /* 0x000fe20003f04070 */
[----:B------:R-:W-:Y:S01]  /*2ba0*/  @!P4 IMAD.IADD R104, R104, 0x1, -R2 ;  /* 0x000000016868c824 */ /* 0x000fe200078e0a02 */
[----:B------:R-:W-:Y:S01]  /*2bb0*/  ISETP.GE.AND P4, PT, R6, RZ, PT ;  /* 0x000000ff0600720c */ /* 0x000fe20003f86270 */
[----:B------:R-:W-:Y:S01]  /*2bc0*/  @!P2 IMAD.MOV R62, RZ, RZ, -R62 ;  /* 0x000000ffff3ea224 */ /* 0x000fe200078e0a3e */
[----:B------:R-:W-:-:S02]  /*2bd0*/  IABS R100, R6 ;  /* 0x0000000600647213 */ /* 0x000fc40000000000 */
[----:B------:R-:W-:Y:S01]  /*2be0*/  LOP3.LUT R6, R4, 0xbc, RZ, 0xfc, !PT ;  /* 0x000000bc04067812 */ /* 0x000fe200078efcff */
[--C-:B------:R-:W-:Y:S01]  /*2bf0*/  @!P1 IMAD.IADD R64, R64, 0x1, -R2.reuse ;  /* 0x0000000140409824 */ /* 0x100fe200078e0a02 */
[----:B------:R-:W-:Y:S01]  /*2c00*/  LOP3.LUT R8, R4, 0xba, RZ, 0xfc, !PT ;  /* 0x000000ba04087812 */ /* 0x000fe200078efcff */
[----:B------:R-:W-:Y:S01]  /*2c10*/  @!P6 IMAD.IADD R68, R68, 0x1, -R2 ;  /* 0x000000014444e824 */ /* 0x000fe200078e0a02 */
[----:B------:R-:W-:Y:S01]  /*2c20*/  IABS R70, R6 ;  /* 0x0000000600467213 */ /* 0x000fe20000000000 */
[----:B------:R-:W-:Y:S01]  /*2c30*/  @!P5 IMAD.MOV R104, RZ, RZ, -R104 ;  /* 0x000000ffff68d224 */ /* 0x000fe200078e0a68 */
[----:B------:R-:W-:Y:S01]  /*2c40*/  ISETP.GE.AND P1, PT, R10, RZ, PT ;  /* 0x000000ff0a00720c */ /* 0x000fe20003f26270 */
[----:B------:R-:W-:Y:S01]  /*2c50*/  @!P3 IMAD.MOV R64, RZ, RZ, -R64 ;  /* 0x000000ffff40b224 */ /* 0x000fe200078e0a40 */
[----:B------:R-:W-:Y:S01]  /*2c60*/  ISETP.GT.U32.AND P5, PT, R2, R68, PT ;  /* 0x000000440200720c */ /* 0x000fe20003fa4070 */
[----:B------:R-:W-:Y:S01]  /*2c70*/  IMAD.HI.U32 R7, R3, R70, RZ ;  /* 0x0000004603077227 */ /* 0x000fe200078e00ff */
[----:B------:R-:W-:-:S02]  /*2c80*/  ISETP.GE.AND P3, PT, R11, RZ, PT ;  /* 0x000000ff0b00720c */ /* 0x000fc40003f66270 */
[----:B------:R-:W-:Y:S01]  /*2c90*/  LOP3.LUT R10, R4, 0xb8, RZ, 0xfc, !PT ;  /* 0x000000b8040a7812 */ /* 0x000fe200078efcff */
[----:B------:R-:W-:Y:S01]  /*2ca0*/  @!P0 IMAD.IADD R102, R102, 0x1, -R2 ;  /* 0x0000000166668824 */ /* 0x000fe200078e0a02 */
[----:B------:R-:W-:Y:S01]  /*2cb0*/  ISETP.GE.AND P0, PT, R6, RZ, PT ;  /* 0x000000ff0600720c */ /* 0x000fe20003f06270 */
[----:B------:R-:W-:Y:S01]  /*2cc0*/  IMAD.MOV R11, RZ, RZ, -R7 ;  /* 0x000000ffff0b7224 */ /* 0x000fe200078e0a07 */
[----:B------:R-:W-:Y:S01]  /*2cd0*/  IABS R98, R8 ;  /* 0x0000000800627213 */ /* 0x000fe20000000000 */
[----:B------:R-:W-:Y:S01]  /*2ce0*/  IMAD.HI.U32 R6, R3, R100, RZ ;  /* 0x0000006403067227 */ /* 0x000fe200078e00ff */
[C---:B------:R-:W-:Y:S02]  /*2cf0*/  ISETP.GT.U32.AND P6, PT, R2.reuse, R102, PT ;  /* 0x000000660200720c */ /* 0x040fe40003fc4070 */
[----:B------:R-:W-:Y:S01]  /*2d00*/  ISETP.GE.AND P2, PT, R9, RZ, PT ;  /* 0x000000ff0900720c */ /* 0x000fe20003f46270 */
[----:B------:R-:W-:Y:S01]  /*2d10*/  IMAD R70, R2, R11, R70 ;  /* 0x0000000b02467224 */ /* 0x000fe200078e0246 */
[----:B------:R-:W-:Y:S01]  /*2d20*/  IABS R72, R10 ;  /* 0x0000000a00487213 */ /* 0x000fe20000000000 */
[----:B------:R-:W-:Y:S01]  /*2d30*/  @!P5 IMAD.IADD R68, R68, 0x1, -R2 ;  /* 0x000000014444d824 */ /* 0x000fe200078e0a02 */
[----:B------:R-:W-:Y:S01]  /*2d40*/  LOP3.LUT R11, R4, 0xb4, RZ, 0xfc, !PT ;  /* 0x000000b4040b7812 */ /* 0x000fe200078efcff */
[----:B------:R-:W-:Y:S01]  /*2d50*/  IMAD.MOV R9, RZ, RZ, -R6 ;  /* 0x000000ffff097224 */ /* 0x000fe200078e0a06 */
[----:B------:R-:W-:Y:S01]  /*2d60*/  ISETP.GT.U32.AND P5, PT, R2, R70, PT ;  /* 0x000000460200720c */ /* 0x000fe20003fa4070 */
[----:B------:R-:W-:Y:S01]  /*2d70*/  IMAD.HI.U32 R6, R3, R98, RZ ;  /* 0x0000006203067227 */ /* 0x000fe200078e00ff */
[----:B------:R-:W-:-:S03]  /*2d80*/  IABS R74, R11 ;  /* 0x0000000b004a7213 */ /* 0x000fc60000000000 */
[----:B------:R-:W-:Y:S01]  /*2d90*/  @!P6 IMAD.IADD R102, R102, 0x1, -R2 ;  /* 0x000000016666e824 */ /* 0x000fe200078e0a02 */
[----:B------:R-:W-:Y:S01]  /*2da0*/  ISETP.GE.AND P6, PT, R8, RZ, PT ;  /* 0x000000ff0800720c */ /* 0x000fe20003fc6270 */
[----:B------:R-:W-:Y:S01]  /*2db0*/  IMAD R100, R2, R9, R100 ;  /* 0x0000000902647224 */ /* 0x000fe200078e0264 */
[----:B------:R-:W-:Y:S01]  /*2dc0*/  LOP3.LUT R8, R4, 0xb6, RZ, 0xfc, !PT ;  /* 0x000000b604087812 */ /* 0x000fe200078efcff */
[----:B------:R-:W-:-:S03]  /*2dd0*/  IMAD.HI.U32 R7, R3, R72, RZ ;  /* 0x0000004803077227 */ /* 0x000fc600078e00ff */
[----:B------:R-:W-:Y:S01]  /*2de0*/  IABS R96, R8 ;  /* 0x0000000800607213 */ /* 0x000fe20000000000 */
[----:B------:R-:W-:Y:S02]  /*2df0*/  @!P5 IMAD.IADD R70, R70, 0x1, -R2 ;  /* 0x000000014646d824 */ /* 0x000fe400078e0a02 */
[----:B------:R-:W-:Y:S02]  /*2e00*/  IMAD.MOV R9, RZ, RZ, -R6 ;  /* 0x000000ffff097224 */ /* 0x000fe400078e0a06 */
[----:B------:R-:W-:Y:S01]  /*2e10*/  IMAD.MOV R7, RZ, RZ, -R7 ;  /* 0x000000ffff077224 */ /* 0x000fe200078e0a07 */
[C---:B------:R-:W-:Y:S01]  /*2e20*/  ISETP.GT.U32.AND P5, PT, R2.reuse, R70, PT ;  /* 0x000000460200720c */ /* 0x040fe20003fa4070 */
[----:B------:R-:W-:Y:S02]  /*2e30*/  IMAD R98, R2, R9, R98 ;  /* 0x0000000902627224 */ /* 0x000fe400078e0262 */
[----:B------:R-:W-:-:S04]  /*2e40*/  IMAD.HI.U32 R6, R3, R96, RZ ;  /* 0x0000006003067227 */ /* 0x000fc800078e00ff */
[----:B------:R-:W-:Y:S01]  /*2e50*/  @!P1 IMAD.MOV R66, RZ, RZ, -R66 ;  /* 0x000000ffff429224 */ /* 0x000fe200078e0a42 */
[C---:B------:R-:W-:Y:S01]  /*2e60*/  ISETP.GT.U32.AND P1, PT, R2.reuse, R100, PT ;  /* 0x000000640200720c */ /* 0x040fe20003f24070 */
[C---:B------:R-:W-:Y:S02]  /*2e70*/  IMAD R72, R2.reuse, R7, R72 ;  /* 0x0000000702487224 */ /* 0x040fe400078e0248 */
[----:B------:R-:W-:Y:S01]  /*2e80*/  @!P2 IMAD.MOV R102, RZ, RZ, -R102 ;  /* 0x000000ffff66a224 */ /* 0x000fe200078e0a66 */
[C---:B------:R-:W-:Y:S01]  /*2e90*/  ISETP.GT.U32.AND P2, PT, R2.reuse, R98, PT ;  /* 0x000000620200720c */ /* 0x040fe20003f44070 */
[----:B------:R-:W-:Y:S02]  /*2ea0*/  IMAD.MOV R9, RZ, RZ, -R6 ;  /* 0x000000ffff097224 */ /* 0x000fe400078e0a06 */
[----:B------:R-:W-:Y:S01]  /*2eb0*/  @!P3 IMAD.MOV R68, RZ, RZ, -R68 ;  /* 0x000000ffff44b224 */ /* 0x000fe200078e0a44 */
[C---:B------:R-:W-:Y:S01]  /*2ec0*/  ISETP.GT.U32.AND P3, PT, R2.reuse, R72, PT ;  /* 0x000000480200720c */ /* 0x040fe20003f64070 */
[----:B------:R-:W-:-:S02]  /*2ed0*/  IMAD R96, R2, R9, R96 ;  /* 0x0000000902607224 */ /* 0x000fc400078e0260 */
[----:B------:R-:W-:Y:S02]  /*2ee0*/  @!P5 IMAD.IADD R70, R70, 0x1, -R2 ;  /* 0x000000014646d824 */ /* 0x000fe400078e0a02 */
[----:B------:R-:W-:Y:S01]  /*2ef0*/  IMAD.HI.U32 R7, R3, R74, RZ ;  /* 0x0000004a03077227 */ /* 0x000fe200078e00ff */
[----:B------:R-:W-:-:S03]  /*2f00*/  ISETP.GT.U32.AND P5, PT, R2, R96, PT ;  /* 0x000000600200720c */ /* 0x000fc60003fa4070 */
[--C-:B------:R-:W-:Y:S02]  /*2f10*/  @!P1 IMAD.IADD R100, R100, 0x1, -R2.reuse ;  /* 0x0000000164649824 */ /* 0x100fe400078e0a02 */
[--C-:B------:R-:W-:Y:S02]  /*2f20*/  @!P2 IMAD.IADD R98, R98, 0x1, -R2.reuse ;  /* 0x000000016262a824 */ /* 0x100fe400078e0a02 */
[----:B------:R-:W-:Y:S01]  /*2f30*/  IMAD.HI.U32 R6, R3, R94, RZ ;  /* 0x0000005e03067227 */ /* 0x000fe200078e00ff */
[C---:B------:R-:W-:Y:S02]  /*2f40*/  ISETP.GT.U32.AND P1, PT, R2.reuse, R100, PT ;  /* 0x000000640200720c */ /* 0x040fe40003f24070 */
[----:B------:R-:W-:Y:S01]  /*2f50*/  ISETP.GT.U32.AND P2, PT, R2, R98, PT ;  /* 0x000000620200720c */ /* 0x000fe20003f44070 */
[----:B------:R-:W-:Y:S02]  /*2f60*/  IMAD.MOV R7, RZ, RZ, -R7 ;  /* 0x000000ffff077224 */ /* 0x000fe400078e0a07 */
[----:B------:R-:W-:-:S02]  /*2f70*/  @!P3 IMAD.IADD R72, R72, 0x1, -R2 ;  /* 0x000000014848b824 */ /* 0x000fc400078e0a02 */
[----:B------:R-:W-:Y:S02]  /*2f80*/  IMAD.MOV R9, RZ, RZ, -R6 ;  /* 0x000000ffff097224 */ /* 0x000fe400078e0a06 */
[----:B------:R-:W-:Y:S02]  /*2f90*/  IMAD R74, R2, R7, R74 ;  /* 0x00000007024a7224 */ /* 0x000fe400078e024a */
[----:B------:R-:W-:Y:S02]  /*2fa0*/  VIADD R7, R5, 0xae ;  /* 0x000000ae05077836 */ /* 0x000fe40000000000 */
[----:B------:R-:W-:Y:S01]  /*2fb0*/  @!P5 IMAD.IADD R96, R96, 0x1, -R2 ;  /* 0x000000016060d824 */ /* 0x000fe200078e0a02 */
[C---:B------:R-:W-:Y:S01]  /*2fc0*/  ISETP.GT.U32.AND P5, PT, R2.reuse, R72, PT ;  /* 0x000000480200720c */ /* 0x040fe20003fa4070 */
[----:B------:R-:W-:Y:S01]  /*2fd0*/  IMAD.HI.U32 R6, R3, R76, RZ ;  /* 0x0000004c03067227 */ /* 0x000fe200078e00ff */
[----:B------:R-:W-:Y:S02]  /*2fe0*/  ISETP.GE.AND P3, PT, R7, RZ, PT ;  /* 0x000000ff0700720c */ /* 0x000fe40003f66270 */
[----:B------:R-:W-:Y:S01]  /*2ff0*/  IABS R92, R7 ;  /* 0x00000007005c7213 */ /* 0x000fe20000000000 */
[----:B------:R-:W-:Y:S01]  /*3000*/  IMAD R94, R2, R9, R94 ;  /* 0x00000009025e7224 */ /* 0x000fe200078e025e */
[----:B------:R-:W-:Y:S01]  /*3010*/  LOP3.LUT R9, R4, 0xaa, RZ, 0xfc, !PT ;  /* 0x000000aa04097812 */ /* 0x000fe200078efcff */
[----:B------:R-:W-:-:S02]  /*3020*/  IMAD.MOV R7, RZ, RZ, -R6 ;  /* 0x000000ffff077224 */ /* 0x000fc400078e0a06 */
[----:B------:R-:W-:Y:S01]  /*3030*/  @!P0 IMAD.MOV R70, RZ, RZ, -R70 ;  /* 0x000000ffff468224 */ /* 0x000fe200078e0a46 */
[----:B------:R-:W-:Y:S01]  /*3040*/  ISETP.GT.U32.AND P0, PT, R2, R94, PT ;  /* 0x0000005e0200720c */ /* 0x000fe20003f04070 */
[--C-:B------:R-:W-:Y:S01]  /*3050*/  @!P1 IMAD.IADD R100, R100, 0x1, -R2.reuse ;  /* 0x0000000164649824 */ /* 0x100fe200078e0a02 */
[----:B------:R-:W-:Y:S01]  /*3060*/  ISETP.GE.AND P1, PT, R10, RZ, PT ;  /* 0x000000ff0a00720c */ /* 0x000fe20003f26270 */
[----:B------:R-:W-:Y:S01]  /*3070*/  @!P2 IMAD.IADD R98, R98, 0x1, -R2 ;  /* 0x000000016262a824 */ /* 0x000fe200078e0a02 */
[C---:B------:R-:W-:Y:S01]  /*3080*/  ISETP.GT.U32.AND P2, PT, R2.reuse, R74, PT ;  /* 0x0000004a0200720c */ /* 0x040fe20003f44070 */
[C---:B------:R-:W-:Y:S01]  /*3090*/  IMAD R76, R2.reuse, R7, R76 ;  /* 0x00000007024c7224 */ /* 0x040fe200078e024c */
[----:B------:R-:W-:Y:S01]  /*30a0*/  IABS R90, R9 ;  /* 0x00000009005a7213 */ /* 0x000fe20000000000 */
[----:B------:R-:W-:Y:S01]  /*30b0*/  @!P4 IMAD.MOV R100, RZ, RZ, -R100 ;  /* 0x000000ffff64c224 */ /* 0x000fe200078e0a64 */
[----:B------:R-:W-:Y:S01]  /*30c0*/  ISETP.GT.U32.AND P4, PT, R2, R96, PT ;  /* 0x000000600200720c */ /* 0x000fe20003f84070 */
[----:B------:R-:W-:Y:S01]  /*30d0*/  @!P6 IMAD.MOV R98, RZ, RZ, -R98 ;  /* 0x000000ffff62e224 */ /* 0x000fe200078e0a62 */
[----:B------:R-:W-:Y:S01]  /*30e0*/  ISETP.GE.AND P6, PT, R8, RZ, PT ;  /* 0x000000ff0800720c */ /* 0x000fe20003fc6270 */
[----:B------:R-:W-:Y:S01]  /*30f0*/  @!P5 IMAD.IADD R72, R72, 0x1, -R2 ;  /* 0x000000014848d824 */ /* 0x000fe200078e0a02 */
[----:B------:R-:W-:Y:S01]  /*3100*/  ISETP.GT.U32.AND P5, PT, R2, R76, PT ;  /* 0x0000004c0200720c */ /* 0x000fe20003fa4070 */
[----:B------:R-:W-:Y:S01]  /*3110*/  IMAD.HI.U32 R6, R3, R92, RZ ;  /* 0x0000005c03067227 */ /* 0x000fe200078e00ff */
[----:B------:R-:W-:-:S02]  /*3120*/  LOP3.LUT R8, R4, 0xac, RZ, 0xfc, !PT ;  /* 0x000000ac04087812 */ /* 0x000fc400078efcff */
[----:B------:R-:W-:Y:S01]  /*3130*/  LOP3.LUT R10, R4, 0xa8, RZ, 0xfc, !PT ;  /* 0x000000a8040a7812 */ /* 0x000fe200078efcff */
[----:B------:R-:W-:Y:S01]  /*3140*/  @!P0 IMAD.IADD R94, R94, 0x1, -R2 ;  /* 0x000000015e5e8824 */ /* 0x000fe200078e0a02 */
[----:B------:R-:W-:Y:S01]  /*3150*/  IABS R78, R8 ;  /* 0x00000008004e7213 */ /* 0x000fe20000000000 */
[----:B------:R-:W-:Y:S01]  /*3160*/  IMAD.MOV R7, RZ, RZ, -R6 ;  /* 0x000000ffff077224 */ /* 0x000fe200078e0a06 */
[----:B------:R-:W-:Y:S01]  /*3170*/  IABS R80, R10 ;  /* 0x0000000a00507213 */ /* 0x000fe20000000000 */
[----:B------:R-:W-:Y:S01]  /*3180*/  @!P1 IMAD.MOV R72, RZ, RZ, -R72 ;  /* 0x000000ffff489224 */ /* 0x000fe200078e0a48 */
[----:B------:R-:W-:Y:S01]  /*3190*/  ISETP.GT.U32.AND P1, PT, R2, R94, PT ;  /* 0x0000005e0200720c */ /* 0x000fe20003f24070 */
[----:B------:R-:W-:-:S04]  /*31a0*/  IMAD.HI.U32 R6, R3, R78, RZ ;  /* 0x0000004e03067227 */ /* 0x000fc800078e00ff */
[--C-:B------:R-:W-:Y:S01]  /*31b0*/  @!P4 IMAD.IADD R96, R96, 0x1, -R2.reuse ;  /* 0x000000016060c824 */ /* 0x100fe200078e0a02 */
[----:B------:R-:W-:Y:S01]  /*31c0*/  ISETP.GE.AND P4, PT, R11, RZ, PT ;  /* 0x000000ff0b00720c */ /* 0x000fe20003f86270 */
[----:B------:R-:W-:Y:S01]  /*31d0*/  @!P2 IMAD.IADD R74, R74, 0x1, -R2 ;  /* 0x000000014a4aa824 */ /* 0x000fe200078e0a02 */
[----:B------:R-:W-:Y:S01]  /*31e0*/  ISETP.GE.AND P2, PT, R12, RZ, PT ;  /* 0x000000ff0c00720c */ /* 0x000fe20003f46270 */
[----:B------:R-:W-:Y:S01]  /*31f0*/  IMAD R92, R2, R7, R92 ;  /* 0x00000007025c7224 */ /* 0x000fe200078e025c */
[----:B------:R-:W-:Y:S01]  /*3200*/  LOP3.LUT R11, R4, 0xa4, RZ, 0xfc, !PT ;  /* 0x000000a4040b7812 */ /* 0x000fe200078efcff */
[----:B------:R-:W-:Y:S01]  /*3210*/  @!P5 IMAD.IADD R76, R76, 0x1, -R2 ;  /* 0x000000014c4cd824 */ /* 0x000fe200078e0a02 */
[----:B------:R-:W-:Y:S01]  /*3220*/  ISETP.GT.U32.AND P0, PT, R2, R74, PT ;  /* 0x0000004a0200720c */ /* 0x000fe20003f04070 */
[----:B------:R-:W-:Y:S01]  /*3230*/  IMAD.MOV R7, RZ, RZ, -R6 ;  /* 0x000000ffff077224 */ /* 0x000fe200078e0a06 */
[----:B------:R-:W-:Y:S01]  /*3240*/  LOP3.LUT R12, R4, 0xa2, RZ, 0xfc, !PT ;  /* 0x000000a2040c7812 */ /* 0x000fe200078efcff */
[----:B------:R-:W-:Y:S01]  /*3250*/  IMAD.HI.U32 R6, R3, R90, RZ ;  /* 0x0000005a03067227 */ /* 0x000fe200078e00ff */
[----:B------:R-:W-:-:S02]  /*3260*/  ISETP.GT.U32.AND P5, PT, R2, R76, PT ;  /* 0x0000004c0200720c */ /* 0x000fc40003fa4070 */
[----:B------:R-:W-:Y:S01]  /*3270*/  IABS R82, R11 ;  /* 0x0000000b00527213 */ /* 0x000fe20000000000 */
[----:B------:R-:W-:Y:S01]  /*3280*/  @!P6 IMAD.MOV R96, RZ, RZ, -R96 ;  /* 0x000000ffff60e224 */ /* 0x000fe200078e0a60 */
[C---:B------:R-:W-:Y:S01]  /*3290*/  ISETP.GT.U32.AND P6, PT, R2.reuse, R92, PT ;  /* 0x0000005c0200720c */ /* 0x040fe20003fc4070 */
[----:B------:R-:W-:Y:S01]  /*32a0*/  IMAD R78, R2, R7, R78 ;  /* 0x00000007024e7224 */ /* 0x000fe200078e024e */
[----:B------:R-:W-:Y:S01]  /*32b0*/  IABS R86, R12 ;  /* 0x0000000c00567213 */ /* 0x000fe20000000000 */
[----:B------:R-:W-:Y:S02]  /*32c0*/  IMAD.MOV R7, RZ, RZ, -R6 ;  /* 0x000000ffff077224 */ /* 0x000fe400078e0a06 */
[----:B------:R-:W-:Y:S01]  /*32d0*/  @!P1 IMAD.IADD R94, R94, 0x1, -R2 ;  /* 0x000000015e5e9824 */ /* 0x000fe200078e0a02 */
[----:B------:R-:W-:Y:S01]  /*32e0*/  ISETP.GE.AND P1, PT, R8, RZ, PT ;  /* 0x000000ff0800720c */ /* 0x000fe20003f26270 */
[----:B------:R-:W-:Y:S01]  /*32f0*/  IMAD R90, R2, R7, R90 ;  /* 0x00000007025a7224 */ /* 0x000fe200078e025a */
[----:B------:R-:W-:Y:S01]  /*3300*/  LOP3.LUT R8, R4, 0xa6, RZ, 0xfc, !PT ;  /* 0x000000a604087812 */ /* 0x000fe200078efcff */
[----:B------:R-:W-:-:S02]  /*3310*/  @!P2 IMAD.MOV R94, RZ, RZ, -R94 ;  /* 0x000000ffff5ea224 */ /* 0x000fc400078e0a5e */
[--C-:B------:R-:W-:Y:S01]  /*3320*/  @!P0 IMAD.IADD R74, R74, 0x1, -R2.reuse ;  /* 0x000000014a4a8824 */ /* 0x100fe200078e0a02 */
[----:B------:R-:W-:Y:S01]  /*3330*/  ISETP.GT.U32.AND P2, PT, R2, R90, PT ;  /* 0x0000005a0200720c */ /* 0x000fe20003f44070 */
[--C-:B------:R-:W-:Y:S01]  /*3340*/  @!P5 IMAD.IADD R76, R76, 0x1, -R2.reuse ;  /* 0x000000014c4cd824 */ /* 0x100fe200078e0a02 */
[----:B------:R-:W-:Y:S01]  /*3350*/  ISETP.GT.U32.AND P5, PT, R2, R78, PT ;  /* 0x0000004e0200720c */ /* 0x000fe20003fa4070 */
[----:B------:R-:W-:Y:S01]  /*3360*/  @!P6 IMAD.IADD R92, R92, 0x1, -R2 ;  /* 0x000000015c5ce824 */ /* 0x000fe200078e0a02 */
[----:B------:R-:W-:Y:S01]  /*3370*/  IABS R88, R8 ;  /* 0x0000000800587213 */ /* 0x000fe20000000000 */
[----:B------:R-:W-:Y:S01]  /*3380*/  @!P4 IMAD.MOV R74, RZ, RZ, -R74 ;  /* 0x000000ffff4ac224 */ /* 0x000fe200078e0a4a */
[----:B------:R-:W-:Y:S01]  /*3390*/  ISETP.GE.AND P6, PT, R9, RZ, PT ;  /* 0x000000ff0900720c */ /* 0x000fe20003fc6270 */
[----:B------:R-:W-:Y:S01]  /*33a0*/  IMAD.HI.U32 R6, R3, R80, RZ ;  /* 0x0000005003067227 */ /* 0x000fe200078e00ff */
[----:B------:R-:W-:Y:S02]  /*33b0*/  ISETP.GT.U32.AND P4, PT, R2, R92, PT ;  /* 0x0000005c0200720c */ /* 0x000fe40003f84070 */
[----:B------:R-:W-:Y:S01]  /*33c0*/  ISETP.GE.AND P0, PT, R14, RZ, PT ;  /* 0x000000ff0e00720c */ /* 0x000fe20003f06270 */
[----:B------:R-:W-:Y:S01]  /*33d0*/  IMAD.MOV R7, RZ, RZ, -R6 ;  /* 0x000000ffff077224 */ /* 0x000fe200078e0a06 */
[----:B------:R-:W-:Y:S01]  /*33e0*/  LOP3.LUT R14, R4, 0x82, RZ, 0xfc, !PT ;  /* 0x00000082040e7812 */ /* 0x000fe200078efcff */
[----:B------:R-:W-:-:S02]  /*33f0*/  @!P2 IMAD.IADD R90, R90, 0x1, -R2 ;  /* 0x000000015a5aa824 */ /* 0x000fc400078e0a02 */
[----:B------:R-:W-:Y:S01]  /*3400*/  @!P5 IMAD.IADD R78, R78, 0x1, -R2 ;  /* 0x000000014e4ed824 */ /* 0x000fe200078e0a02 */
[----:B------:R-:W-:Y:S01]  /*3410*/  IABS R164, R14 ;  /* 0x0000000e00a47213 */ /* 0x000fe20000000000 */
[C---:B------:R-:W-:Y:S01]  /*3420*/  IMAD R80, R2.reuse, R7, R80 ;  /* 0x0000000702507224 */ /* 0x040fe200078e0250 */
[C---:B------:R-:W-:Y:S01]  /*3430*/  ISETP.GT.U32.AND P2, PT, R2.reuse, R90, PT ;  /* 0x0000005a0200720c */ /* 0x040fe20003f44070 */
[----:B------:R-:W-:Y:S01]  /*3440*/  IMAD.HI.U32 R6, R3, R88, RZ ;  /* 0x0000005803067227 */ /* 0x000fe200078e00ff */
[----:B------:R-:W-:-:S03]  /*3450*/  ISETP.GT.U32.AND P5, PT, R2, R78, PT ;  /* 0x0000004e0200720c */ /* 0x000fc60003fa4070 */
[----:B------:R-:W-:-:S04]  /*3460*/  IMAD.HI.U32 R7, R3, R82, RZ ;  /* 0x0000005203077227 */ /* 0x000fc800078e00ff */
[----:B------:R-:W-:Y:S01]  /*3470*/  @!P4 IMAD.IADD R92, R92, 0x1, -R2 ;  /* 0x000000015c5cc824 */ /* 0x000fe200078e0a02 */
[----:B------:R-:W-:Y:S01]  /*3480*/  ISETP.GT.U32.AND P4, PT, R2, R80, PT ;  /* 0x000000500200720c */ /* 0x000fe20003f84070 */
[----:B------:R-:W-:Y:S02]  /*3490*/  IMAD.MOV R9, RZ, RZ, -R6 ;  /* 0x000000ffff097224 */ /* 0x000fe400078e0a06 */
[----:B------:R-:W-:-:S04]  /*34a0*/  IMAD.HI.U32 R6, R3, R86, RZ ;  /* 0x0000005603067227 */ /* 0x000fc800078e00ff */
[----:B------:R-:W-:Y:S02]  /*34b0*/  IMAD.MOV R7, RZ, RZ, -R7 ;  /* 0x000000ffff077224 */ /* 0x000fe400078e0a07 */
[C---:B------:R-:W-:Y:S02]  /*34c0*/  IMAD R88, R2.reuse, R9, R88 ;  /* 0x0000000902587224 */ /* 0x040fe400078e0258 */
[----:B------:R-:W-:Y:S02]  /*34d0*/  IMAD.MOV R9, RZ, RZ, -R6 ;  /* 0x000000ffff097224 */ /* 0x000fe400078e0a06 */
[C---:B------:R-:W-:Y:S02]  /*34e0*/  IMAD R82, R2.reuse, R7, R82 ;  /* 0x0000000702527224 */ /* 0x040fe400078e0252 */
[----:B------:R-:W-:Y:S02]  /*34f0*/  IMAD R86, R2, R9, R86 ;  /* 0x0000000902567224 */ /* 0x000fe400078e0256 */
[--C-:B------:R-:W-:Y:S01]  /*3500*/  @!P2 IMAD.IADD R90, R90, 0x1, -R2.reuse ;  /* 0x000000015a5aa824 */ /* 0x100fe200078e0a02 */
[----:B------:R-:W-:Y:S01]  /*3510*/  ISETP.GT.U32.AND P2, PT, R2, R82, PT ;  /* 0x000000520200720c */ /* 0x000fe20003f44070 */
[--C-:B------:R-:W-:Y:S01]  /*3520*/  @!P5 IMAD.IADD R78, R78, 0x1, -R2.reuse ;  /* 0x000000014e4ed824 */ /* 0x100fe200078e0a02 */
[----:B------:R-:W-:Y:S01]  /*3530*/  ISETP.GE.AND P5, PT, R8, RZ, PT ;  /* 0x000000ff0800720c */ /* 0x000fe20003fa6270 */
[----:B------:R-:W-:Y:S01]  /*3540*/  @!P4 IMAD.IADD R80, R80, 0x1, -R2 ;  /* 0x000000015050c824 */ /* 0x000fe200078e0a02 */
[----:B------:R-:W-:Y:S01]  /*3550*/  LOP3.LUT R8, R4, 0xa0, RZ, 0xfc, !PT ;  /* 0x000000a004087812 */ /* 0x000fe200078efcff */
[----:B------:R-:W-:Y:S01]  /*3560*/  @!P6 IMAD.MOV R90, RZ, RZ, -R90 ;  /* 0x000000ffff5ae224 */ /* 0x000fe200078e0a5a */
[C---:B------:R-:W-:Y:S01]  /*3570*/  ISETP.GT.U32.AND P6, PT, R2.reuse, R86, PT ;  /* 0x000000560200720c */ /* 0x040fe20003fc4070 */
[----:B------:R-:W-:Y:S01]  /*3580*/  @!P3 IMAD.MOV R92, RZ, RZ, -R92 ;  /* 0x000000ffff5cb224 */ /* 0x000fe200078e0a5c */
[C---:B------:R-:W-:Y:S01]  /*3590*/  ISETP.GT.U32.AND P3, PT, R2.reuse, R80, PT ;  /* 0x000000500200720c */ /* 0x040fe20003f64070 */
[----:B------:R-:W-:Y:S01]  /*35a0*/  VIADD R7, R5, 0x9e ;  /* 0x0000009e05077836 */ /* 0x000fe20000000000 */
[----:B------:R-:W-:Y:S01]  /*35b0*/  IABS R84, R8 ;  /* 0x0000000800547213 */ /* 0x000fe20000000000 */
[----:B------:R-:W-:Y:S01]  /*35c0*/  @!P0 IMAD.MOV R76, RZ, RZ, -R76 ;  /* 0x000000ffff4c8224 */ /* 0x000fe200078e0a4c */
[----:B------:R-:W-:Y:S01]  /*35d0*/  ISETP.GT.U32.AND P4, PT, R2, R88, PT ;  /* 0x000000580200720c */ /* 0x000fe20003f84070 */
[----:B------:R-:W-:Y:S01]  /*35e0*/  @!P2 IMAD.IADD R82, R82, 0x1, -R2 ;  /* 0x000000015252a824 */ /* 0x000fe200078e0a02 */
[----:B------:R-:W-:Y:S01]  /*35f0*/  IABS R136, R7 ;  /* 0x0000000700887213 */ /* 0x000fe20000000000 */
[----:B------:R-:W-:Y:S01]  /*3600*/  IMAD.HI.U32 R6, R3, R84, RZ ;  /* 0x0000005403067227 */ /* 0x000fe200078e00ff */
[----:B------:R-:W-:-:S02]  /*3610*/  ISETP.GE.AND P0, PT, R10, RZ, PT ;  /* 0x000000ff0a00720c */ /* 0x000fc40003f06270 */
[----:B------:R-:W-:Y:S01]  /*3620*/  LOP3.LUT R10, R4, 0x9a, RZ, 0xfc, !PT ;  /* 0x0000009a040a7812 */ /* 0x000fe200078efcff */
[----:B------:R-:W-:Y:S01]  /*3630*/  @!P6 IMAD.IADD R86, R86, 0x1, -R2 ;  /* 0x000000015656e824 */ /* 0x000fe200078e0a02 */
[----:B------:R-:W-:Y:S01]  /*3640*/  ISETP.GT.U32.AND P6, PT, R2, R82, PT ;  /* 0x000000520200720c */ /* 0x000fe20003fc4070 */
[----:B------:R-:W-:Y:S01]  /*3650*/  IMAD.MOV R9, RZ, RZ, -R6 ;  /* 0x000000ffff097224 */ /* 0x000fe200078e0a06 */
[----:B------:R-:W-:Y:S01]  /*3660*/  IABS R140, R10 ;  /* 0x0000000a008c7213 */ /* 0x000fe20000000000 */
[----:B------:R-:W-:-:S04]  /*3670*/  IMAD.HI.U32 R6, R3, R136, RZ ;  /* 0x0000008803067227 */ /* 0x000fc800078e00ff */
[--C-:B------:R-:W-:Y:S01]  /*3680*/  @!P3 IMAD.IADD R80, R80, 0x1, -R2.reuse ;  /* 0x000000015050b824 */ /* 0x100fe200078e0a02 */
[----:B------:R-:W-:Y:S01]  /*3690*/  ISETP.GE.AND P3, PT, R7, RZ, PT ;  /* 0x000000ff0700720c */ /* 0x000fe20003f66270 */
[----:B------:R-:W-:Y:S01]  /*36a0*/  @!P4 IMAD.IADD R88, R88, 0x1, -R2 ;  /* 0x000000015858c824 */ /* 0x000fe200078e0a02 */
[----:B------:R-:W-:Y:S01]  /*36b0*/  ISETP.GE.AND P4, PT, R12, RZ, PT ;  /* 0x000000ff0c00720c */ /* 0x000fe20003f86270 */
[----:B------:R-:W-:Y:S01]  /*36c0*/  IMAD.MOV R7, RZ, RZ, -R6 ;  /* 0x000000ffff077224 */ /* 0x000fe200078e0a06 */
[----:B------:R-:W-:Y:S01]  /*36d0*/  LOP3.LUT R12, R4, 0x84, RZ, 0xfc, !PT ;  /* 0x00000084040c7812 */ /* 0x000fe200078efcff */
[----:B------:R-:W-:Y:S01]  /*36e0*/  @!P6 IMAD.IADD R82, R82, 0x1, -R2 ;  /* 0x000000015252e824 */ /* 0x000fe200078e0a02 */
[C---:B------:R-:W-:Y:S01]  /*36f0*/  ISETP.GT.U32.AND P2, PT, R2.reuse, R88, PT ;  /* 0x000000580200720c */ /* 0x040fe20003f44070 */
[C---:B------:R-:W-:Y:S01]  /*3700*/  IMAD R136, R2.reuse, R7, R136 ;  /* 0x0000000702887224 */ /* 0x040fe200078e0288 */
[----:B------:R-:W-:Y:S01]  /*3710*/  IABS R162, R12 ;  /* 0x0000000c00a27213 */ /* 0x000fe20000000000 */
[----:B------:R-:W-:Y:S01]  /*3720*/  IMAD R84, R2, R9, R84 ;  /* 0x0000000902547224 */ /* 0x000fe200078e0254 */
[----:B------:R-:W-:Y:S01]  /*3730*/  LOP3.LUT R9, R4, 0x9c, RZ, 0xfc, !PT ;  /* 0x0000009c04097812 */ /* 0x000fe200078efcff */
[----:B------:R-:W-:Y:S01]  /*3740*/  @!P1 IMAD.MOV R78, RZ, RZ, -R78 ;  /* 0x000000ffff4e9224 */ /* 0x000fe200078e0a4e */
[----:B------:R-:W-:Y:S01]  /*3750*/  ISETP.GT.U32.AND P6, PT, R2, R136, PT ;  /* 0x000000880200720c */ /* 0x000fe20003fc4070 */
[----:B------:R-:W-:Y:S01]  /*3760*/  @!P0 IMAD.MOV R80, RZ, RZ, -R80 ;  /* 0x000000ffff508224 */ /* 0x000fe200078e0a50 */
[----:B------:R-:W-:-:S02]  /*3770*/  IABS R142, R9 ;  /* 0x00000009008e7213 */ /* 0x000fc40000000000 */
[----:B------:R-:W-:Y:S02]  /*3780*/  ISETP.GE.AND P1, PT, R11, RZ, PT ;  /* 0x000000ff0b00720c */ /* 0x000fe40003f26270 */
[----:B------:R-:W-:Y:S01]  /*3790*/  LOP3.LUT R11, R4, 0x98, RZ, 0xfc, !PT ;  /* 0x00000098040b7812 */ /* 0x000fe200078efcff */
[--C-:B------:R-:W-:Y:S01]  /*37a0*/  @!P2 IMAD.IADD R88, R88, 0x1, -R2.reuse ;  /* 0x000000015858a824 */ /* 0x100fe200078e0a02 */
[C---:B------:R-:W-:Y:S01]  /*37b0*/  ISETP.GT.U32.AND P2, PT, R2.reuse, R84, PT ;  /* 0x000000540200720c */ /* 0x040fe20003f44070 */
[----:B------:R-:W-:Y:S01]  /*37c0*/  IMAD.HI.U32 R6, R3, R142, RZ ;  /* 0x0000008e03067227 */ /* 0x000fe200078e00ff */
[----:B------:R-:W-:Y:S02]  /*37d0*/  IABS R138, R11 ;  /* 0x0000000b008a7213 */ /* 0x000fe40000000000 */
[----:B------:R-:W-:Y:S01]  /*37e0*/  ISETP.GT.U32.AND P0, PT, R2, R86, PT ;  /* 0x000000560200720c */ /* 0x000fe20003f04070 */
[----:B------:R-:W-:Y:S02]  /*37f0*/  @!P6 IMAD.IADD R136, R136, 0x1, -R2 ;  /* 0x000000018888e824 */ /* 0x000fe400078e0a02 */
[----:B------:R-:W-:-:S02]  /*3800*/  IMAD.MOV R7, RZ, RZ, -R6 ;  /* 0x000000ffff077224 */ /* 0x000fc400078e0a06 */
[----:B------:R-:W-:Y:S01]  /*3810*/  @!P5 IMAD.MOV R88, RZ, RZ, -R88 ;  /* 0x000000ffff58d224 */ /* 0x000fe200078e0a58 */
[C---:B------:R-:W-:Y:S01]  /*3820*/  ISETP.GT.U32.AND P6, PT, R2.reuse, R136, PT ;  /* 0x000000880200720c */ /* 0x040fe20003fc4070 */
[----:B------:R-:W-:Y:S02]  /*3830*/  IMAD R142, R2, R7, R142 ;  /* 0x00000007028e7224 */ /* 0x000fe400078e028e */
[----:B------:R-:W-:-:S04]  /*3840*/  IMAD.HI.U32 R7, R3, R138, RZ ;  /* 0x0000008a03077227 */ /* 0x000fc800078e00ff */
[----:B------:R-:W-:Y:S01]  /*3850*/  @!P2 IMAD.IADD R84, R84, 0x1, -R2 ;  /* 0x000000015454a824 */ /* 0x000fe200078e0a02 */
[----:B------:R-:W-:Y:S01]  /*3860*/  ISETP.GE.AND P2, PT, R9, RZ, PT ;  /* 0x000000ff0900720c */ /* 0x000fe20003f46270 */
[----:B------:R-:W-:Y:S02]  /*3870*/  IMAD.MOV R7, RZ, RZ, -R7 ;  /* 0x000000ffff077224 */ /* 0x000fe400078e0a07 */
[----:B------:R-:W-:Y:S01]  /*3880*/  @!P1 IMAD.MOV R82, RZ, RZ, -R82 ;  /* 0x000000ffff529224 */ /* 0x000fe200078e0a52 */
[C---:B------:R-:W-:Y:S01]  /*3890*/  ISETP.GT.U32.AND P5, PT, R2.reuse, R84, PT ;  /* 0x000000540200720c */ /* 0x040fe20003fa4070 */
[C---:B------:R-:W-:Y:S01]  /*38a0*/  IMAD R138, R2.reuse, R7, R138 ;  /* 0x00000007028a7224 */ /* 0x040fe200078e028a */
[----:B------:R-:W-:Y:S01]  /*38b0*/  ISETP.GT.U32.AND P1, PT, R2, R142, PT ;  /* 0x0000008e0200720c */ /* 0x000fe20003f24070 */
[--C-:B------:R-:W-:Y:S01]  /*38c0*/  @!P0 IMAD.IADD R86, R86, 0x1, -R2.reuse ;  /* 0x0000000156568824 */ /* 0x100fe200078e0a02 */
[----:B------:R-:W-:Y:S01]  /*38d0*/  ISETP.GE.AND P0, PT, R8, RZ, PT ;  /* 0x000000ff0800720c */ /* 0x000fe20003f06270 */
[----:B------:R-:W-:Y:S01]  /*38e0*/  @!P6 IMAD.IADD R136, R136, 0x1, -R2 ;  /* 0x000000018888e824 */ /* 0x000fe200078e0a02 */
[----:B------:R-:W-:Y:S01]  /*38f0*/  ISETP.GT.U32.AND P6, PT, R2, R138, PT ;  /* 0x0000008a0200720c */ /* 0x000fe20003fc4070 */
[----:B------:R-:W-:Y:S01]  /*3900*/  IMAD.HI.U32 R6, R3, R140, RZ ;  /* 0x0000008c03067227 */ /* 0x000fe200078e00ff */
[----:B------:R-:W-:-:S03]  /*3910*/  LOP3.LUT R8, R4, 0x96, RZ, 0xfc, !PT ;  /* 0x0000009604087812 */ /* 0x000fc600078efcff */
[----:B------:R-:W-:Y:S01]  /*3920*/  IMAD.MOV R9, RZ, RZ, -R6 ;  /* 0x000000ffff097224 */ /* 0x000fe200078e0a06 */
[----:B------:R-:W-:Y:S01]  /*3930*/  IABS R144, R8 ;  /* 0x0000000800907213 */ /* 0x000fe20000000000 */
[----:B------:R-:W-:Y:S01]  /*3940*/  @!P5 IMAD.IADD R84, R84, 0x1, -R2 ;  /* 0x000000015454d824 */ /* 0x000fe200078e0a02 */
[----:B------:R-:W-:Y:S01]  /*3950*/  ISETP.GE.AND P5, PT, R10, RZ, PT ;  /* 0x000000ff0a00720c */ /* 0x000fe20003fa6270 */
[----:B------:R-:W-:Y:S01]  /*3960*/  IMAD R140, R2, R9, R140 ;  /* 0x00000009028c7224 */ /* 0x000fe200078e028c */
[----:B------:R-:W-:Y:S01]  /*3970*/  LOP3.LUT R9, R4, 0x94, RZ, 0xfc, !PT ;  /* 0x0000009404097812 */ /* 0x000fe200078efcff */
[----:B------:R-:W-:Y:S01]  /*3980*/  @!P1 IMAD.IADD R142, R142, 0x1, -R2 ;  /* 0x000000018e8e9824 */ /* 0x000fe200078e0a02 */
[----:B------:R-:W-:Y:S01]  /*3990*/  LOP3.LUT R10, R4, 0x92, RZ, 0xfc, !PT ;  /* 0x00000092040a7812 */ /* 0x000fe200078efcff */
[----:B------:R-:W-:Y:S01]  /*39a0*/  @!P4 IMAD.MOV R86, RZ, RZ, -R86 ;  /* 0x000000ffff56c224 */ /* 0x000fe200078e0a56 */
[----:B------:R-:W-:Y:S01]  /*39b0*/  ISETP.GT.U32.AND P4, PT, R2, R140, PT ;  /* 0x0000008c0200720c */ /* 0x000fe20003f84070 */
[----:B------:R-:W-:Y:S01]  /*39c0*/  @!P0 IMAD.MOV R84, RZ, RZ, -R84 ;  /* 0x000000ffff548224 */ /* 0x000fe200078e0a54 */
[----:B------:R-:W-:Y:S01]  /*39d0*/  IABS R146, R9 ;  /* 0x0000000900927213 */ /* 0x000fe20000000000 */
[----:B------:R-:W-:Y:S01]  /*39e0*/  @!P6 IMAD.IADD R138, R138, 0x1, -R2 ;  /* 0x000000018a8ae824 */ /* 0x000fe200078e0a02 */
[----:B------:R-:W-:Y:S01]  /*39f0*/  ISETP.GT.U32.AND P0, PT, R2, R142, PT ;  /* 0x0000008e0200720c */ /* 0x000fe20003f04070 */
[----:B------:R-:W-:Y:S01]  /*3a00*/  IMAD.HI.U32 R6, R3, R144, RZ ;  /* 0x0000009003067227 */ /* 0x000fe200078e00ff */
[----:B------:R-:W-:-:S02]  /*3a10*/  IABS R148, R10 ;  /* 0x0000000a00947213 */ /* 0x000fc40000000000 */
[----:B------:R-:W-:Y:S01]  /*3a20*/  ISETP.GT.U32.AND P6, PT, R2, R138, PT ;  /* 0x0000008a0200720c */ /* 0x000fe20003fc4070 */
[----:B------:R-:W-:Y:S01]  /*3a30*/  IMAD.MOV R7, RZ, RZ, -R6 ;  /* 0x000000ffff077224 */ /* 0x000fe200078e0a06 */
[----:B------:R-:W-:Y:S01]  /*3a40*/  ISETP.GE.AND P1, PT, R11, RZ, PT ;  /* 0x000000ff0b00720c */ /* 0x000fe20003f26270 */
[----:B------:R-:W-:Y:S01]  /*3a50*/  IMAD.HI.U32 R6, R3, R146, RZ ;  /* 0x0000009203067227 */ /* 0x000fe200078e00ff */
[----:B------:R-:W-:-:S03]  /*3a60*/  LOP3.LUT R11, R4, 0x8c, RZ, 0xfc, !PT ;  /* 0x0000008c040b7812 */ /* 0x000fc600078efcff */
[----:B------:R-:W-:Y:S01]  /*3a70*/  IMAD R144, R2, R7, R144 ;  /* 0x0000000702907224 */ /* 0x000fe200078e0290 */
[----:B------:R-:W-:Y:S01]  /*3a80*/  IABS R154, R11 ;  /* 0x0000000b009a7213 */ /* 0x000fe20000000000 */
[----:B------:R-:W-:Y:S02]  /*3a90*/  IMAD.MOV R7, RZ, RZ, -R6 ;  /* 0x000000ffff077224 */ /* 0x000fe400078e0a06 */
[--C-:B------:R-:W-:Y:S02]  /*3aa0*/  @!P4 IMAD.IADD R140, R140, 0x1, -R2.reuse ;  /* 0x000000018c8cc824 */ /* 0x100fe400078e0a02 */
[----:B------:R-:W-:Y:S01]  /*3ab0*/  @!P0 IMAD.IADD R142, R142, 0x1, -R2 ;  /* 0x000000018e8e8824 */ /* 0x000fe200078e0a02 */
[C---:B------:R-:W-:Y:S01]  /*3ac0*/  ISETP.GT.U32.AND P0, PT, R2.reuse, R144, PT ;  /* 0x000000900200720c */ /* 0x040fe20003f04070 */
[C---:B------:R-:W-:Y:S01]  /*3ad0*/  IMAD R146, R2.reuse, R7, R146 ;  /* 0x0000000702927224 */ /* 0x040fe200078e0292 */
[----:B------:R-:W-:Y:S01]  /*3ae0*/  ISETP.GT.U32.AND P4, PT, R2, R140, PT ;  /* 0x0000008c0200720c */ /* 0x000fe20003f84070 */
[----:B------:R-:W-:-:S02]  /*3af0*/  @!P6 IMAD.IADD R138, R138, 0x1, -R2 ;  /* 0x000000018a8ae824 */ /* 0x000fc400078e0a02 */
[----:B------:R-:W-:Y:S01]  /*3b00*/  @!P3 IMAD.MOV R136, RZ, RZ, -R136 ;  /* 0x000000ffff88b224 */ /* 0x000fe200078e0a88 */
[----:B------:R-:W-:Y:S01]  /*3b10*/  ISETP.GT.U32.AND P6, PT, R2, R146, PT ;  /* 0x000000920200720c */ /* 0x000fe20003fc4070 */
[----:B------:R-:W-:Y:S01]  /*3b20*/  IMAD.HI.U32 R6, R3, R148, RZ ;  /* 0x0000009403067227 */ /* 0x000fe200078e00ff */
[----:B------:R-:W-:Y:S02]  /*3b30*/  ISETP.GE.AND P3, PT, R8, RZ, PT ;  /* 0x000000ff0800720c */ /* 0x000fe40003f66270 */
[----:B------:R-:W-:Y:S01]  /*3b40*/  LOP3.LUT R8, R4, 0x90, RZ, 0xfc, !PT ;  /* 0x0000009004087812 */ /* 0x000fe200078efcff */
[----:B------:R-:W-:Y:S02]  /*3b50*/  VIADD R7, R5, 0x8e ;  /* 0x0000008e05077836 */ /* 0x000fe40000000000 */
[--C-:B------:R-:W-:Y:S01]  /*3b60*/  @!P0 IMAD.IADD R144, R144, 0x1, -R2.reuse ;  /* 0x0000000190908824 */ /* 0x100fe200078e0a02 */
[----:B------:R-:W-:Y:S01]  /*3b70*/  IABS R150, R8 ;  /* 0x0000000800967213 */ /* 0x000fe20000000000 */
[----:B------:R-:W-:Y:S01]  /*3b80*/  @!P4 IMAD.IADD R140, R140, 0x1, -R2 ;  /* 0x000000018c8cc824 */ /* 0x000fe200078e0a02 */
[----:B------:R-:W-:Y:S01]  /*3b90*/  ISETP.GE.AND P4, PT, R9, RZ, PT ;  /* 0x000000ff0900720c */ /* 0x000fe20003f86270 */
[----:B------:R-:W-:Y:S01]  /*3ba0*/  IMAD.MOV R9, RZ, RZ, -R6 ;  /* 0x000000ffff097224 */ /* 0x000fe200078e0a06 */
[----:B------:R-:W-:Y:S01]  /*3bb0*/  ISETP.GE.AND P0, PT, R7, RZ, PT ;  /* 0x000000ff0700720c */ /* 0x000fe20003f06270 */
[----:B------:R-:W-:Y:S01]  /*3bc0*/  @!P6 IMAD.IADD R146, R146, 0x1, -R2 ;  /* 0x000000019292e824 */ /* 0x000fe200078e0a02 */
[----:B------:R-:W-:Y:S01]  /*3bd0*/  ISETP.GT.U32.AND P6, PT, R2, R144, PT ;  /* 0x000000900200720c */ /* 0x000fe20003fc4070 */
[----:B------:R-:W-:Y:S01]  /*3be0*/  IMAD.HI.U32 R6, R3, R150, RZ ;  /* 0x0000009603067227 */ /* 0x000fe200078e00ff */
[----:B------:R-:W-:-:S03]  /*3bf0*/  IABS R152, R7 ;  /* 0x0000000700987213 */ /* 0x000fc60000000000 */
[----:B------:R-:W-:Y:S02]  /*3c00*/  IMAD.MOV R7, RZ, RZ, -R6 ;  /* 0x000000ffff077224 */ /* 0x000fe400078e0a06 */
[----:B------:R-:W-:Y:S01]  /*3c10*/  @!P2 IMAD.MOV R142, RZ, RZ, -R142 ;  /* 0x000000ffff8ea224 */ /* 0x000fe200078e0a8e */
[C---:B------:R-:W-:Y:S01]  /*3c20*/  ISETP.GT.U32.AND P2, PT, R2.reuse, R146, PT ;  /* 0x000000920200720c */ /* 0x040fe20003f44070 */
[C---:B------:R-:W-:Y:S02]  /*3c30*/  IMAD R150, R2.reuse, R7, R150 ;  /* 0x0000000702967224 */ /* 0x040fe400078e0296 */
[----:B------:R-:W-:Y:S02]  /*3c40*/  IMAD R148, R2, R9, R148 ;  /* 0x0000000902947224 */ /* 0x000fe400078e0294 */
[----:B------:R-:W-:Y:S01]  /*3c50*/  @!P6 IMAD.IADD R144, R144, 0x1, -R2 ;  /* 0x000000019090e824 */ /* 0x000fe200078e0a02 */
[C---:B------:R-:W-:Y:S01]  /*3c60*/  ISETP.GT.U32.AND P6, PT, R2.reuse, R150, PT ;  /* 0x000000960200720c */ /* 0x040fe20003fc4070 */
[----:B------:R-:W-:Y:S01]  /*3c70*/  @!P5 IMAD.MOV R140, RZ, RZ, -R140 ;  /* 0x000000ffff8cd224 */ /* 0x000fe200078e0a8c */
[----:B------:R-:W-:Y:S01]  /*3c80*/  ISETP.GT.U32.AND P5, PT, R2, R148, PT ;  /* 0x000000940200720c */ /* 0x000fe20003fa4070 */
[----:B------:R-:W-:Y:S01]  /*3c90*/  @!P1 IMAD.MOV R138, RZ, RZ, -R138 ;  /* 0x000000ffff8a9224 */ /* 0x000fe200078e0a8a */
[----:B------:R-:W-:Y:S01]  /*3ca0*/  ISETP.GE.AND P1, PT, R10, RZ, PT ;  /* 0x000000ff0a00720c */ /* 0x000fe20003f26270 */
[----:B------:R-:W-:Y:S01]  /*3cb0*/  IMAD.HI.U32 R6, R3, R152, RZ ;  /* 0x0000009803067227 */ /* 0x000fe200078e00ff */
[----:B------:R-:W-:-:S03]  /*3cc0*/  LOP3.LUT R10, R4, 0x8a, RZ, 0xfc, !PT ;  /* 0x0000008a040a7812 */ /* 0x000fc600078efcff */
[--C-:B------:R-:W-:Y:S01]  /*3cd0*/  @!P2 IMAD.IADD R146, R146, 0x1, -R2.reuse ;  /* 0x000000019292a824 */ /* 0x100fe200078e0a02 */
[----:B------:R-:W-:Y:S01]  /*3ce0*/  ISETP.GE.AND P2, PT, R8, RZ, PT ;  /* 0x000000ff0800720c */ /* 0x000fe20003f46270 */
[C---:B------:R-:W-:Y:S01]  /*3cf0*/  IMAD.HI.U32 R7, R3.reuse, R154, RZ ;  /* 0x0000009a03077227 */ /* 0x040fe200078e00ff */
[----:B------:R-:W-:Y:S02]  /*3d00*/  IABS R156, R10 ;  /* 0x0000000a009c7213 */ /* 0x000fe40000000000 */
[----:B------:R-:W-:Y:S01]  /*3d10*/  LOP3.LUT R8, R4, 0x88, RZ, 0xfc, !PT ;  /* 0x0000008804087812 */ /* 0x000fe200078efcff */
[----:B------:R-:W-:Y:S02]  /*3d20*/  @!P6 IMAD.IADD R150, R150, 0x1, -R2 ;  /* 0x000000019696e824 */ /* 0x000fe400078e0a02 */
[----:B------:R-:W-:Y:S01]  /*3d30*/  IMAD.MOV R9, RZ, RZ, -R6 ;  /* 0x000000ffff097224 */ /* 0x000fe200078e0a06 */
[----:B------:R-:W-:Y:S01]  /*3d40*/  IABS R158, R8 ;  /* 0x00000008009e7213 */ /* 0x000fe20000000000 */
[----:B------:R-:W-:Y:S01]  /*3d50*/  IMAD.MOV R7, RZ, RZ, -R7 ;  /* 0x000000ffff077224 */ /* 0x000fe200078e0a07 */
[----:B------:R-:W-:Y:S01]  /*3d60*/  ISETP.GT.U32.AND P6, PT, R2, R150, PT ;  /* 0x000000960200720c */ /* 0x000fe20003fc4070 */
[----:B------:R-:W-:-:S04]  /*3d70*/  IMAD.HI.U32 R6, R3, R156, RZ ;  /* 0x0000009c03067227 */ /* 0x000fc800078e00ff */
[----:B------:R-:W-:Y:S01]  /*3d80*/  @!P5 IMAD.IADD R148, R148, 0x1, -R2 ;  /* 0x000000019494d824 */ /* 0x000fe200078e0a02 */
[----:B------:R-:W-:Y:S01]  /*3d90*/  ISETP.GE.AND P5, PT, R11, RZ, PT ;  /* 0x000000ff0b00720c */ /* 0x000fe20003fa6270 */
[----:B------:R-:W-:Y:S01]  /*3da0*/  IMAD R154, R2, R7, R154 ;  /* 0x00000007029a7224 */ /* 0x000fe200078e029a */
[----:B------:R-:W-:Y:S01]  /*3db0*/  LOP3.LUT R11, R4, 0x86, RZ, 0xfc, !PT ;  /* 0x00000086040b7812 */ /* 0x000fe200078efcff */
[----:B------:R-:W-:Y:S02]  /*3dc0*/  IMAD.MOV R7, RZ, RZ, -R6 ;  /* 0x000000ffff077224 */ /* 0x000fe400078e0a06 */
[----:B------:R-:W-:Y:S01]  /*3dd0*/  IMAD.HI.U32 R6, R3, R158, RZ ;  /* 0x0000009e03067227 */ /* 0x000fe200078e00ff */
[----:B------:R-:W-:-:S03]  /*3de0*/  IABS R160, R11 ;  /* 0x0000000b00a07213 */ /* 0x000fc60000000000 */
[----:B------:R-:W-:Y:S01]  /*3df0*/  @!P3 IMAD.MOV R144, RZ, RZ, -R144 ;  /* 0x000000ffff90b224 */ /* 0x000fe200078e0a90 */
[C---:B------:R-:W-:Y:S01]  /*3e00*/  ISETP.GT.U32.AND P3, PT, R2.reuse, R148, PT ;  /* 0x000000940200720c */ /* 0x040fe20003f64070 */
[----:B------:R-:W-:Y:S02]  /*3e10*/  IMAD R156, R2, R7, R156 ;  /* 0x00000007029c7224 */ /* 0x000fe400078e029c */
[----:B------:R-:W-:Y:S02]  /*3e20*/  IMAD.MOV R7, RZ, RZ, -R6 ;  /* 0x000000ffff077224 */ /* 0x000fe400078e0a06 */
[----:B------:R-:W-:Y:S01]  /*3e30*/  @!P6 IMAD.IADD R150, R150, 0x1, -R2 ;  /* 0x000000019696e824 */ /* 0x000fe200078e0a02 */
[C---:B------:R-:W-:Y:S01]  /*3e40*/  ISETP.GT.U32.AND P6, PT, R2.reuse, R156, PT ;  /* 0x0000009c0200720c */ /* 0x040fe20003fc4070 */
[C---:B------:R-:W-:Y:S02]  /*3e50*/  IMAD R158, R2.reuse, R7, R158 ;  /* 0x00000007029e7224 */ /* 0x040fe400078e029e */
[----:B------:R-:W-:-:S02]  /*3e60*/  IMAD R152, R2, R9, R152 ;  /* 0x0000000902987224 */ /* 0x000fc400078e0298 */
[----:B------:R-:W-:Y:S01]  /*3e70*/  @!P2 IMAD.MOV R150, RZ, RZ, -R150 ;  /* 0x000000ffff96a224 */ /* 0x000fe200078e0a96 */
[C---:B------:R-:W-:Y:S01]  /*3e80*/  ISETP.GT.U32.AND P2, PT, R2.reuse, R158, PT ;  /* 0x0000009e0200720c */ /* 0x040fe20003f44070 */
[----:B------:R-:W-:Y:S01]  /*3e90*/  @!P4 IMAD.MOV R146, RZ, RZ, -R146 ;  /* 0x000000ffff92c224 */ /* 0x000fe200078e0a92 */
[----:B------:R-:W-:Y:S01]  /*3ea0*/  ISETP.GT.U32.AND P4, PT, R2, R152, PT ;  /* 0x000000980200720c */ /* 0x000fe20003f84070 */
[----:B------:R-:W-:Y:S01]  /*3eb0*/  @!P3 IMAD.IADD R148, R148, 0x1, -R2 ;  /* 0x000000019494b824 */ /* 0x000fe200078e0a02 */
[----:B------:R-:W-:Y:S01]  /*3ec0*/  ISETP.GT.U32.AND P3, PT, R2, R154, PT ;  /* 0x0000009a0200720c */ /* 0x000fe20003f64070 */
[----:B------:R-:W-:-:S04]  /*3ed0*/  IMAD.HI.U32 R6, R3, R160, RZ ;  /* 0x000000a003067227 */ /* 0x000fc800078e00ff */
[----:B------:R-:W-:Y:S02]  /*3ee0*/  IMAD.MOV R7, RZ, RZ, -R6 ;  /* 0x000000ffff077224 */ /* 0x000fe400078e0a06 */
[----:B------:R-:W-:Y:S02]  /*3ef0*/  @!P1 IMAD.MOV R148, RZ, RZ, -R148 ;  /* 0x000000ffff949224 */ /* 0x000fe400078e0a94 */
[--C-:B------:R-:W-:Y:S02]  /*3f00*/  @!P2 IMAD.IADD R158, R158, 0x1, -R2.reuse ;  /* 0x000000019e9ea824 */ /* 0x100fe400078e0a02 */
[--C-:B------:R-:W-:Y:S01]  /*3f10*/  @!P4 IMAD.IADD R152, R152, 0x1, -R2.reuse ;  /* 0x000000019898c824 */ /* 0x100fe200078e0a02 */
[----:B------:R-:W-:Y:S01]  /*3f20*/  ISETP.GE.AND P4, PT, R10, RZ, PT ;  /* 0x000000ff0a00720c */ /* 0x000fe20003f86270 */
[----:B------:R-:W-:Y:S01]  /*3f30*/  @!P3 IMAD.IADD R154, R154, 0x1, -R2 ;  /* 0x000000019a9ab824 */ /* 0x000fe200078e0a02 */
[C---:B------:R-:W-:Y:S01]  /*3f40*/  ISETP.GT.U32.AND P2, PT, R2.reuse, R158, PT ;  /* 0x0000009e0200720c */ /* 0x040fe20003f44070 */
[C---:B------:R-:W-:Y:S01]  /*3f50*/  IMAD R160, R2.reuse, R7, R160 ;  /* 0x0000000702a07224 */ /* 0x040fe200078e02a0 */
[C---:B------:R-:W-:Y:S01]  /*3f60*/  ISETP.GT.U32.AND P3, PT, R2.reuse, R152, PT ;  /* 0x000000980200720c */ /* 0x040fe20003f64070 */
[----:B------:R-:W-:Y:S01]  /*3f70*/  IMAD.HI.U32 R7, R3, R164, RZ ;  /* 0x000000a403077227 */ /* 0x000fe200078e00ff */
[----:B------:R-:W-:-:S02]  /*3f80*/  ISETP.GT.U32.AND P1, PT, R2, R154, PT ;  /* 0x0000009a0200720c */ /* 0x000fc40003f24070 */
[----:B------:R-:W-:Y:S01]  /*3f90*/  LOP3.LUT R10, R4, 0x7c, RZ, 0xfc, !PT ;  /* 0x0000007c040a7812 */ /* 0x000fe200078efcff */
[----:B------:R-:W-:Y:S02]  /*3fa0*/  IMAD.MOV R7, RZ, RZ, -R7 ;  /* 0x000000ffff077224 */ /* 0x000fe400078e0a07 */
[----:B------:R-:W-:Y:S01]  /*3fb0*/  IMAD.HI.U32 R6, R3, R162, RZ ;  /* 0x000000a203067227 */ /* 0x000fe200078e00ff */
[----:B------:R-:W-:-:S03]  /*3fc0*/  IABS R170, R10 ;  /* 0x0000000a00aa7213 */ /* 0x000fc60000000000 */
[----:B------:R-:W-:Y:S02]  /*3fd0*/  IMAD R164, R2, R7, R164 ;  /* 0x0000000702a47224 */ /* 0x000fe400078e02a4 */
[----:B------:R-:W-:Y:S02]  /*3fe0*/  IMAD.MOV R9, RZ, RZ, -R6 ;  /* 0x000000ffff097224 */ /* 0x000fe400078e0a06 */
[--C-:B------:R-:W-:Y:S01]  /*3ff0*/  @!P2 IMAD.IADD R158, R158, 0x1, -R2.reuse ;  /* 0x000000019e9ea824 */ /* 0x100fe200078e0a02 */
[----:B------:R-:W-:Y:S01]  /*4000*/  ISETP.GT.U32.AND P2, PT, R2, R164, PT ;  /* 0x000000a40200720c */ /* 0x000fe20003f44070 */
[--C-:B------:R-:W-:Y:S01]  /*4010*/  @!P3 IMAD.IADD R152, R152, 0x1, -R2.reuse ;  /* 0x000000019898b824 */ /* 0x100fe200078e0a02 */
[----:B------:R-:W-:Y:S01]  /*4020*/  ISETP.GE.AND P3, PT, R8, RZ, PT ;  /* 0x000000ff0800720c */ /* 0x000fe20003f66270 */
[----:B------:R-:W-:Y:S01]  /*4030*/  @!P1 IMAD.IADD R154, R154, 0x1, -R2 ;  /* 0x000000019a9a9824 */ /* 0x000fe200078e0a02 */
[C---:B------:R-:W-:Y:S01]  /*4040*/  ISETP.GT.U32.AND P1, PT, R2.reuse, R160, PT ;  /* 0x000000a00200720c */ /* 0x040fe20003f24070 */
[----:B------:R-:W-:Y:S01]  /*4050*/  IMAD R162, R2, R9, R162 ;  /* 0x0000000902a27224 */ /* 0x000fe200078e02a2 */
[----:B------:R-:W-:Y:S01]  /*4060*/  LOP3.LUT R8, R4, 0x80, RZ, 0xfc, !PT ;  /* 0x0000008004087812 */ /* 0x000fe200078efcff */
[----:B------:R-:W-:-:S02]  /*4070*/  VIADD R6, R5, 0x7e ;  /* 0x0000007e05067836 */ /* 0x000fc40000000000 */
[----:B------:R-:W-:Y:S01]  /*4080*/  @!P5 IMAD.MOV R154, RZ, RZ, -R154 ;  /* 0x000000ffff9ad224 */ /* 0x000fe200078e0a9a */
[----:B------:R-:W-:Y:S01]  /*4090*/  ISETP.GT.U32.AND P5, PT, R2, R162, PT ;  /* 0x000000a20200720c */ /* 0x000fe20003fa4070 */
[----:B------:R-:W-:Y:S01]  /*40a0*/  @!P6 IMAD.IADD R156, R156, 0x1, -R2 ;  /* 0x000000019c9ce824 */ /* 0x000fe200078e0a02 */
[----:B------:R-:W-:Y:S01]  /*40b0*/  IABS R166, R8 ;  /* 0x0000000800a67213 */ /* 0x000fe20000000000 */
[----:B------:R-:W-:Y:S01]  /*40c0*/  @!P0 IMAD.MOV R152, RZ, RZ, -R152 ;  /* 0x000000ffff988224 */ /* 0x000fe200078e0a98 */
[----:B------:R-:W-:Y:S01]  /*40d0*/  IABS R168, R6 ;  /* 0x0000000600a87213 */ /* 0x000fe20000000000 */
[--C-:B------:R-:W-:Y:S01]  /*40e0*/  @!P2 IMAD.IADD R164, R164, 0x1, -R2.reuse ;  /* 0x00000001a4a4a824 */ /* 0x100fe200078e0a02 */
[----:B------:R-:W-:Y:S01]  /*40f0*/  ISETP.GT.U32.AND P6, PT, R2, R156, PT ;  /* 0x0000009c0200720c */ /* 0x000fe20003fc4070 */
[----:B------:R-:W-:Y:S01]  /*4100*/  @!P1 IMAD.IADD R160, R160, 0x1, -R2 ;  /* 0x00000001a0a09824 */ /* 0x000fe200078e0a02 */
[----:B------:R-:W-:Y:S01]  /*4110*/  ISETP.GE.AND P0, PT, R6, RZ, PT ;  /* 0x000000ff0600720c */ /* 0x000fe20003f06270 */
[----:B------:R-:W-:Y:S01]  /*4120*/  IMAD.HI.U32 R6, R3, R166, RZ ;  /* 0x000000a603067227 */ /* 0x000fe200078e00ff */
[----:B------:R-:W-:-:S02]  /*4130*/  ISETP.GT.U32.AND P2, PT, R2, R164, PT ;  /* 0x000000a40200720c */ /* 0x000fc40003f44070 */
[----:B------:R-:W-:Y:S01]  /*4140*/  ISETP.GT.U32.AND P1, PT, R2, R160, PT ;  /* 0x000000a00200720c */ /* 0x000fe20003f24070 */
[----:B------:R-:W-:-:S04]  /*4150*/  IMAD.HI.U32 R7, R3, R168, RZ ;  /* 0x000000a803077227 */ /* 0x000fc800078e00ff */
[----:B------:R-:W-:Y:S02]  /*4160*/  IMAD.MOV R9, RZ, RZ, -R6 ;  /* 0x000000ffff097224 */ /* 0x000fe400078e0a06 */
[----:B------:R-:W-:Y:S02]  /*4170*/  IMAD.MOV R7, RZ, RZ, -R7 ;  /* 0x000000ffff077224 */ /* 0x000fe400078e0a07 */
[----:B------:R-:W-:-:S04]  /*4180*/  IMAD.HI.U32 R6, R3, R170, RZ ;  /* 0x000000aa03067227 */ /* 0x000fc800078e00ff */
[----:B------:R-:W-:Y:S02]  /*4190*/  @!P5 IMAD.IADD R162, R162, 0x1, -R2 ;  /* 0x00000001a2a2d824 */ /* 0x000fe400078e0a02 */
[C---:B------:R-:W-:Y:S02]  /*41a0*/  IMAD R168, R2.reuse, R7, R168 ;  /* 0x0000000702a87224 */ /* 0x040fe400078e02a8 */
[----:B------:R-:W-:Y:S01]  /*41b0*/  IMAD.MOV R7, RZ, RZ, -R6 ;  /* 0x000000ffff077224 */ /* 0x000fe200078e0a06 */
[----:B------:R-:W-:Y:S01]  /*41c0*/  ISETP.GT.U32.AND P5, PT, R2, R162, PT ;  /* 0x000000a20200720c */ /* 0x000fe20003fa4070 */
[----:B------:R-:W-:Y:S01]  /*41d0*/  @!P6 IMAD.IADD R156, R156, 0x1, -R2 ;  /* 0x000000019c9ce824 */ /* 0x000fe200078e0a02 */
[----:B------:R-:W-:Y:S01]  /*41e0*/  ISETP.GE.AND P6, PT, R11, RZ, PT ;  /* 0x000000ff0b00720c */ /* 0x000fe20003fc6270 */
[----:B------:R-:W-:Y:S01]  /*41f0*/  IMAD R170, R2, R7, R170 ;  /* 0x0000000702aa7224 */ /* 0x000fe200078e02aa */
[----:B------:R-:W-:Y:S01]  /*4200*/  LOP3.LUT R11, R4, 0x74, RZ, 0xfc, !PT ;  /* 0x00000074040b7812 */ /* 0x000fe200078efcff */
[----:B------:R-:W-:Y:S01]  /*4210*/  IMAD R166, R2, R9, R166 ;  /* 0x0000000902a67224 */ /* 0x000fe200078e02a6 */
[----:B------:R-:W-:Y:S01]  /*4220*/  LOP3.LUT R9, R4, 0x7a, RZ, 0xfc, !PT ;  /* 0x0000007a04097812 */ /* 0x000fe200078efcff */
[----:B------:R-:W-:Y:S01]  /*4230*/  @!P2 IMAD.IADD R164, R164, 0x1, -R2 ;  /* 0x00000001a4a4a824 */ /* 0x000fe200078e0a02 */
[C---:B------:R-:W-:Y:S01]  /*4240*/  ISETP.GT.U32.AND P2, PT, R2.reuse, R170, PT ;  /* 0x000000aa0200720c */ /* 0x040fe20003f44070 */
[----:B------:R-:W-:Y:S01]  /*4250*/  @!P3 IMAD.MOV R158, RZ, RZ, -R158 ;  /* 0x000000ffff9eb224 */ /* 0x000fe200078e0a9e */
[----:B------:R-:W-:Y:S01]  /*4260*/  ISETP.GT.U32.AND P3, PT, R2, R166, PT ;  /* 0x000000a60200720c */ /* 0x000fe20003f64070 */
[----:B------:R-:W-:Y:S01]  /*4270*/  @!P1 IMAD.IADD R160, R160, 0x1, -R2 ;  /* 0x00000001a0a09824 */ /* 0x000fe200078e0a02 */
[----:B------:R-:W-:Y:S01]  /*4280*/  IABS R172, R9 ;  /* 0x0000000900ac7213 */ /* 0x000fe20000000000 */
[----:B------:R-:W-:Y:S01]  /*4290*/  @!P4 IMAD.MOV R156, RZ, RZ, -R156 ;  /* 0x000000ffff9cc224 */ /* 0x000fe200078e0a9c */
[----:B------:R-:W-:Y:S01]  /*42a0*/  ISETP.GE.AND P4, PT, R12, RZ, PT ;  /* 0x000000ff0c00720c */ /* 0x000fe20003f86270 */
[----:B------:R-:W-:Y:S01]  /*42b0*/  @!P5 IMAD.IADD R162, R162, 0x1, -R2 ;  /* 0x00000001a2a2d824 */ /* 0x000fe200078e0a02 */
[----:B------:R-:W-:Y:S01]  /*42c0*/  ISETP.GT.U32.AND P5, PT, R2, R168, PT ;  /* 0x000000a80200720c */ /* 0x000fe20003fa4070 */
[----:B------:R-:W-:Y:S01]  /*42d0*/  @!P6 IMAD.MOV R160, RZ, RZ, -R160 ;  /* 0x000000ffffa0e224 */ /* 0x000fe200078e0aa0 */
[----:B------:R-:W-:Y:S01]  /*42e0*/  ISETP.GE.AND P6, PT, R8, RZ, PT ;  /* 0x000000ff0800720c */ /* 0x000fe20003fc6270 */
[----:B------:R-:W-:Y:S01]  /*42f0*/  IMAD.HI.U32 R6, R3, R172, RZ ;  /* 0x000000ac03067227 */ /* 0x000fe200078e00ff */
[----:B------:R-:W-:-:S02]  /*4300*/  LOP3.LUT R8, R4, 0x78, RZ, 0xfc, !PT ;  /* 0x0000007804087812 */ /* 0x000fc400078efcff */
[----:B------:R-:W-:Y:S01]  /*4310*/  IABS R178, R11 ;  /* 0x0000000b00b27213 */ /* 0x000fe20000000000 */
[--C-:B------:R-:W-:Y:S01]  /*4320*/  @!P2 IMAD.IADD R170, R170, 0x1, -R2.reuse ;  /* 0x00000001aaaaa824 */ /* 0x100fe200078e0a02 */
[----:B------:R-:W-:Y:S01]  /*4330*/  IABS R174, R8 ;  /* 0x0000000800ae7213 */ /* 0x000fe20000000000 */
[----:B------:R-:W-:Y:S01]  /*4340*/  @!P3 IMAD.IADD R166, R166, 0x1, -R2 ;  /* 0x00000001a6a6b824 */ /* 0x000fe200078e0a02 */
[----:B------:R-:W-:Y:S01]  /*4350*/  ISETP.GE.AND P3, PT, R10, RZ, PT ;  /* 0x000000ff0a00720c */ /* 0x000fe20003f66270 */
[----:B------:R-:W-:Y:S01]  /*4360*/  IMAD.MOV R7, RZ, RZ, -R6 ;  /* 0x000000ffff077224 */ /* 0x000fe200078e0a06 */
[----:B------:R-:W-:Y:S01]  /*4370*/  ISETP.GT.U32.AND P2, PT, R2, R170, PT ;  /* 0x000000aa0200720c */ /* 0x000fe20003f44070 */
[----:B------:R-:W-:Y:S01]  /*4380*/  IMAD.HI.U32 R6, R3, R174, RZ ;  /* 0x000000ae03067227 */ /* 0x000fe200078e00ff */
[----:B------:R-:W-:Y:S02]  /*4390*/  LOP3.LUT R10, R4, 0x76, RZ, 0xfc, !PT ;  /* 0x00000076040a7812 */ /* 0x000fe400078efcff */
[----:B------:R-:W-:Y:S01]  /*43a0*/  ISETP.GE.AND P1, PT, R14, RZ, PT ;  /* 0x000000ff0e00720c */ /* 0x000fe20003f26270 */
[----:B------:R-:W-:Y:S01]  /*43b0*/  @!P4 IMAD.MOV R162, RZ, RZ, -R162 ;  /* 0x000000ffffa2c224 */ /* 0x000fe200078e0aa2 */
[----:B------:R-:W-:Y:S01]  /*43c0*/  ISETP.GT.U32.AND P4, PT, R2, R166, PT ;  /* 0x000000a60200720c */ /* 0x000fe20003f84070 */
[----:B------:R-:W-:Y:S01]  /*43d0*/  @!P5 IMAD.IADD R168, R168, 0x1, -R2 ;  /* 0x00000001a8a8d824 */ /* 0x000fe200078e0a02 */
[----:B------:R-:W-:Y:S01]  /*43e0*/  IABS R176, R10 ;  /* 0x0000000a00b07213 */ /* 0x000fe20000000000 */
[----:B------:R-:W-:Y:S01]  /*43f0*/  IMAD R172, R2, R7, R172 ;  /* 0x0000000702ac7224 */ /* 0x000fe200078e02ac */
[----:B------:R-:W-:Y:S01]  /*4400*/  LOP3.LUT R12, R4, 0x72, RZ, 0xfc, !PT ;  /* 0x00000072040c7812 */ /* 0x000fe200078efcff */
[----:B------:R-:W-:Y:S01]  /*4410*/  IMAD.MOV R7, RZ, RZ, -R6 ;  /* 0x000000ffff077224 */ /* 0x000fe200078e0a06 */
[----:B------:R-:W-:Y:S01]  /*4420*/  ISETP.GT.U32.AND P5, PT, R2, R168, PT ;  /* 0x000000a80200720c */ /* 0x000fe20003fa4070 */
[----:B------:R-:W-:Y:S01]  /*4430*/  @!P2 IMAD.IADD R170, R170, 0x1, -R2 ;  /* 0x00000001aaaaa824 */ /* 0x000fe200078e0a02 */
[----:B------:R-:W-:Y:S01]  /*4440*/  IABS R180, R12 ;  /* 0x0000000c00b47213 */ /* 0x000fe20000000000 */
[----:B------:R-:W-:-:S02]  /*4450*/  IMAD R174, R2, R7, R174 ;  /* 0x0000000702ae7224 */ /* 0x000fc400078e02ae */
[----:B------:R-:W-:-:S03]  /*4460*/  IMAD.HI.U32 R6, R3, R176, RZ ;  /* 0x000000b003067227 */ /* 0x000fc600078e00ff */
[----:B------:R-:W-:Y:S01]  /*4470*/  ISETP.GT.U32.AND P2, PT, R2, R174, PT ;  /* 0x000000ae0200720c */ /* 0x000fe20003f44070 */
[----:B------:R-:W-:Y:S01]  /*4480*/  @!P4 IMAD.IADD R166, R166, 0x1, -R2 ;  /* 0x00000001a6a6c824 */ /* 0x000fe200078e0a02 */
[----:B------:R-:W-:Y:S01]  /*4490*/  ISETP.GT.U32.AND P4, PT, R2, R172, PT ;  /* 0x000000ac0200720c */ /* 0x000fe20003f84070 */
[----:B------:R-:W-:-:S04]  /*44a0*/  IMAD.HI.U32 R7, R3, R178, RZ ;  /* 0x000000b203077227 */ /* 0x000fc800078e00ff */
[----:B------:R-:W-:Y:S01]  /*44b0*/  @!P5 IMAD.IADD R168, R168, 0x1, -R2 ;  /* 0x00000001a8a8d824 */ /* 0x000fe200078e0a02 */
[----:B------:R-:W-:Y:S01]  /*44c0*/  ISETP.GE.AND P5, PT, R9, RZ, PT ;  /* 0x000000ff0900720c */ /* 0x000fe20003fa6270 */
[----:B------:R-:W-:Y:S02]  /*44d0*/  IMAD.MOV R9, RZ, RZ, -R6 ;  /* 0x000000ffff097224 */ /* 0x000fe400078e0a06 */
[----:B------:R-:W-:Y:S02]  /*44e0*/  IMAD.MOV R7, RZ, RZ, -R7 ;  /* 0x000000ffff077224 */ /* 0x000fe400078e0a07 */
[----:B------:R-:W-:Y:S02]  /*44f0*/  IMAD R176, R2, R9, R176 ;  /* 0x0000000902b07224 */ /* 0x000fe400078e02b0 */
[--C-:B------:R-:W-:Y:S02]  /*4500*/  @!P2 IMAD.IADD R174, R174, 0x1, -R2.reuse ;  /* 0x00000001aeaea824 */ /* 0x100fe400078e0a02 */
[----:B------:R-:W-:Y:S01]  /*4510*/  @!P4 IMAD.IADD R172, R172, 0x1, -R2 ;  /* 0x00000001acacc824 */ /* 0x000fe200078e0a02 */
[C---:B------:R-:W-:Y:S01]  /*4520*/  ISETP.GT.U32.AND P2, PT, R2.reuse, R176, PT ;  /* 0x000000b00200720c */ /* 0x040fe20003f44070 */
[----:B------:R-:W-:Y:S01]  /*4530*/  IMAD R178, R2, R7, R178 ;  /* 0x0000000702b27224 */ /* 0x000fe200078e02b2 */
[----:B------:R-:W-:Y:S01]  /*4540*/  ISETP.GE.AND P4, PT, R8, RZ, PT ;  /* 0x000000ff0800720c */ /* 0x000fe20003f86270 */
[----:B------:R-:W-:Y:S01]  /*4550*/  @!P6 IMAD.MOV R166, RZ, RZ, -R166 ;  /* 0x000000ffffa6e224 */ /* 0x000fe200078e0aa6 */
[----:B------:R-:W-:Y:S01]  /*4560*/  ISETP.GT.U32.AND P6, PT, R2, R174, PT ;  /* 0x000000ae0200720c */ /* 0x000fe20003fc4070 */
[----:B------:R-:W-:Y:S01]  /*4570*/  IMAD.HI.U32 R6, R3, R180, RZ ;  /* 0x000000b403067227 */ /* 0x000fe200078e00ff */
[----:B------:R-:W-:-:S03]  /*4580*/  LOP3.LUT R8, R4, 0x70, RZ, 0xfc, !PT ;  /* 0x0000007004087812 */ /* 0x000fc600078efcff */
[----:B------:R-:W-:Y:S01]  /*4590*/  @!P1 IMAD.MOV R164, RZ, RZ, -R164 ;  /* 0x000000ffffa49224 */ /* 0x000fe200078e0aa4 */
[C---:B------:R-:W-:Y:S01]  /*45a0*/  ISETP.GT.U32.AND P1, PT, R2.reuse, R172, PT ;  /* 0x000000ac0200720c */ /* 0x040fe20003f24070 */
[----:B------:R-:W-:Y:S01]  /*45b0*/  @!P0 IMAD.MOV R168, RZ, RZ, -R168 ;  /* 0x000000ffffa88224 */ /* 0x000fe200078e0aa8 */
[C---:B------:R-:W-:Y:S01]  /*45c0*/  ISETP.GT.U32.AND P0, PT, R2.reuse, R178, PT ;  /* 0x000000b20200720c */ /* 0x040fe20003f04070 */
[----:B------:R-:W-:Y:S01]  /*45d0*/  IMAD.MOV R9, RZ, RZ, -R6 ;  /* 0x000000ffff097224 */ /* 0x000fe200078e0a06 */
[----:B------:R-:W-:Y:S01]  /*45e0*/  IABS R184, R8 ;  /* 0x0000000800b87213 */ /* 0x000fe20000000000 */
[----:B------:R-:W-:Y:S02]  /*45f0*/  VIADD R7, R5, 0x6e ;  /* 0x0000006e05077836 */ /* 0x000fe40000000000 */
[----:B------:R-:W-:Y:S01]  /*4600*/  IMAD R180, R2, R9, R180 ;  /* 0x0000000902b47224 */ /* 0x000fe200078e02b4 */
[----:B------:R-:W-:Y:S01]  /*4610*/  LOP3.LUT R9, R4, 0x6c, RZ, 0xfc, !PT ;  /* 0x0000006c04097812 */ /* 0x000fe200078efcff */
[--C-:B------:R-:W-:Y:S01]  /*4620*/  @!P6 IMAD.IADD R174, R174, 0x1, -R2.reuse ;  /* 0x00000001aeaee824 */ /* 0x100fe200078e0a02 */
[----:B------:R-:W-:Y:S01]  /*4630*/  IABS R182, R7 ;  /* 0x0000000700b67213 */ /* 0x000fe20000000000 */
[--C-:B------:R-:W-:Y:S01]  /*4640*/  @!P2 IMAD.IADD R176, R176, 0x1, -R2.reuse ;  /* 0x00000001b0b0a824 */ /* 0x100fe200078e0a02 */
[----:B------:R-:W-:Y:S01]  /*4650*/  ISETP.GT.U32.AND P6, PT, R2, R180, PT ;  /* 0x000000b40200720c */ /* 0x000fe20003fc4070 */
[--C-:B------:R-:W-:Y:S01]  /*4660*/  @!P1 IMAD.IADD R172, R172, 0x1, -R2.reuse ;  /* 0x00000001acac9824 */ /* 0x100fe200078e0a02 */
[----:B------:R-:W-:Y:S01]  /*4670*/  ISETP.GE.AND P1, PT, R7, RZ, PT ;  /* 0x000000ff0700720c */ /* 0x000fe20003f26270 */
[----:B------:R-:W-:Y:S01]  /*4680*/  @!P0 IMAD.IADD R178, R178, 0x1, -R2 ;  /* 0x00000001b2b28824 */ /* 0x000fe200078e0a02 */
        /* <DEDUP_REMOVED lines=10> */
[----:B------:R-:W-:Y:S02]  /*4730*/  IMAD R184, R2, R7, R184 ;  /* 0x0000000702b87224 */ /* 0x000fe400078e02b8 */
[----:B------:R-:W-:Y:S02]  /*4740*/  IMAD.MOV R7, RZ, RZ, -R6 ;  /* 0x000000ffff077224 */ /* 0x000fe400078e0a06 */
[----:B------:R-:W-:Y:S02]  /*4750*/  @!P6 IMAD.IADD R180, R180, 0x1, -R2 ;  /* 0x00000001b4b4e824 */ /* 0x000fe400078e0a02 */
[----:B------:R-:W-:Y:S01]  /*4760*/  @!P3 IMAD.MOV R170, RZ, RZ, -R170 ;  /* 0x000000ffffaab224 */ /* 0x000fe200078e0aaa */
[----:B------:R-:W-:Y:S01]  /*4770*/  ISETP.GE.AND P3, PT, R10, RZ, PT ;  /* 0x000000ff0a00720c */ /* 0x000fe20003f66270 */
[C---:B------:R-:W-:Y:S01]  /*4780*/  IMAD R182, R2.reuse, R7, R182 ;  /* 0x0000000702b67224 */ /* 0x040fe200078e02b6 */
[----:B------:R-:W-:Y:S01]  /*4790*/  ISETP.GT.U32.AND P6, PT, R2, R180, PT ;  /* 0x000000b40200720c */ /* 0x000fe20003fc4070 */
[--C-:B------:R-:W-:Y:S01]  /*47a0*/  @!P2 IMAD.IADD R176, R176, 0x1, -R2.reuse ;  /* 0x00000001b0b0a824 */ /* 0x100fe200078e0a02 */
[----:B------:R-:W-:Y:S01]  /*47b0*/  ISETP.GT.U32.AND P2, PT, R2, R184, PT ;  /* 0x000000b80200720c */ /* 0x000fe20003f44070 */
[----:B------:R-:W-:Y:S01]  /*47c0*/  @!P5 IMAD.IADD R178, R178, 0x1, -R2 ;  /* 0x00000001b2b2d824 */ /* 0x000fe200078e0a02 */
[----:B------:R-:W-:Y:S01]  /*47d0*/  ISETP.GT.U32.AND P5, PT, R2, R182, PT ;  /* 0x000000b60200720c */ /* 0x000fe20003fa4070 */
[----:B------:R-:W-:Y:S01]  /*47e0*/  @!P4 IMAD.MOV R174, RZ, RZ, -R174 ;  /* 0x000000ffffaec224 */ /* 0x000fe200078e0aae */
[----:B------:R-:W-:Y:S01]  /*47f0*/  ISETP.GE.AND P4, PT, R12, RZ, PT ;  /* 0x000000ff0c00720c */ /* 0x000fe20003f86270 */
[----:B------:R-:W-:Y:S01]  /*4800*/  IMAD.HI.U32 R6, R3, R186, RZ ;  /* 0x000000ba03067227 */ /* 0x000fe200078e00ff */
[----:B------:R-:W-:-:S02]  /*4810*/  LOP3.LUT R10, R4, 0x64, RZ, 0xfc, !PT ;  /* 0x00000064040a7812 */ /* 0x000fc400078efcff */
[----:B------:R-:W-:Y:S01]  /*4820*/  LOP3.LUT R12, R4, 0x46, RZ, 0xfc, !PT ;  /* 0x00000046040c7812 */ /* 0x000fe200078efcff */
[----:B------:R-:W-:Y:S01]  /*4830*/  IMAD.MOV R7, RZ, RZ, -R6 ;  /* 0x000000ffff077224 */ /* 0x000fe200078e0a06 */
[----:B------:R-:W-:Y:S01]  /*4840*/  IABS R194, R10 ;  /* 0x0000000a00c27213 */ /* 0x000fe20000000000 */
[----:B------:R-:W-:Y:S01]  /*4850*/  @!P3 IMAD.MOV R176, RZ, RZ, -R176 ;  /* 0x000000ffffb0b224 */ /* 0x000fe200078e0ab0 */
[----:B------:R-:W-:Y:S01]  /*4860*/  ISETP.GE.AND P3, PT, R8, RZ, PT ;  /* 0x000000ff0800720c */ /* 0x000fe20003f66270 */
[--C-:B------:R-:W-:Y:S01]  /*4870*/  @!P6 IMAD.IADD R180, R180, 0x1, -R2.reuse ;  /* 0x00000001b4b4e824 */ /* 0x100fe200078e0a02 */
[----:B------:R-:W-:Y:S01]  /*4880*/  LOP3.LUT R8, R4, 0x6a, RZ, 0xfc, !PT ;  /* 0x0000006a04087812 */ /* 0x000fe200078efcff */
[----:B------:R-:W-:Y:S01]  /*4890*/  @!P2 IMAD.IADD R184, R184, 0x1, -R2 ;  /* 0x00000001b8b8a824 */ /* 0x000fe200078e0a02 */
[----:B------:R-:W-:Y:S01]  /*48a0*/  ISETP.GE.AND P6, PT, R9, RZ, PT ;  /* 0x000000ff0900720c */ /* 0x000fe20003fc6270 */
        /* <DEDUP_REMOVED lines=8> */
[----:B------:R-:W-:Y:S01]  /*4930*/  LOP3.LUT R7, R4, 0x68, RZ, 0xfc, !PT ;  /* 0x0000006804077812 */ /* 0x000fe200078efcff */
[----:B------:R-:W-:Y:S01]  /*4940*/  IMAD.MOV R9, RZ, RZ, -R6 ;  /* 0x000000ffff097224 */ /* 0x000fe200078e0a06 */
[----:B------:R-:W-:Y:S01]  /*4950*/  IABS R224, R12 ;  /* 0x0000000c00e07213 */ /* 0x000fe20000000000 */
[----:B------:R-:W-:Y:S01]  /*4960*/  @!P0 IMAD.MOV R178, RZ, RZ, -R178 ;  /* 0x000000ffffb28224 */ /* 0x000fe200078e0ab2 */
[----:B------:R-:W-:Y:S01]  /*4970*/  ISETP.GE.AND P0, PT, R8, RZ, PT ;  /* 0x000000ff0800720c */ /* 0x000fe20003f06270 */
[----:B------:R-:W-:Y:S01]  /*4980*/  IMAD R188, R2, R9, R188 ;  /* 0x0000000902bc7224 */ /* 0x000fe200078e02bc */
[----:B------:R-:W-:Y:S01]  /*4990*/  LOP3.LUT R8, R4, 0x66, RZ, 0xfc, !PT ;  /* 0x0000006604087812 */ /* 0x000fe200078efcff */
[--C-:B------:R-:W-:Y:S01]  /*49a0*/  @!P2 IMAD.IADD R184, R184, 0x1, -R2.reuse ;  /* 0x00000001b8b8a824 */ /* 0x100fe200078e0a02 */
[----:B------:R-:W-:Y:S01]  /*49b0*/  IABS R190, R7 ;  /* 0x0000000700be7213 */ /* 0x000fe20000000000 */
[--C-:B------:R-:W-:Y:S01]  /*49c0*/  @!P4 IMAD.IADD R186, R186, 0x1, -R2.reuse ;  /* 0x00000001babac824 */ /* 0x100fe200078e0a02 */
[----:B------:R-:W-:Y:S01]  /*49d0*/  IABS R192, R8 ;  /* 0x0000000800c07213 */ /* 0x000fe20000000000 */
[----:B------:R-:W-:Y:S01]  /*49e0*/  @!P5 IMAD.IADD R182, R182, 0x1, -R2 ;  /* 0x00000001b6b6d824 */ /* 0x000fe200078e0a02 */
[C---:B------:R-:W-:Y:S01]  /*49f0*/  ISETP.GT.U32.AND P5, PT, R2.reuse, R188, PT ;  /* 0x000000bc0200720c */ /* 0x040fe20003fa4070 */
[----:B------:R-:W-:Y:S01]  /*4a00*/  @!P3 IMAD.MOV R184, RZ, RZ, -R184 ;  /* 0x000000ffffb8b224 */ /* 0x000fe200078e0ab8 */
[----:B------:R-:W-:Y:S01]  /*4a10*/  ISETP.GT.U32.AND P3, PT, R2, R186, PT ;  /* 0x000000ba0200720c */ /* 0x000fe20003f64070 */
[----:B------:R-:W-:Y:S01]  /*4a20*/  IMAD.HI.U32 R6, R3, R190, RZ ;  /* 0x000000be03067227 */ /* 0x000fe200078e00ff */
[----:B------:R-:W-:-:S02]  /*4a30*/  ISETP.GE.AND P2, PT, R7, RZ, PT ;  /* 0x000000ff0700720c */ /* 0x000fc40003f46270 */
[----:B------:R-:W-:Y:S01]  /*4a40*/  ISETP.GE.AND P4, PT, R8, RZ, PT ;  /* 0x000000ff0800720c */ /* 0x000fe20003f86270 */
[----:B------:R-:W-:-:S04]  /*4a50*/  IMAD.HI.U32 R7, R3, R192, RZ ;  /* 0x000000c003077227 */ /* 0x000fc800078e00ff */
[----:B------:R-:W-:Y:S02]  /*4a60*/  IMAD.MOV R9, RZ, RZ, -R6 ;  /* 0x000000ffff097224 */ /* 0x000fe400078e0a06 */
[----:B------:R-:W-:Y:S02]  /*4a70*/  IMAD.MOV R7, RZ, RZ, -R7 ;  /* 0x000000ffff077224 */ /* 0x000fe400078e0a07 */
[----:B------:R-:W-:Y:S02]  /*4a80*/  IMAD R190, R2, R9, R190 ;  /* 0x0000000902be7224 */ /* 0x000fe400078e02be */
[--C-:B------:R-:W-:Y:S02]  /*4a90*/  @!P5 IMAD.IADD R188, R188, 0x1, -R2.reuse ;  /* 0x00000001bcbcd824 */ /* 0x100fe400078e0a02 */
[----:B------:R-:W-:Y:S01]  /*4aa0*/  @!P3 IMAD.IADD R186, R186, 0x1, -R2 ;  /* 0x00000001babab824 */ /* 0x000fe200078e0a02 */
[C---:B------:R-:W-:Y:S01]  /*4ab0*/  ISETP.GT.U32.AND P3, PT, R2.reuse, R190, PT ;  /* 0x000000be0200720c */ /* 0x040fe20003f64070 */
[C---:B------:R-:W-:Y:S01]  /*4ac0*/  IMAD R192, R2.reuse, R7, R192 ;  /* 0x0000000702c07224 */ /* 0x040fe200078e02c0 */
[----:B------:R-:W-:Y:S01]  /*4ad0*/  ISETP.GT.U32.AND P5, PT, R2, R188, PT ;  /* 0x000000bc0200720c */ /* 0x000fe20003fa4070 */
[----:B------:R-:W-:-:S02]  /*4ae0*/  @!P6 IMAD.MOV R186, RZ, RZ, -R186 ;  /* 0x000000ffffbae224 */ /* 0x000fc400078e0aba */
[----:B------:R-:W-:Y:S01]  /*4af0*/  IMAD.HI.U32 R8, R3, R194, RZ ;  /* 0x000000c203087227 */ /* 0x000fe200078e00ff */
[----:B------:R-:W-:-:S03]  /*4b00*/  ISETP.GT.U32.AND P6, PT, R2, R192, PT ;  /* 0x000000c00200720c */ /* 0x000fc60003fc4070 */
[----:B------:R-:W-:Y:S01]  /*4b10*/  IMAD.MOV R9, RZ, RZ, -R8 ;  /* 0x000000ffff097224 */ /* 0x000fe200078e0a08 */
[----:B------:R-:W-:Y:S01]  /*4b20*/  LOP3.LUT R8, R4, 0x62, RZ, 0xfc, !PT ;  /* 0x0000006204087812 */ /* 0x000fe200078efcff */
[----:B------:R-:W-:Y:S01]  /*4b30*/  @!P1 IMAD.MOV R182, RZ, RZ, -R182 ;  /* 0x000000ffffb69224 */ /* 0x000fe200078e0ab6 */
[----:B------:R-:W-:Y:S01]  /*4b40*/  ISETP.GE.AND P1, PT, R10, RZ, PT ;  /* 0x000000ff0a00720c */ /* 0x000fe20003f26270 */
[----:B------:R-:W-:Y:S01]  /*4b50*/  IMAD R194, R2, R9, R194 ;  /* 0x0000000902c27224 */ /* 0x000fe200078e02c2 */
[----:B------:R-:W-:Y:S01]  /*4b60*/  IABS R196, R8 ;  /* 0x0000000800c47213 */ /* 0x000fe20000000000 */
[----:B------:R-:W-:Y:S01]  /*4b70*/  VIADD R6, R5, 0x5e ;  /* 0x0000005e05067836 */ /* 0x000fe20000000000 */
[----:B------:R-:W-:Y:S01]  /*4b80*/  LOP3.LUT R10, R4, 0x60, RZ, 0xfc, !PT ;  /* 0x00000060040a7812 */ /* 0x000fe200078efcff */
[--C-:B------:R-:W-:Y:S01]  /*4b90*/  @!P3 IMAD.IADD R190, R190, 0x1, -R2.reuse ;  /* 0x00000001bebeb824 */ /* 0x100fe200078e0a02 */
[----:B------:R-:W-:Y:S01]  /*4ba0*/  ISETP.GT.U32.AND P3, PT, R2, R194, PT ;  /* 0x000000c20200720c */ /* 0x000fe20003f64070 */
[--C-:B------:R-:W-:Y:S01]  /*4bb0*/  @!P5 IMAD.IADD R188, R188, 0x1, -R2.reuse ;  /* 0x00000001bcbcd824 */ /* 0x100fe200078e0a02 */
[----:B------:R-:W-:Y:S01]  /*4bc0*/  ISETP.GE.AND P5, PT, R6, RZ, PT ;  /* 0x000000ff0600720c */ /* 0x000fe20003fa6270 */
[----:B------:R-:W-:Y:S01]  /*4bd0*/  @!P6 IMAD.IADD R192, R192, 0x1, -R2 ;  /* 0x00000001c0c0e824 */ /* 0x000fe200078e0a02 */
[----:B------:R-:W-:Y:S01]  /*4be0*/  IABS R200, R6 ;  /* 0x0000000600c87213 */ /* 0x000fe20000000000 */
[----:B------:R-:W-:Y:S01]  /*4bf0*/  IMAD.HI.U32 R6, R3, R196, RZ ;  /* 0x000000c403067227 */ /* 0x000fe200078e00ff */
[----:B------:R-:W-:-:S02]  /*4c00*/  IABS R198, R10 ;  /* 0x0000000a00c67213 */ /* 0x000fc40000000000 */
[----:B------:R-:W-:Y:S01]  /*4c10*/  ISETP.GT.U32.AND P6, PT, R2, R190, PT ;  /* 0x000000be0200720c */ /* 0x000fe20003fc4070 */
[----:B------:R-:W-:Y:S02]  /*4c20*/  IMAD.MOV R7, RZ, RZ, -R6 ;  /* 0x000000ffff077224 */ /* 0x000fe400078e0a06 */
[----:B------:R-:W-:-:S04]  /*4c30*/  IMAD.HI.U32 R6, R3, R198, RZ ;  /* 0x000000c603067227 */ /* 0x000fc800078e00ff */
[----:B------:R-:W-:Y:S02]  /*4c40*/  IMAD.MOV R9, RZ, RZ, -R6 ;  /* 0x000000ffff097224 */ /* 0x000fe400078e0a06 */
[----:B------:R-:W-:Y:S01]  /*4c50*/  @!P3 IMAD.IADD R194, R194, 0x1, -R2 ;  /* 0x00000001c2c2b824 */ /* 0x000fe200078e0a02 */
[C---:B------:R-:W-:Y:S01]  /*4c60*/  ISETP.GT.U32.AND P3, PT, R2.reuse, R192, PT ;  /* 0x000000c00200720c */ /* 0x040fe20003f64070 */
[----:B------:R-:W-:Y:S02]  /*4c70*/  IMAD R196, R2, R7, R196 ;  /* 0x0000000702c47224 */ /* 0x000fe400078e02c4 */
[----:B------:R-:W-:Y:S02]  /*4c80*/  @!P6 IMAD.IADD R190, R190, 0x1, -R2 ;  /* 0x00000001bebee824 */ /* 0x000fe400078e0a02 */
[C---:B------:R-:W-:Y:S01]  /*4c90*/  IMAD R198, R2.reuse, R9, R198 ;  /* 0x0000000902c67224 */ /* 0x040fe200078e02c6 */
[C---:B------:R-:W-:Y:S01]  /*4ca0*/  ISETP.GT.U32.AND P6, PT, R2.reuse, R196, PT ;  /* 0x000000c40200720c */ /* 0x040fe20003fc4070 */
[----:B------:R-:W-:Y:S01]  /*4cb0*/  @!P0 IMAD.MOV R188, RZ, RZ, -R188 ;  /* 0x000000ffffbc8224 */ /* 0x000fe200078e0abc */
[C---:B------:R-:W-:Y:S01]  /*4cc0*/  ISETP.GT.U32.AND P0, PT, R2.reuse, R194, PT ;  /* 0x000000c20200720c */ /* 0x040fe20003f04070 */
[----:B------:R-:W-:Y:S01]  /*4cd0*/  @!P2 IMAD.MOV R190, RZ, RZ, -R190 ;  /* 0x000000ffffbea224 */ /* 0x000fe200078e0abe */
[----:B------:R-:W-:Y:S01]  /*4ce0*/  ISETP.GT.U32.AND P2, PT, R2, R198, PT ;  /* 0x000000c60200720c */ /* 0x000fe20003f44070 */
[----:B------:R-:W-:Y:S01]  /*4cf0*/  IMAD.HI.U32 R7, R3, R200, RZ ;  /* 0x000000c803077227 */ /* 0x000fe200078e00ff */
[----:B------:R-:W-:-:S03]  /*4d00*/  LOP3.LUT R9, R4, 0x5a, RZ, 0xfc, !PT ;  /* 0x0000005a04097812 */ /* 0x000fc600078efcff */
[----:B------:R-:W-:Y:S01]  /*4d10*/  IMAD.MOV R7, RZ, RZ, -R7 ;  /* 0x000000ffff077224 */ /* 0x000fe200078e0a07 */
[----:B------:R-:W-:Y:S01]  /*4d20*/  IABS R204, R9 ;  /* 0x0000000900cc7213 */ /* 0x000fe20000000000 */
[----:B------:R-:W-:-:S04]  /*4d30*/  IMAD.HI.U32 R6, R3, R202, RZ ;  /* 0x000000ca03067227 */ /* 0x000fc800078e00ff */
[----:B------:R-:W-:Y:S02]  /*4d40*/  IMAD R200, R2, R7, R200 ;  /* 0x0000000702c87224 */ /* 0x000fe400078e02c8 */
[----:B------:R-:W-:Y:S02]  /*4d50*/  IMAD.MOV R7, RZ, RZ, -R6 ;  /* 0x000000ffff077224 */ /* 0x000fe400078e0a06 */
[--C-:B------:R-:W-:Y:S01]  /*4d60*/  @!P0 IMAD.IADD R194, R194, 0x1, -R2.reuse ;  /* 0x00000001c2c28824 */ /* 0x100fe200078e0a02 */
        /* <DEDUP_REMOVED lines=11> */
[----:B------:R-:W-:Y:S01]  /*4e20*/  @!P1 IMAD.MOV R194, RZ, RZ, -R194 ;  /* 0x000000ffffc29224 */ /* 0x000fe200078e0ac2 */
        /* <DEDUP_REMOVED lines=10> */
[----:B------:R-:W-:Y:S01]  /*4ed0*/  ISETP.GE.AND P2, PT, R11, RZ, PT ;  /* 0x000000ff0b00720c */ /* 0x000fe20003f46270 */
[--C-:B------:R-:W-:Y:S01]  /*4ee0*/  @!P4 IMAD.IADD R198, R198, 0x1, -R2.reuse ;  /* 0x00000001c6c6c824 */ /* 0x100fe200078e0a02 */
[----:B------:R-:W-:Y:S01]  /*4ef0*/  ISETP.GT.U32.AND P4, PT, R2, R204, PT ;  /* 0x000000cc0200720c */ /* 0x000fe20003f84070 */
[----:B------:R-:W-:Y:S01]  /*4f00*/  @!P1 IMAD.IADD R202, R202, 0x1, -R2 ;  /* 0x00000001caca9824 */ /* 0x000fe200078e0a02 */
        /* <DEDUP_REMOVED lines=8> */
[----:B------:R-:W-:Y:S01]  /*4f90*/  IABS R210, R8 ;  /* 0x0000000800d27213 */ /* 0x000fe20000000000 */
[----:B------:R-:W-:Y:S01]  /*4fa0*/  IMAD.HI.U32 R6, R3, R208, RZ ;  /* 0x000000d003067227 */ /* 0x000fe200078e00ff */
[----:B------:R-:W-:-:S02]  /*4fb0*/  LOP3.LUT R11, R4, 0x48, RZ, 0xfc, !PT ;  /* 0x00000048040b7812 */ /* 0x000fc400078efcff */
[----:B------:R-:W-:Y:S01]  /*4fc0*/  ISETP.GT.U32.AND P3, PT, R2, R200, PT ;  /* 0x000000c80200720c */ /* 0x000fe20003f64070 */
[----:B------:R-:W-:Y:S01]  /*4fd0*/  @!P4 IMAD.IADD R204, R204, 0x1, -R2 ;  /* 0x00000001ccccc824 */ /* 0x000fe200078e0a02 */
[----:B------:R-:W-:Y:S01]  /*4fe0*/  IABS R222, R11 ;  /* 0x0000000b00de7213 */ /* 0x000fe20000000000 */
[----:B------:R-:W-:Y:S02]  /*4ff0*/  IMAD.MOV R7, RZ, RZ, -R6 ;  /* 0x000000ffff077224 */ /* 0x000fe400078e0a06 */
[--C-:B------:R-:W-:Y:S01]  /*5000*/  @!P0 IMAD.IADD R202, R202, 0x1, -R2.reuse ;  /* 0x00000001caca8824 */ /* 0x100fe200078e0a02 */
[----:B------:R-:W-:Y:S01]  /*5010*/  ISETP.GT.U32.AND P4, PT, R2, R204, PT ;  /* 0x000000cc0200720c */ /* 0x000fe20003f84070 */
[----:B------:R-:W-:Y:S01]  /*5020*/  @!P6 IMAD.IADD R206, R206, 0x1, -R2 ;  /* 0x00000001cecee824 */ /* 0x000fe200078e0a02 */
[----:B------:R-:W-:Y:S01]  /*5030*/  ISETP.GE.AND P0, PT, R8, RZ, PT ;  /* 0x000000ff0800720c */ /* 0x000fe20003f06270 */
[----:B------:R-:W-:Y:S01]  /*5040*/  @!P2 IMAD.MOV R202, RZ, RZ, -R202 ;  /* 0x000000ffffcaa224 */ /* 0x000fe200078e0aca */
[----:B------:R-:W-:Y:S01]  /*5050*/  LOP3.LUT R8, R4, 0x50, RZ, 0xfc, !PT ;  /* 0x0000005004087812 */ /* 0x000fe200078efcff */
[C---:B------:R-:W-:Y:S01]  /*5060*/  IMAD R208, R2.reuse, R7, R208 ;  /* 0x0000000702d07224 */ /* 0x040fe200078e02d0 */
[----:B------:R-:W-:Y:S01]  /*5070*/  ISETP.GT.U32.AND P2, PT, R2, R206, PT ;  /* 0x000000ce0200720c */ /* 0x000fe20003f44070 */
[----:B------:R-:W-:Y:S01]  /*5080*/  IMAD.HI.U32 R6, R3, R210, RZ ;  /* 0x000000d203067227 */ /* 0x000fe200078e00ff */
[----:B------:R-:W-:-:S02]  /*5090*/  LOP3.LUT R7, R4, 0x52, RZ, 0xfc, !PT ;  /* 0x0000005204077812 */ /* 0x000fc400078efcff */
[----:B------:R-:W-:Y:S01]  /*50a0*/  IABS R214, R8 ;  /* 0x0000000800d67213 */ /* 0x000fe20000000000 */
[--C-:B------:R-:W-:Y:S01]  /*50b0*/  @!P3 IMAD.IADD R200, R200, 0x1, -R2.reuse ;  /* 0x00000001c8c8b824 */ /* 0x100fe200078e0a02 */
[----:B------:R-:W-:Y:S01]  /*50c0*/  ISETP.GE.AND P6, PT, R7, RZ, PT ;  /* 0x000000ff0700720c */ /* 0x000fe20003fc6270 */
[----:B------:R-:W-:Y:S01]  /*50d0*/  @!P4 IMAD.IADD R204, R204, 0x1, -R2 ;  /* 0x00000001ccccc824 */ /* 0x000fe200078e0a02 */
[----:B------:R-:W-:Y:S01]  /*50e0*/  IABS R212, R7 ;  /* 0x0000000700d47213 */ /* 0x000fe20000000000 */
[----:B------:R-:W-:Y:S01]  /*50f0*/  IMAD.MOV R7, RZ, RZ, -R6 ;  /* 0x000000ffff077224 */ /* 0x000fe200078e0a06 */
[C---:B------:R-:W-:Y:S01]  /*5100*/  ISETP.GT.U32.AND P4, PT, R2.reuse, R208, PT ;  /* 0x000000d00200720c */ /* 0x040fe20003f84070 */
[----:B------:R-:W-:Y:S01]  /*5110*/  @!P5 IMAD.MOV R200, RZ, RZ, -R200 ;  /* 0x000000ffffc8d224 */ /* 0x000fe200078e0ac8 */
[----:B------:R-:W-:Y:S01]  /*5120*/  ISETP.GE.AND P3, PT, R9, RZ, PT ;  /* 0x000000ff0900720c */ /* 0x000fe20003f66270 */
[----:B------:R-:W-:Y:S01]  /*5130*/  IMAD R210, R2, R7, R210 ;  /* 0x0000000702d27224 */ /* 0x000fe200078e02d2 */
[----:B------:R-:W-:Y:S01]  /*5140*/  ISETP.GE.AND P5, PT, R10, RZ, PT ;  /* 0x000000ff0a00720c */ /* 0x000fe20003fa6270 */
[----:B------:R-:W-:Y:S01]  /*5150*/  @!P2 IMAD.IADD R206, R206, 0x1, -R2 ;  /* 0x00000001cecea824 */ /* 0x000fe200078e0a02 */
[----:B------:R-:W-:Y:S01]  /*5160*/  LOP3.LUT R10, R4, 0x4a, RZ, 0xfc, !PT ;  /* 0x0000004a040a7812 */ /* 0x000fe200078efcff */
[----:B------:R-:W-:-:S03]  /*5170*/  IMAD.HI.U32 R6, R3, R212, RZ ;  /* 0x000000d403067227 */ /* 0x000fc600078e00ff */
[----:B------:R-:W-:Y:S01]  /*5180*/  IABS R220, R10 ;  /* 0x0000000a00dc7213 */ /* 0x000fe20000000000 */
[----:B------:R-:W-:Y:S01]  /*5190*/  @!P1 IMAD.MOV R206, RZ, RZ, -R206 ;  /* 0x000000ffffce9224 */ /* 0x000fe200078e0ace */
[----:B------:R-:W-:Y:S01]  /*51a0*/  ISETP.GT.U32.AND P1, PT, R2, R210, PT ;  /* 0x000000d20200720c */ /* 0x000fe20003f24070 */
[----:B------:R-:W-:Y:S02]  /*51b0*/  @!P4 IMAD.IADD R208, R208, 0x1, -R2 ;  /* 0x00000001d0d0c824 */ /* 0x000fe400078e0a02 */
[----:B------:R-:W-:Y:S01]  /*51c0*/  @!P3 IMAD.MOV R204, RZ, RZ, -R204 ;  /* 0x000000ffffccb224 */ /* 0x000fe200078e0acc */
[----:B------:R-:W-:Y:S01]  /*51d0*/  ISETP.GE.AND P3, PT, R8, RZ, PT ;  /* 0x000000ff0800720c */ /* 0x000fe20003f66270 */
[----:B------:R-:W-:Y:S01]  /*51e0*/  VIADD R8, R5, 0x4e ;  /* 0x0000004e05087836 */ /* 0x000fe20000000000 */
[----:B------:R-:W-:Y:S01]  /*51f0*/  ISETP.GT.U32.AND P4, PT, R2, R208, PT ;  /* 0x000000d00200720c */ /* 0x000fe20003f84070 */
[----:B------:R-:W-:-:S03]  /*5200*/  IMAD.HI.U32 R7, R3, R214, RZ ;  /* 0x000000d603077227 */ /* 0x000fc600078e00ff */
[----:B------:R-:W-:Y:S01]  /*5210*/  IABS R216, R8 ;  /* 0x0000000800d87213 */ /* 0x000fe20000000000 */
[----:B------:R-:W-:Y:S01]  /*5220*/  IMAD.MOV R9, RZ, RZ, -R6 ;  /* 0x000000ffff097224 */ /* 0x000fe200078e0a06 */
[----:B------:R-:W-:Y:S01]  /*5230*/  ISETP.GE.AND P2, PT, R8, RZ, PT ;  /* 0x000000ff0800720c */ /* 0x000fe20003f46270 */
[----:B------:R-:W-:Y:S01]  /*5240*/  @!P1 IMAD.IADD R210, R210, 0x1, -R2 ;  /* 0x00000001d2d29824 */ /* 0x000fe200078e0a02 */
[----:B------:R-:W-:Y:S01]  /*5250*/  LOP3.LUT R8, R4, 0x4c, RZ, 0xfc, !PT ;  /* 0x0000004c04087812 */ /* 0x000fe200078efcff */
[----:B------:R-:W-:Y:S02]  /*5260*/  IMAD.MOV R7, RZ, RZ, -R7 ;  /* 0x000000ffff077224 */ /* 0x000fe400078e0a07 */
[C---:B------:R-:W-:Y:S01]  /*5270*/  IMAD R212, R2.reuse, R9, R212 ;  /* 0x0000000902d47224 */ /* 0x040fe200078e02d4 */
[----:B------:R-:W-:Y:S01]  /*5280*/  ISETP.GT.U32.AND P1, PT, R2, R210, PT ;  /* 0x000000d20200720c */ /* 0x000fe20003f24070 */
[----:B------:R-:W-:Y:S01]  /*5290*/  IMAD.HI.U32 R6, R3, R216, RZ ;  /* 0x000000d803067227 */ /* 0x000fe200078e00ff */
[----:B------:R-:W-:-:S03]  /*52a0*/  IABS R218, R8 ;  /* 0x0000000800da7213 */ /* 0x000fc60000000000 */
[----:B------:R-:W-:Y:S02]  /*52b0*/  IMAD R214, R2, R7, R214 ;  /* 0x0000000702d67224 */ /* 0x000fe400078e02d6 */
[----:B------:R-:W-:Y:S01]  /*52c0*/  @!P4 IMAD.IADD R208, R208, 0x1, -R2 ;  /* 0x00000001d0d0c824 */ /* 0x000fe200078e0a02 */
[C---:B------:R-:W-:Y:S01]  /*52d0*/  ISETP.GT.U32.AND P4, PT, R2.reuse, R212, PT ;  /* 0x000000d40200720c */ /* 0x040fe20003f84070 */
[----:B------:R-:W-:Y:S02]  /*52e0*/  IMAD.MOV R7, RZ, RZ, -R6 ;  /* 0x000000ffff077224 */ /* 0x000fe400078e0a06 */
[----:B------:R-:W-:Y:S01]  /*52f0*/  @!P5 IMAD.MOV R208, RZ, RZ, -R208 ;  /* 0x000000ffffd0d224 */ /* 0x000fe200078e0ad0 */
[C---:B------:R-:W-:Y:S01]  /*5300*/  ISETP.GT.U32.AND P5, PT, R2.reuse, R214, PT ;  /* 0x000000d60200720c */ /* 0x040fe20003fa4070 */
[----:B------:R-:W-:Y:S02]  /*5310*/  IMAD R216, R2, R7, R216 ;  /* 0x0000000702d87224 */ /* 0x000fe400078e02d8 */
[----:B------:R-:W-:-:S02]  /*5320*/  @!P1 IMAD.IADD R210, R210, 0x1, -R2 ;  /* 0x00000001d2d29824 */ /* 0x000fc400078e0a02 */
[----:B------:R-:W-:Y:S01]  /*5330*/  IMAD.HI.U32 R6, R3, R218, RZ ;  /* 0x000000da03067227 */ /* 0x000fe200078e00ff */
[----:B------:R-:W-:-:S03]  /*5340*/  ISETP.GT.U32.AND P1, PT, R2, R216, PT ;  /* 0x000000d80200720c */ /* 0x000fc60003f24070 */
[----:B------:R-:W-:Y:S02]  /*5350*/  @!P4 IMAD.IADD R212, R212, 0x1, -R2 ;  /* 0x00000001d4d4c824 */ /* 0x000fe400078e0a02 */
[----:B------:R-:W-:Y:S02]  /*5360*/  IMAD.MOV R7, RZ, RZ, -R6 ;  /* 0x000000ffff077224 */ /* 0x000fe400078e0a06 */
[----:B------:R-:W-:Y:S01]  /*5370*/  IMAD.HI.U32 R6, R3, R220, RZ ;  /* 0x000000dc03067227 */ /* 0x000fe200078e00ff */
[----:B------:R-:W-:-:S03]  /*5380*/  ISETP.GT.U32.AND P4, PT, R2, R212, PT ;  /* 0x000000d40200720c */ /* 0x000fc60003f84070 */
[----:B------:R-:W-:Y:S02]  /*5390*/  IMAD R218, R2, R7, R218 ;  /* 0x0000000702da7224 */ /* 0x000fe400078e02da */
[----:B------:R-:W-:Y:S01]  /*53a0*/  @!P1 IMAD.IADD R216, R216, 0x1, -R2 ;  /* 0x00000001d8d89824 */ /* 0x000fe200078e0a02 */
[----:B------:R-:W-:Y:S01]  /*53b0*/  ISETP.GE.AND P1, PT, R8, RZ, PT ;  /* 0x000000ff0800720c */ /* 0x000fe20003f26270 */
[----:B------:R-:W-:Y:S01]  /*53c0*/  @!P0 IMAD.MOV R210, RZ, RZ, -R210 ;  /* 0x000000ffffd28224 */ /* 0x000fe200078e0ad2 */
[----:B------:R-:W-:Y:S01]  /*53d0*/  LOP3.LUT R8, R4, 0x44, RZ, 0xfc, !PT ;  /* 0x0000004404087812 */ /* 0x000fe200078efcff */
[----:B------:R-:W-:Y:S01]  /*53e0*/  @!P5 IMAD.IADD R214, R214, 0x1, -R2 ;  /* 0x00000001d6d6d824 */ /* 0x000fe200078e0a02 */
[----:B------:R-:W-:Y:S01]  /*53f0*/  ISETP.GT.U32.AND P0, PT, R2, R216, PT ;  /* 0x000000d80200720c */ /* 0x000fe20003f04070 */
[----:B------:R-:W-:Y:S01]  /*5400*/  IMAD.MOV R7, RZ, RZ, -R6 ;  /* 0x000000ffff077224 */ /* 0x000fe200078e0a06 */
[----:B------:R-:W-:Y:S01]  /*5410*/  IABS R226, R8 ;  /* 0x0000000800e27213 */ /* 0x000fe20000000000 */
[----:B------:R-:W-:Y:S01]  /*5420*/  @!P4 IMAD.IADD R212, R212, 0x1, -R2 ;  /* 0x00000001d4d4c824 */ /* 0x000fe200078e0a02 */
[C---:B------:R-:W-:Y:S01]  /*5430*/  ISETP.GT.U32.AND P5, PT, R2.reuse, R214, PT ;  /* 0x000000d60200720c */ /* 0x040fe20003fa4070 */
[C---:B------:R-:W-:Y:S01]  /*5440*/  IMAD R220, R2.reuse, R7, R220 ;  /* 0x0000000702dc7224 */ /* 0x040fe200078e02dc */
[----:B------:R-:W-:Y:S01]  /*5450*/  ISETP.GT.U32.AND P4, PT, R2, R218, PT ;  /* 0x000000da0200720c */ /* 0x000fe20003f84070 */
[----:B------:R-:W-:-:S04]  /*5460*/  IMAD.HI.U32 R7, R3, R224, RZ ;  /* 0x000000e003077227 */ /* 0x000fc800078e00ff */
[----:B------:R-:W-:Y:S02]  /*5470*/  IMAD.MOV R7, RZ, RZ, -R7 ;  /* 0x000000ffff077224 */ /* 0x000fe400078e0a07 */
[----:B------:R-:W-:-:S04]  /*5480*/  IMAD.HI.U32 R6, R3, R222, RZ ;  /* 0x000000de03067227 */ /* 0x000fc800078e00ff */
[----:B------:R-:W-:Y:S02]  /*5490*/  IMAD R224, R2, R7, R224 ;  /* 0x0000000702e07224 */ /* 0x000fe400078e02e0 */
[----:B------:R-:W-:Y:S02]  /*54a0*/  @!P0 IMAD.IADD R216, R216, 0x1, -R2 ;  /* 0x00000001d8d88824 */ /* 0x000fe400078e0a02 */
[----:B------:R-:W-:Y:S02]  /*54b0*/  IMAD.MOV R9, RZ, RZ, -R6 ;  /* 0x000000ffff097224 */ /* 0x000fe400078e0a06 */
[----:B------:R-:W-:Y:S01]  /*54c0*/  @!P2 IMAD.MOV R216, RZ, RZ, -R216 ;  /* 0x000000ffffd8a224 */ /* 0x000fe200078e0ad8 */
[----:B------:R-:W-:Y:S01]  /*54d0*/  ISETP.GT.U32.AND P2, PT, R2, R224, PT ;  /* 0x000000e00200720c */ /* 0x000fe20003f44070 */
        /* <DEDUP_REMOVED lines=8> */
[----:B------:R-:W-:Y:S01]  /*5560*/  IMAD.HI.U32 R6, R3, R226, RZ ;  /* 0x000000e203067227 */ /* 0x000fe200078e00ff */
[----:B------:R-:W-:-:S02]  /*5570*/  ISETP.GT.U32.AND P0, PT, R2, R222, PT ;  /* 0x000000de0200720c */ /* 0x000fc40003f04070 */
[----:B------:R-:W-:Y:S01]  /*5580*/  IABS R228, R9 ;  /* 0x0000000900e47213 */ /* 0x000fe20000000000 */
[--C-:B------:R-:W-:Y:S01]  /*5590*/  @!P2 IMAD.IADD R224, R224, 0x1, -R2.reuse ;  /* 0x00000001e0e0a824 */ /* 0x100fe200078e0a02 */
[----:B------:R-:W-:Y:S01]  /*55a0*/  LOP3.LUT R10, R4, 0x3a, RZ, 0xfc, !PT ;  /* 0x0000003a040a7812 */ /* 0x000fe200078efcff */
[----:B------:R-:W-:Y:S02]  /*55b0*/  @!P5 IMAD.IADD R220, R220, 0x1, -R2 ;  /* 0x00000001dcdcd824 */ /* 0x000fe400078e0a02 */
[----:B------:R-:W-:Y:S01]  /*55c0*/  IMAD.MOV R7, RZ, RZ, -R6 ;  /* 0x000000ffff077224 */ /* 0x000fe200078e0a06 */
[C---:B------:R-:W-:Y:S01]  /*55d0*/  ISETP.GT.U32.AND P2, PT, R2.reuse, R224, PT ;  /* 0x000000e00200720c */ /* 0x040fe20003f44070 */
[----:B------:R-:W-:Y:S01]  /*55e0*/  IMAD.HI.U32 R6, R3, R228, RZ ;  /* 0x000000e403067227 */ /* 0x000fe200078e00ff */
[----:B------:R-:W-:Y:S02]  /*55f0*/  ISETP.GT.U32.AND P5, PT, R2, R220, PT ;  /* 0x000000dc0200720c */ /* 0x000fe40003fa4070 */
[----:B------:R-:W-:Y:S01]  /*5600*/  IABS R236, R10 ;  /* 0x0000000a00ec7213 */ /* 0x000fe20000000000 */
[--C-:B------:R-:W-:Y:S01]  /*5610*/  @!P6 IMAD.IADD R218, R218, 0x1, -R2.reuse ;  /* 0x00000001dadae824 */ /* 0x100fe200078e0a02 */
[----:B------:R-:W-:Y:S01]  /*5620*/  ISETP.GE.AND P6, PT, R12, RZ, PT ;  /* 0x000000ff0c00720c */ /* 0x000fe20003fc6270 */
[----:B------:R-:W-:Y:S01]  /*5630*/  @!P0 IMAD.IADD R222, R222, 0x1, -R2 ;  /* 0x00000001dede8824 */ /* 0x000fe200078e0a02 */
[----:B------:R-:W-:Y:S01]  /*5640*/  LOP3.LUT R12, R4, 0x26, RZ, 0xfc, !PT ;  /* 0x00000026040c7812 */ /* 0x000fe200078efcff */
[----:B------:R-:W-:-:S02]  /*5650*/  IMAD R226, R2, R7, R226 ;  /* 0x0000000702e27224 */ /* 0x000fc400078e02e2 */
[----:B------:R-:W-:Y:S01]  /*5660*/  @!P1 IMAD.MOV R218, RZ, RZ, -R218 ;  /* 0x000000ffffda9224 */ /* 0x000fe200078e0ada */
[C---:B------:R-:W-:Y:S01]  /*5670*/  ISETP.GT.U32.AND P0, PT, R2.reuse, R222, PT ;  /* 0x000000de0200720c */ /* 0x040fe20003f04070 */
[----:B------:R-:W-:Y:S01]  /*5680*/  IMAD.MOV R7, RZ, RZ, -R6 ;  /* 0x000000ffff077224 */ /* 0x000fe200078e0a06 */
[C---:B------:R-:W-:Y:S01]  /*5690*/  ISETP.GT.U32.AND P1, PT, R2.reuse, R226, PT ;  /* 0x000000e20200720c */ /* 0x040fe20003f24070 */
[----:B------:R-:W-:Y:S01]  /*56a0*/  @!P3 IMAD.MOV R214, RZ, RZ, -R214 ;  /* 0x000000ffffd6b224 */ /* 0x000fe200078e0ad6 */
[----:B------:R-:W-:Y:S01]  /*56b0*/  ISETP.GE.AND P3, PT, R11, RZ, PT ;  /* 0x000000ff0b00720c */ /* 0x000fe20003f66270 */
[----:B------:R-:W-:Y:S01]  /*56c0*/  IMAD R228, R2, R7, R228 ;  /* 0x0000000702e47224 */ /* 0x000fe200078e02e4 */
[----:B------:R-:W-:Y:S01]  /*56d0*/  LOP3.LUT R11, R4, 0x34, RZ, 0xfc, !PT ;  /* 0x00000034040b7812 */ /* 0x000fe200078efcff */
[--C-:B------:R-:W-:Y:S02]  /*56e0*/  @!P2 IMAD.IADD R224, R224, 0x1, -R2.reuse ;  /* 0x00000001e0e0a824 */ /* 0x100fe400078e0a02 */
[--C-:B------:R-:W-:Y:S01]  /*56f0*/  @!P5 IMAD.IADD R220, R220, 0x1, -R2.reuse ;  /* 0x00000001dcdcd824 */ /* 0x100fe200078e0a02 */
[----:B------:R-:W-:Y:S01]  /*5700*/  ISETP.GT.U32.AND P2, PT, R2, R228, PT ;  /* 0x000000e40200720c */ /* 0x000fe20003f44070 */
[----:B------:R-:W-:Y:S01]  /*5710*/  VIADD R7, R5, 0x3e ;  /* 0x0000003e05077836 */ /* 0x000fe20000000000 */
[----:B------:R-:W-:Y:S01]  /*5720*/  ISETP.GE.AND P5, PT, R8, RZ, PT ;  /* 0x000000ff0800720c */ /* 0x000fe20003fa6270 */
[--C-:B------:R-:W-:Y:S01]  /*5730*/  @!P0 IMAD.IADD R222, R222, 0x1, -R2.reuse ;  /* 0x00000001dede8824 */ /* 0x100fe200078e0a02 */
[----:B------:R-:W-:Y:S01]  /*5740*/  LOP3.LUT R8, R4, 0x40, RZ, 0xfc, !PT ;  /* 0x0000004004087812 */ /* 0x000fe200078efcff */
[----:B------:R-:W-:Y:S01]  /*5750*/  @!P1 IMAD.IADD R226, R226, 0x1, -R2 ;  /* 0x00000001e2e29824 */ /* 0x000fe200078e0a02 */
[----:B------:R-:W-:Y:S01]  /*5760*/  IABS R232, R7 ;  /* 0x0000000700e87213 */ /* 0x000fe20000000000 */
[----:B------:R-:W-:Y:S01]  /*5770*/  @!P3 IMAD.MOV R222, RZ, RZ, -R222 ;  /* 0x000000ffffdeb224 */ /* 0x000fe200078e0ade */
[----:B------:R-:W-:Y:S01]  /*5780*/  IABS R230, R8 ;  /* 0x0000000800e67213 */ /* 0x000fe20000000000 */
[----:B------:R-:W-:Y:S01]  /*5790*/  @!P4 IMAD.MOV R220, RZ, RZ, -R220 ;  /* 0x000000ffffdcc224 */ /* 0x000fe200078e0adc */
[----:B------:R-:W-:Y:S01]  /*57a0*/  ISETP.GT.U32.AND P3, PT, R2, R226, PT ;  /* 0x000000e20200720c */ /* 0x000fe20003f64070 */
[----:B------:R-:W-:Y:S01]  /*57b0*/  @!P6 IMAD.MOV R224, RZ, RZ, -R224 ;  /* 0x000000ffffe0e224 */ /* 0x000fe200078e0ae0 */
[----:B------:R-:W-:Y:S01]  /*57c0*/  ISETP.GE.AND P0, PT, R8, RZ, PT ;  /* 0x000000ff0800720c */ /* 0x000fe20003f06270 */
[----:B------:R-:W-:Y:S01]  /*57d0*/  IMAD.HI.U32 R6, R3, R230, RZ ;  /* 0x000000e603067227 */ /* 0x000fe200078e00ff */
[----:B------:R-:W-:-:S02]  /*57e0*/  ISETP.GE.AND P4, PT, R9, RZ, PT ;  /* 0x000000ff0900720c */ /* 0x000fc40003f86270 */
[----:B------:R-:W-:Y:S01]  /*57f0*/  LOP3.LUT R8, R4, 0x3c, RZ, 0xfc, !PT ;  /* 0x0000003c04087812 */ /* 0x000fe200078efcff */
[----:B------:R-:W-:Y:S01]  /*5800*/  @!P2 IMAD.IADD R228, R228, 0x1, -R2 ;  /* 0x00000001e4e4a824 */ /* 0x000fe200078e0a02 */
[----:B------:R-:W-:Y:S01]  /*5810*/  ISETP.GE.AND P1, PT, R7, RZ, PT ;  /* 0x000000ff0700720c */ /* 0x000fe20003f26270 */
[----:B------:R-:W-:Y:S01]  /*5820*/  IMAD.MOV R9, RZ, RZ, -R6 ;  /* 0x000000ffff097224 */ /* 0x000fe200078e0a06 */
[----:B------:R-:W-:Y:S01]  /*5830*/  IABS R234, R8 ;  /* 0x0000000800ea7213 */ /* 0x000fe20000000000 */
[C---:B------:R-:W-:Y:S01]  /*5840*/  IMAD.HI.U32 R6, R3.reuse, R232, RZ ;  /* 0x000000e803067227 */ /* 0x040fe200078e00ff */
[----:B------:R-:W-:Y:S02]  /*5850*/  ISETP.GT.U32.AND P2, PT, R2, R228, PT ;  /* 0x000000e40200720c */ /* 0x000fe40003f44070 */
[----:B------:R-:W-:Y:S01]  /*5860*/  ISETP.GE.AND P6, PT, R8, RZ, PT ;  /* 0x000000ff0800720c */ /* 0x000fe20003fc6270 */
[----:B------:R-:W-:Y:S01]  /*5870*/  IMAD R230, R2, R9, R230 ;  /* 0x0000000902e67224 */ /* 0x000fe200078e02e6 */
[----:B------:R-:W-:Y:S01]  /*5880*/  LOP3.LUT R8, R4, 0x38, RZ, 0xfc, !PT ;  /* 0x0000003804087812 */ /* 0x000fe200078efcff */
[----:B------:R-:W-:Y:S01]  /*5890*/  IMAD.MOV R7, RZ, RZ, -R6 ;  /* 0x000000ffff077224 */ /* 0x000fe200078e0a06 */
[----:B------:R-:W-:Y:S01]  /*58a0*/  IABS R244, R11 ;  /* 0x0000000b00f47213 */ /* 0x000fe20000000000 */
[----:B------:R-:W-:Y:S01]  /*58b0*/  @!P3 IMAD.IADD R226, R226, 0x1, -R2 ;  /* 0x00000001e2e2b824 */ /* 0x000fe200078e0a02 */
[----:B------:R-:W-:Y:S01]  /*58c0*/  ISETP.GT.U32.AND P3, PT, R2, R230, PT ;  /* 0x000000e60200720c */ /* 0x000fe20003f64070 */
[----:B------:R-:W-:Y:S01]  /*58d0*/  IMAD.HI.U32 R6, R3, R234, RZ ;  /* 0x000000ea03067227 */ /* 0x000fe200078e00ff */
[----:B------:R-:W-:-:S03]  /*58e0*/  IABS R238, R8 ;  /* 0x0000000800ee7213 */ /* 0x000fc60000000000 */
[----:B------:R-:W-:Y:S02]  /*58f0*/  IMAD R232, R2, R7, R232 ;  /* 0x0000000702e87224 */ /* 0x000fe400078e02e8 */
[----:B------:R-:W-:Y:S02]  /*5900*/  IMAD.MOV R7, RZ, RZ, -R6 ;  /* 0x000000ffff077224 */ /* 0x000fe400078e0a06 */
[----:B------:R-:W-:Y:S01]  /*5910*/  @!P2 IMAD.IADD R228, R228, 0x1, -R2 ;  /* 0x00000001e4e4a824 */ /* 0x000fe200078e0a02 */
[C---:B------:R-:W-:Y:S01]  /*5920*/  ISETP.GT.U32.AND P2, PT, R2.reuse, R232, PT ;  /* 0x000000e80200720c */ /* 0x040fe20003f44070 */
[----:B------:R-:W-:Y:S02]  /*5930*/  IMAD R234, R2, R7, R234 ;  /* 0x0000000702ea7224 */ /* 0x000fe400078e02ea */
[----:B------:R-:W-:Y:S02]  /*5940*/  @!P4 IMAD.MOV R228, RZ, RZ, -R228 ;  /* 0x000000ffffe4c224 */ /* 0x000fe400078e0ae4 */
[----:B------:R-:W-:Y:S01]  /*5950*/  @!P3 IMAD.IADD R230, R230, 0x1, -R2 ;  /* 0x00000001e6e6b824 */ /* 0x000fe200078e0a02 */
[----:B------:R-:W-:Y:S01]  /*5960*/  ISETP.GT.U32.AND P4, PT, R2, R234, PT ;  /* 0x000000ea0200720c */ /* 0x000fe20003f84070 */
[----:B------:R-:W-:-:S03]  /*5970*/  IMAD.HI.U32 R6, R3, R236, RZ ;  /* 0x000000ec03067227 */ /* 0x000fc600078e00ff */
[----:B------:R-:W-:Y:S01]  /*5980*/  ISETP.GT.U32.AND P3, PT, R2, R230, PT ;  /* 0x000000e60200720c */ /* 0x000fe20003f64070 */
[----:B------:R-:W-:Y:S02]  /*5990*/  IMAD.MOV R7, RZ, RZ, -R6 ;  /* 0x000000ffff077224 */ /* 0x000fe400078e0a06 */
[----:B------:R-:W-:Y:S01]  /*59a0*/  @!P5 IMAD.MOV R226, RZ, RZ, -R226 ;  /* 0x000000ffffe2d224 */ /* 0x000fe200078e0ae2 */
[----:B------:R-:W-:Y:S01]  /*59b0*/  ISETP.GE.AND P5, PT, R10, RZ, PT ;  /* 0x000000ff0a00720c */ /* 0x000fe20003fa6270 */
[----:B------:R-:W-:Y:S01]  /*59c0*/  IMAD R236, R2, R7, R236 ;  /* 0x0000000702ec7224 */ /* 0x000fe200078e02ec */
[----:B------:R-:W-:Y:S01]  /*59d0*/  LOP3.LUT R10, R4, 0x36, RZ, 0xfc, !PT ;  /* 0x00000036040a7812 */ /* 0x000fe200078efcff */
[----:B------:R-:W-:-:S03]  /*59e0*/  IMAD.HI.U32 R6, R3, R238, RZ ;  /* 0x000000ee03067227 */ /* 0x000fc600078e00ff */
[----:B------:R-:W-:Y:S01]  /*59f0*/  IABS R240, R10 ;  /* 0x0000000a00f07213 */ /* 0x000fe20000000000 */
[--C-:B------:R-:W-:Y:S02]  /*5a00*/  @!P4 IMAD.IADD R234, R234, 0x1, -R2.reuse ;  /* 0x00000001eaeac824 */ /* 0x100fe400078e0a02 */
[----:B------:R-:W-:Y:S01]  /*5a10*/  @!P3 IMAD.IADD R230, R230, 0x1, -R2 ;  /* 0x00000001e6e6b824 */ /* 0x000fe200078e0a02 */
[C---:B------:R-:W-:Y:S01]  /*5a20*/  ISETP.GT.U32.AND P3, PT, R2.reuse, R236, PT ;  /* 0x000000ec0200720c */ /* 0x040fe20003f64070 */
[----:B------:R-:W-:Y:S01]  /*5a30*/  IMAD.HI.U32 R7, R3, R240, RZ ;  /* 0x000000f003077227 */ /* 0x000fe200078e00ff */
[----:B------:R-:W-:-:S03]  /*5a40*/  ISETP.GT.U32.AND P4, PT, R2, R234, PT ;  /* 0x000000ea0200720c */ /* 0x000fc60003f84070 */
[----:B------:R-:W-:Y:S02]  /*5a50*/  IMAD.MOV R9, RZ, RZ, -R6 ;  /* 0x000000ffff097224 */ /* 0x000fe400078e0a06 */
[----:B------:R-:W-:Y:S02]  /*5a60*/  IMAD.MOV R7, RZ, RZ, -R7 ;  /* 0x000000ffff077224 */ /* 0x000fe400078e0a07 */
[----:B------:R-:W-:Y:S01]  /*5a70*/  IMAD R238, R2, R9, R238 ;  /* 0x0000000902ee7224 */ /* 0x000fe200078e02ee */
[----:B------:R-:W-:Y:S01]  /*5a80*/  LOP3.LUT R9, R4, 0x30, RZ, 0xfc, !PT ;  /* 0x0000003004097812 */ /* 0x000fe200078efcff */
[----:B------:R-:W-:Y:S02]  /*5a90*/  IMAD R240, R2, R7, R240 ;  /* 0x0000000702f07224 */ /* 0x000fe400078e02f0 */
[--C-:B------:R-:W-:Y:S01]  /*5aa0*/  @!P3 IMAD.IADD R236, R236, 0x1, -R2.reuse ;  /* 0x00000001ececb824 */ /* 0x100fe200078e0a02 */
[----:B------:R-:W-:Y:S01]  /*5ab0*/  IABS R242, R9 ;  /* 0x0000000900f27213 */ /* 0x000fe20000000000 */
[----:B------:R-:W-:Y:S01]  /*5ac0*/  @!P4 IMAD.IADD R234, R234, 0x1, -R2 ;  /* 0x00000001eaeac824 */ /* 0x000fe200078e0a02 */
[C---:B------:R-:W-:Y:S01]  /*5ad0*/  ISETP.GT.U32.AND P4, PT, R2.reuse, R238, PT ;  /* 0x000000ee0200720c */ /* 0x040fe20003f84070 */
[----:B------:R-:W-:Y:S01]  /*5ae0*/  IMAD.HI.U32 R6, R3, R244, RZ ;  /* 0x000000f403067227 */ /* 0x000fe200078e00ff */
[----:B------:R-:W-:-:S03]  /*5af0*/  ISETP.GT.U32.AND P3, PT, R2, R236, PT ;  /* 0x000000ec0200720c */ /* 0x000fc60003f64070 */
[----:B------:R-:W-:Y:S01]  /*5b00*/  @!P6 IMAD.MOV R234, RZ, RZ, -R234 ;  /* 0x000000ffffeae224 */ /* 0x000fe200078e0aea */
[----:B------:R-:W-:Y:S01]  /*5b10*/  ISETP.GT.U32.AND P6, PT, R2, R240, PT ;  /* 0x000000f00200720c */ /* 0x000fe20003fc4070 */
[----:B------:R-:W-:Y:S01]  /*5b20*/  @!P0 IMAD.MOV R230, RZ, RZ, -R230 ;  /* 0x000000ffffe68224 */ /* 0x000fe200078e0ae6 */
[----:B------:R-:W-:Y:S01]  /*5b30*/  ISETP.GE.AND P0, PT, R8, RZ, PT ;  /* 0x000000ff0800720c */ /* 0x000fe20003f06270 */
[----:B------:R-:W-:Y:S01]  /*5b40*/  IMAD.MOV R7, RZ, RZ, -R6 ;  /* 0x000000ffff077224 */ /* 0x000fe200078e0a06 */
[----:B------:R-:W-:Y:S01]  /*5b50*/  LOP3.LUT R8, R4, 0x32, RZ, 0xfc, !PT ;  /* 0x0000003204087812 */ /* 0x000fe200078efcff */
[----:B------:R-:W-:Y:S02]  /*5b60*/  VIADD R6, R5, 0x2e ;  /* 0x0000002e05067836 */ /* 0x000fe40000000000 */
[--C-:B------:R-:W-:Y:S01]  /*5b70*/  @!P4 IMAD.IADD R238, R238, 0x1, -R2.reuse ;  /* 0x00000001eeeec824 */ /* 0x100fe200078e0a02 */
[----:B------:R-:W-:Y:S01]  /*5b80*/  IABS R246, R8 ;  /* 0x0000000800f67213 */ /* 0x000fe20000000000 */
[----:B------:R-:W-:Y:S01]  /*5b90*/  @!P2 IMAD.IADD R232, R232, 0x1, -R2 ;  /* 0x00000001e8e8a824 */ /* 0x000fe200078e0a02 */
[----:B------:R-:W-:Y:S01]  /*5ba0*/  ISETP.GE.AND P4, PT, R6, RZ, PT ;  /* 0x000000ff0600720c */ /* 0x000fe20003f86270 */
[----:B------:R-:W-:Y:S01]  /*5bb0*/  IMAD R244, R2, R7, R244 ;  /* 0x0000000702f47224 */ /* 0x000fe200078e02f4 */
[----:B------:R-:W-:Y:S01]  /*5bc0*/  IABS R248, R6 ;  /* 0x0000000600f87213 */ /* 0x000fe20000000000 */
[--C-:B------:R-:W-:Y:S01]  /*5bd0*/  @!P6 IMAD.IADD R240, R240, 0x1, -R2.reuse ;  /* 0x00000001f0f0e824 */ /* 0x100fe200078e0a02 */
[----:B------:R-:W-:Y:S01]  /*5be0*/  ISETP.GT.U32.AND P6, PT, R2, R238, PT ;  /* 0x000000ee0200720c */ /* 0x000fe20003fc4070 */
[----:B------:R-:W-:Y:S01]  /*5bf0*/  @!P3 IMAD.IADD R236, R236, 0x1, -R2 ;  /* 0x00000001ececb824 */ /* 0x000fe200078e0a02 */
[C---:B------:R-:W-:Y:S01]  /*5c00*/  ISETP.GT.U32.AND P2, PT, R2.reuse, R232, PT ;  /* 0x000000e80200720c */ /* 0x040fe20003f44070 */
[----:B------:R-:W-:Y:S01]  /*5c10*/  IMAD.HI.U32 R6, R3, R246, RZ ;  /* 0x000000f603067227 */ /* 0x000fe200078e00ff */
[----:B------:R-:W-:-:S03]  /*5c20*/  ISETP.GT.U32.AND P3, PT, R2, R244, PT ;  /* 0x000000f40200720c */ /* 0x000fc60003f64070 */
[----:B------:R-:W-:Y:S02]  /*5c30*/  IMAD.MOV R7, RZ, RZ, -R6 ;  /* 0x000000ffff077224 */ /* 0x000fe400078e0a06 */
[----:B------:R-:W-:-:S04]  /*5c40*/  IMAD.HI.U32 R6, R3, R242, RZ ;  /* 0x000000f203067227 */ /* 0x000fc800078e00ff */
[----:B------:R-:W-:Y:S02]  /*5c50*/  IMAD R246, R2, R7, R246 ;  /* 0x0000000702f67224 */ /* 0x000fe400078e02f6 */
[--C-:B------:R-:W-:Y:S02]  /*5c60*/  @!P6 IMAD.IADD R238, R238, 0x1, -R2.reuse ;  /* 0x00000001eeeee824 */ /* 0x100fe400078e0a02 */
[--C-:B------:R-:W-:Y:S01]  /*5c70*/  @!P2 IMAD.IADD R232, R232, 0x1, -R2.reuse ;  /* 0x00000001e8e8a824 */ /* 0x100fe200078e0a02 */
[----:B------:R-:W-:Y:S01]  /*5c80*/  ISETP.GT.U32.AND P6, PT, R2, R246, PT ;  /* 0x000000f60200720c */ /* 0x000fe20003fc4070 */
[----:B------:R-:W-:Y:S01]  /*5c90*/  @!P3 IMAD.IADD R244, R244, 0x1, -R2 ;  /* 0x00000001f4f4b824 */ /* 0x000fe200078e0a02 */
[----:B------:R-:W-:Y:S01]  /*5ca0*/  ISETP.GE.AND P2, PT, R10, RZ, PT ;  /* 0x000000ff0a00720c */ /* 0x000fe20003f46270 */
[----:B------:R-:W-:Y:S01]  /*5cb0*/  IMAD.MOV R7, RZ, RZ, -R6 ;  /* 0x000000ffff077224 */ /* 0x000fe200078e0a06 */
[----:B------:R-:W-:Y:S01]  /*5cc0*/  LOP3.LUT R10, R4, 0x2c, RZ, 0xfc, !PT ;  /* 0x0000002c040a7812 */ /* 0x000fe200078efcff */
[----:B------:R-:W-:Y:S01]  /*5cd0*/  IMAD.HI.U32 R6, R3, R248, RZ ;  /* 0x000000f803067227 */ /* 0x000fe200078e00ff */
[----:B------:R-:W-:-:S02]  /*5ce0*/  ISETP.GT.U32.AND P3, PT, R2, R244, PT ;  /* 0x000000f40200720c */ /* 0x000fc40003f64070 */
[----:B------:R-:W-:Y:S01]  /*5cf0*/  IABS R250, R10 ;  /* 0x0000000a00fa7213 */ /* 0x000fe20000000000 */
[----:B------:R-:W-:Y:S01]  /*5d00*/  @!P1 IMAD.MOV R232, RZ, RZ, -R232 ;  /* 0x000000ffffe89224 */ /* 0x000fe200078e0ae8 */
[----:B------:R-:W-:Y:S01]  /*5d10*/  ISETP.GE.AND P1, PT, R11, RZ, PT ;  /* 0x000000ff0b00720c */ /* 0x000fe20003f26270 */
[----:B------:R-:W-:Y:S01]  /*5d20*/  IMAD R242, R2, R7, R242 ;  /* 0x0000000702f27224 */ /* 0x000fe200078e02f2 */
[----:B------:R-:W-:Y:S01]  /*5d30*/  LOP3.LUT R11, R4, 0x2a, RZ, 0xfc, !PT ;  /* 0x0000002a040b7812 */ /* 0x000fe200078efcff */
[----:B------:R-:W-:Y:S02]  /*5d40*/  IMAD.MOV R7, RZ, RZ, -R6 ;  /* 0x000000ffff077224 */ /* 0x000fe400078e0a06 */
[----:B------:R-:W-:Y:S01]  /*5d50*/  IMAD.HI.U32 R6, R3, R250, RZ ;  /* 0x000000fa03067227 */ /* 0x000fe200078e00ff */
[----:B------:R-:W-:-:S03]  /*5d60*/  IABS R252, R11 ;  /* 0x0000000b00fc7213 */ /* 0x000fc60000000000 */
[----:B------:R-:W-:Y:S01]  /*5d70*/  @!P6 IMAD.IADD R246, R246, 0x1, -R2 ;  /* 0x00000001f6f6e824 */ /* 0x000fe200078e0a02 */
[----:B------:R-:W-:Y:S01]  /*5d80*/  ISETP.GE.AND P6, PT, R9, RZ, PT ;  /* 0x000000ff0900720c */ /* 0x000fe20003fc6270 */
[----:B------:R-:W-:Y:S02]  /*5d90*/  IMAD.MOV R9, RZ, RZ, -R6 ;  /* 0x000000ffff097224 */ /* 0x000fe400078e0a06 */
[----:B------:R-:W-:Y:S01]  /*5da0*/  @!P3 IMAD.IADD R244, R244, 0x1, -R2 ;  /* 0x00000001f4f4b824 */ /* 0x000fe200078e0a02 */
[----:B------:R-:W-:Y:S01]  /*5db0*/  ISETP.GE.AND P3, PT, R8, RZ, PT ;  /* 0x000000ff0800720c */ /* 0x000fe20003f66270 */
[----:B------:R-:W-:Y:S01]  /*5dc0*/  IMAD R250, R2, R9, R250 ;  /* 0x0000000902fa7224 */ /* 0x000fe200078e02fa */
[----:B------:R-:W-:Y:S01]  /*5dd0*/  LOP3.LUT R9, R4, 0x28, RZ, 0xfc, !PT ;  /* 0x0000002804097812 */ /* 0x000fe200078efcff */
[----:B------:R-:W-:Y:S01]  /*5de0*/  @!P1 IMAD.MOV R244, RZ, RZ, -R244 ;  /* 0x000000fffff49224 */ /* 0x000fe200078e0af4 */
[----:B------:R-:W-:Y:S01]  /*5df0*/  IABS R8, R12 ;  /* 0x0000000c00087213 */ /* 0x000fe20000000000 */
[----:B------:R-:W-:Y:S01]  /*5e00*/  @!P5 IMAD.MOV R236, RZ, RZ, -R236 ;  /* 0x000000ffffecd224 */ /* 0x000fe200078e0aec */
[C---:B------:R-:W-:Y:S01]  /*5e10*/  ISETP.GT.U32.AND P1, PT, R2.reuse, R250, PT ;  /* 0x000000fa0200720c */ /* 0x040fe20003f24070 */
[C---:B------:R-:W-:Y:S01]  /*5e20*/  IMAD R248, R2.reuse, R7, R248 ;  /* 0x0000000702f87224 */ /* 0x040fe200078e02f8 */
[----:B------:R-:W-:Y:S01]  /*5e30*/  ISETP.GT.U32.AND P5, PT, R2, R240, PT ;  /* 0x000000f00200720c */ /* 0x000fe20003fa4070 */
[----:B------:R-:W-:Y:S01]  /*5e40*/  IMAD.HI.U32 R7, R3, R252, RZ ;  /* 0x000000fc03077227 */ /* 0x000fe200078e00ff */
[----:B------:R-:W-:-:S03]  /*5e50*/  IABS R25, R9 ;  /* 0x0000000900197213 */ /* 0x000fc60000000000 */
[----:B------:R-:W-:Y:S01]  /*5e60*/  @!P0 IMAD.MOV R238, RZ, RZ, -R238 ;  /* 0x000000ffffee8224 */ /* 0x000fe200078e0aee */
[----:B------:R-:W-:Y:S01]  /*5e70*/  ISETP.GT.U32.AND P0, PT, R2, R246, PT ;  /* 0x000000f60200720c */ /* 0x000fe20003f04070 */
[----:B------:R-:W-:Y:S02]  /*5e80*/  IMAD.MOV R7, RZ, RZ, -R7 ;  /* 0x000000ffff077224 */ /* 0x000fe400078e0a07 */
[----:B------:R-:W-:-:S04]  /*5e90*/  IMAD.HI.U32 R6, R3, R25, RZ ;  /* 0x0000001903067227 */ /* 0x000fc800078e00ff */
[--C-:B------:R-:W-:Y:S02]  /*5ea0*/  @!P1 IMAD.IADD R250, R250, 0x1, -R2.reuse ;  /* 0x00000001fafa9824 */ /* 0x100fe400078e0a02 */
[----:B------:R-:W-:Y:S01]  /*5eb0*/  @!P5 IMAD.IADD R240, R240, 0x1, -R2 ;  /* 0x00000001f0f0d824 */ /* 0x000fe200078e0a02 */
[C---:B------:R-:W-:Y:S01]  /*5ec0*/  ISETP.GT.U32.AND P5, PT, R2.reuse, R242, PT ;  /* 0x000000f20200720c */ /* 0x040fe20003fa4070 */
[C---:B------:R-:W-:Y:S01]  /*5ed0*/  IMAD R252, R2.reuse, R7, R252 ;  /* 0x0000000702fc7224 */ /* 0x040fe200078e02fc */
[C---:B------:R-:W-:Y:S01]  /*5ee0*/  ISETP.GT.U32.AND P1, PT, R2.reuse, R250, PT ;  /* 0x000000fa0200720c */ /* 0x040fe20003f24070 */
[----:B------:R-:W-:Y:S01]  /*5ef0*/  @!P2 IMAD.MOV R240, RZ, RZ, -R240 ;  /* 0x000000fffff0a224 */ /* 0x000fe200078e0af0 */
[----:B------:R-:W-:Y:S01]  /*5f00*/  ISETP.GT.U32.AND P2, PT, R2, R248, PT ;  /* 0x000000f80200720c */ /* 0x000fe20003f44070 */
[----:B------:R-:W-:Y:S02]  /*5f10*/  IMAD.MOV R7, RZ, RZ, -R6 ;  /* 0x000000ffff077224 */ /* 0x000fe400078e0a06 */
[----:B------:R-:W-:Y:S01]  /*5f20*/  @!P0 IMAD.IADD R246, R246, 0x1, -R2 ;  /* 0x00000001f6f68824 */ /* 0x000fe200078e0a02 */
[----:B------:R-:W-:Y:S01]  /*5f30*/  ISETP.GE.AND P0, PT, R10, RZ, PT ;  /* 0x000000ff0a00720c */ /* 0x000fe20003f06270 */
[----:B------:R-:W-:Y:S01]  /*5f40*/  IMAD R25, R2, R7, R25 ;  /* 0x0000000702197224 */ /* 0x000fe200078e0219 */
[----:B------:R-:W-:Y:S01]  /*5f50*/  LOP3.LUT R10, R4, 0x24, RZ, 0xfc, !PT ;  /* 0x00000024040a7812 */ /* 0x000fe200078efcff */
[----:B------:R-:W-:-:S03]  /*5f60*/  IMAD.HI.U32 R6, R3, R8, RZ ;  /* 0x0000000803067227 */ /* 0x000fc600078e00ff */
[----:B------:R-:W-:Y:S01]  /*5f70*/  IABS R23, R10 ;  /* 0x0000000a00177213 */ /* 0x000fe20000000000 */
[--C-:B------:R-:W-:Y:S01]  /*5f80*/  @!P1 IMAD.IADD R250, R250, 0x1, -R2.reuse ;  /* 0x00000001fafa9824 */ /* 0x100fe200078e0a02 */
[----:B------:R-:W-:Y:S01]  /*5f90*/  ISETP.GT.U32.AND P1, PT, R2, R25, PT ;  /* 0x000000190200720c */ /* 0x000fe20003f24070 */
[----:B------:R-:W-:Y:S01]  /*5fa0*/  @!P2 IMAD.IADD R248, R248, 0x1, -R2 ;  /* 0x00000001f8f8a824 */ /* 0x000fe200078e0a02 */
[----:B------:R-:W-:Y:S01]  /*5fb0*/  ISETP.GE.AND P2, PT, R11, RZ, PT ;  /* 0x000000ff0b00720c */ /* 0x000fe20003f46270 */
[----:B------:R-:W-:Y:S02]  /*5fc0*/  @!P3 IMAD.MOV R246, RZ, RZ, -R246 ;  /* 0x000000fffff6b224 */ /* 0x000fe400078e0af6 */
[----:B------:R-:W-:Y:S01]  /*5fd0*/  IMAD.MOV R7, RZ, RZ, -R6 ;  /* 0x000000ffff077224 */ /* 0x000fe200078e0a06 */
[----:B------:R-:W-:Y:S01]  /*5fe0*/  ISETP.GT.U32.AND P3, PT, R2, R248, PT ;  /* 0x000000f80200720c */ /* 0x000fe20003f64070 */
[----:B------:R-:W-:-:S04]  /*5ff0*/  IMAD.HI.U32 R6, R3, R23, RZ ;  /* 0x0000001703067227 */ /* 0x000fc800078e00ff */
[C---:B------:R-:W-:Y:S02]  /*6000*/  IMAD R7, R2.reuse, R7, R8 ;  /* 0x0000000702077224 */ /* 0x040fe400078e0208 */
[----:B------:R-:W-:Y:S02]  /*6010*/  @!P1 IMAD.IADD R25, R25, 0x1, -R2 ;  /* 0x0000000119199824 */ /* 0x000fe400078e0a02 */
[----:B------:R-:W-:Y:S01]  /*6020*/  IMAD.MOV R6, RZ, RZ, -R6 ;  /* 0x000000ffff067224 */ /* 0x000fe200078e0a06 */
[----:B------:R-:W-:Y:S01]  /*6030*/  ISETP.GT.U32.AND P1, PT, R2, R7, PT ;  /* 0x000000070200720c */ /* 0x000fe20003f24070 */
[--C-:B------:R-:W-:Y:S02]  /*6040*/  @!P5 IMAD.IADD R242, R242, 0x1, -R2.reuse ;  /* 0x00000001f2f2d824 */ /* 0x100fe400078e0a02 */
[----:B------:R-:W-:Y:S01]  /*6050*/  @!P3 IMAD.IADD R248, R248, 0x1, -R2 ;  /* 0x00000001f8f8b824 */ /* 0x000fe200078e0a02 */
[----:B------:R-:W-:Y:S01]  /*6060*/  ISETP.GE.AND P3, PT, R12, RZ, PT ;  /* 0x000000ff0c00720c */ /* 0x000fe20003f66270 */
[----:B------:R-:W-:Y:S01]  /*6070*/  IMAD R23, R2, R6, R23 ;  /* 0x0000000602177224 */ /* 0x000fe200078e0217 */
[----:B------:R-:W-:Y:S01]  /*6080*/  LOP3.LUT R12, R4, 0x22, RZ, 0xfc, !PT ;  /* 0x00000022040c7812 */ /* 0x000fe200078efcff */
[----:B------:R-:W-:Y:S01]  /*6090*/  @!P0 IMAD.MOV R250, RZ, RZ, -R250 ;  /* 0x000000fffffa8224 */ /* 0x000fe200078e0afa */
[C---:B------:R-:W-:Y:S01]  /*60a0*/  ISETP.GT.U32.AND P5, PT, R2.reuse, R242, PT ;  /* 0x000000f20200720c */ /* 0x040fe20003fa4070 */
[----:B------:R-:W-:Y:S01]  /*60b0*/  @!P4 IMAD.MOV R248, RZ, RZ, -R248 ;  /* 0x000000fffff8c224 */ /* 0x000fe200078e0af8 */
[----:B------:R-:W-:Y:S01]  /*60c0*/  IABS R22, R12 ;  /* 0x0000000c00167213 */ /* 0x000fe20000000000 */
[----:B------:R-:W-:Y:S01]  /*60d0*/  VIADD R8, R5, 0x1e ;  /* 0x0000001e05087836 */ /* 0x000fe20000000000 */
[C---:B------:R-:W-:Y:S01]  /*60e0*/  ISETP.GT.U32.AND P0, PT, R2.reuse, R23, PT ;  /* 0x000000170200720c */ /* 0x040fe20003f04070 */
[----:B------:R-:W-:Y:S01]  /*60f0*/  @!P1 IMAD.IADD R7, R7, 0x1, -R2 ;  /* 0x0000000107079824 */ /* 0x000fe200078e0a02 */
[----:B------:R-:W-:Y:S01]  /*6100*/  ISETP.GT.U32.AND P1, PT, R2, R25, PT ;  /* 0x000000190200720c */ /* 0x000fe20003f24070 */
[----:B------:R-:W-:Y:S01]  /*6110*/  IMAD.HI.U32 R6, R3, R22, RZ ;  /* 0x0000001603067227 */ /* 0x000fe200078e00ff */
[----:B------:R-:W-:-:S02]  /*6120*/  IABS R18, R8 ;  /* 0x0000000800127213 */ /* 0x000fc40000000000 */
[----:B------:R-:W-:Y:S01]  /*6130*/  ISETP.GT.U32.AND P4, PT, R2, R7, PT ;  /* 0x000000070200720c */ /* 0x000fe20003f84070 */
[----:B------:R-:W-:Y:S02]  /*6140*/  IMAD.MOV R11, RZ, RZ, -R6 ;  /* 0x000000ffff0b7224 */ /* 0x000fe400078e0a06 */
[----:B------:R-:W-:Y:S01]  /*6150*/  @!P5 IMAD.IADD R242, R242, 0x1, -R2 ;  /* 0x00000001f2f2d824 */ /* 0x000fe200078e0a02 */
[C---:B------:R-:W-:Y:S01]  /*6160*/  ISETP.GT.U32.AND P5, PT, R2.reuse, R252, PT ;  /* 0x000000fc0200720c */ /* 0x040fe20003fa4070 */
[C---:B------:R-:W-:Y:S02]  /*6170*/  IMAD R22, R2.reuse, R11, R22 ;  /* 0x0000000b02167224 */ /* 0x040fe400078e0216 */
[--C-:B------:R-:W-:Y:S02]  /*6180*/  @!P0 IMAD.IADD R23, R23, 0x1, -R2.reuse ;  /* 0x0000000117178824 */ /* 0x100fe400078e0a02 */
[----:B------:R-:W-:Y:S01]  /*6190*/  @!P1 IMAD.IADD R25, R25, 0x1, -R2 ;  /* 0x0000000119199824 */ /* 0x000fe200078e0a02 */
[----:B------:R-:W-:Y:S01]  /*61a0*/  ISETP.GT.U32.AND P1, PT, R2, R22, PT ;  /* 0x000000160200720c */ /* 0x000fe20003f24070 */
[----:B------:R-:W-:Y:S01]  /*61b0*/  @!P6 IMAD.MOV R242, RZ, RZ, -R242 ;  /* 0x000000fffff2e224 */ /* 0x000fe200078e0af2 */
[----:B------:R-:W-:Y:S01]  /*61c0*/  ISETP.GE.AND P6, PT, R9, RZ, PT ;  /* 0x000000ff0900720c */ /* 0x000fe20003fc6270 */
[----:B------:R-:W-:-:S04]  /*61d0*/  IMAD.HI.U32 R9, R3, R18, RZ ;  /* 0x0000001203097227 */ /* 0x000fc800078e00ff */
[--C-:B------:R-:W-:Y:S02]  /*61e0*/  @!P5 IMAD.IADD R252, R252, 0x1, -R2.reuse ;  /* 0x00000001fcfcd824 */ /* 0x100fe400078e0a02 */
[--C-:B------:R-:W-:Y:S01]  /*61f0*/  @!P4 IMAD.IADD R7, R7, 0x1, -R2.reuse ;  /* 0x000000010707c824 */ /* 0x100fe200078e0a02 */
[----:B------:R-:W-:Y:S01]  /*6200*/  ISETP.GE.AND P4, PT, R12, RZ, PT ;  /* 0x000000ff0c00720c */ /* 0x000fe20003f86270 */
[----:B------:R-:W-:Y:S01]  /*6210*/  IMAD.MOV R9, RZ, RZ, -R9 ;  /* 0x000000ffff097224 */ /* 0x000fe200078e0a09 */
[----:B------:R-:W-:Y:S01]  /*6220*/  LOP3.LUT R12, R4, 0x1a, RZ, 0xfc, !PT ;  /* 0x0000001a040c7812 */ /* 0x000fe200078efcff */
[----:B------:R-:W-:Y:S01]  /*6230*/  @!P1 IMAD.IADD R22, R22, 0x1, -R2 ;  /* 0x0000000116169824 */ /* 0x000fe200078e0a02 */
        /* <DEDUP_REMOVED lines=9> */
[----:B------:R-:W-:Y:S01]  /*62d0*/  @!P1 IMAD.IADD R23, R23, 0x1, -R2 ;  /* 0x0000000117179824 */ /* 0x000fe200078e0a02 */
[C---:B------:R-:W-:Y:S01]  /*62e0*/  ISETP.GT.U32.AND P1, PT, R2.reuse, R18, PT ;  /* 0x000000120200720c */ /* 0x040fe20003f24070 */
[----:B------:R-:W-:Y:S02]  /*62f0*/  IMAD R16, R2, R11, R16 ;  /* 0x0000000b02107224 */ /* 0x000fe400078e0210 */
[----:B------:R-:W-:Y:S02]  /*6300*/  IMAD.MOV R11, RZ, RZ, -R6 ;  /* 0x000000ffff0b7224 */ /* 0x000fe400078e0a06 */
[----:B------:R-:W-:Y:S01]  /*6310*/  @!P5 IMAD.IADD R252, R252, 0x1, -R2 ;  /* 0x00000001fcfcd824 */ /* 0x000fe200078e0a02 */
[----:B------:R-:W-:Y:S01]  /*6320*/  ISETP.GE.AND P5, PT, R8, RZ, PT ;  /* 0x000000ff0800720c */ /* 0x000fe20003fa6270 */
[----:B------:R-:W-:Y:S02]  /*6330*/  IMAD R14, R2, R11, R14 ;  /* 0x0000000b020e7224 */ /* 0x000fe400078e020e */
[----:B------:R-:W-:-:S04]  /*6340*/  IMAD.HI.U32 R8, R3, R20, RZ ;  /* 0x0000001403087227 */ /* 0x000fc800078e00ff */
[--C-:B------:R-:W-:Y:S01]  /*6350*/  @!P6 IMAD.IADD R22, R22, 0x1, -R2.reuse ;  /* 0x000000011616e824 */ /* 0x100fe200078e0a02 */
[----:B------:R-:W-:Y:S01]  /*6360*/  ISETP.GT.U32.AND P6, PT, R2, R16, PT ;  /* 0x000000100200720c */ /* 0x000fe20003fc4070 */
[----:B------:R-:W-:Y:S01]  /*6370*/  @!P1 IMAD.IADD R18, R18, 0x1, -R2 ;  /* 0x0000000112129824 */ /* 0x000fe200078e0a02 */
[----:B------:R-:W-:Y:S01]  /*6380*/  ISETP.GT.U32.AND P1, PT, R2, R14, PT ;  /* 0x0000000e0200720c */ /* 0x000fe20003f24070 */
[----:B------:R-:W-:Y:S02]  /*6390*/  IMAD.MOV R15, RZ, RZ, -R8 ;  /* 0x000000ffff0f7224 */ /* 0x000fe400078e0a08 */
[----:B------:R-:W-:-:S04]  /*63a0*/  IMAD.HI.U32 R8, R3, R132, RZ ;  /* 0x0000008403087227 */ /* 0x000fc800078e00ff */
[----:B------:R-:W-:Y:S01]  /*63b0*/  IMAD.MOV R11, RZ, RZ, -R8 ;  /* 0x000000ffff0b7224 */ /* 0x000fe200078e0a08 */
[----:B------:R-:W-:Y:S01]  /*63c0*/  IABS R8, R37 ;  /* 0x0000002500087213 */ /* 0x000fe20000000000 */
[----:B------:R-:W-:-:S04]  /*63d0*/  IMAD.HI.U32 R9, R3, R134, RZ ;  /* 0x0000008603097227 */ /* 0x000fc800078e00ff */
[----:B------:R-:W-:Y:S02]  /*63e0*/  IMAD R132, R2, R11, R132 ;  /* 0x0000000b02847224 */ /* 0x000fe400078e0284 */
[--C-:B------:R-:W-:Y:S02]  /*63f0*/  @!P6 IMAD.IADD R16, R16, 0x1, -R2.reuse ;  /* 0x000000011010e824 */ /* 0x100fe400078e0a02 */
[----:B------:R-:W-:Y:S01]  /*6400*/  @!P1 IMAD.IADD R14, R14, 0x1, -R2 ;  /* 0x000000010e0e9824 */ /* 0x000fe200078e0a02 */
[C---:B------:R-:W-:Y:S01]  /*6410*/  ISETP.GT.U32.AND P6, PT, R2.reuse, R132, PT ;  /* 0x000000840200720c */ /* 0x040fe20003fc4070 */
[----:B------:R-:W-:Y:S01]  /*6420*/  IMAD.MOV R9, RZ, RZ, -R9 ;  /* 0x000000ffff097224 */ /* 0x000fe200078e0a09 */
[----:B------:R-:W-:Y:S01]  /*6430*/  ISETP.GT.U32.AND P1, PT, R2, R18, PT ;  /* 0x000000120200720c */ /* 0x000fe20003f24070 */
[----:B------:R-:W-:Y:S01]  /*6440*/  @!P2 IMAD.MOV R252, RZ, RZ, -R252 ;  /* 0x000000fffffca224 */ /* 0x000fe200078e0afc */
[----:B------:R-:W-:Y:S01]  /*6450*/  ISETP.GE.AND P2, PT, R10, RZ, PT ;  /* 0x000000ff0a00720c */ /* 0x000fe20003f46270 */
[----:B------:R-:W-:-:S04]  /*6460*/  IMAD.HI.U32 R10, R3, R130, RZ ;  /* 0x00000082030a7227 */ /* 0x000fc800078e00ff */
[C---:B------:R-:W-:Y:S02]  /*6470*/  IMAD R134, R2.reuse, R9, R134 ;  /* 0x0000000902867224 */ /* 0x040fe400078e0286 */
[----:B------:R-:W-:Y:S02]  /*6480*/  VIADD R6, R5, 0xe ;  /* 0x0000000e05067836 */ /* 0x000fe40000000000 */
[----:B------:R-:W-:Y:S02]  /*6490*/  IMAD R20, R2, R15, R20 ;  /* 0x0000000f02147224 */ /* 0x000fe400078e0214 */
[----:B------:R-:W-:Y:S01]  /*64a0*/  IMAD.MOV R15, RZ, RZ, -R10 ;  /* 0x000000ffff0f7224 */ /* 0x000fe200078e0a0a */
[----:B------:R-:W-:Y:S01]  /*64b0*/  IABS R10, R6 ;  /* 0x00000006000a7213 */ /* 0x000fe20000000000 */
[--C-:B------:R-:W-:Y:S01]  /*64c0*/  @!P6 IMAD.IADD R132, R132, 0x1, -R2.reuse ;  /* 0x000000018484e824 */ /* 0x100fe200078e0a02 */
[----:B------:R-:W-:Y:S01]  /*64d0*/  ISETP.GE.AND P6, PT, R6, RZ, PT ;  /* 0x000000ff0600720c */ /* 0x000fe20003fc6270 */
[----:B------:R-:W-:Y:S01]  /*64e0*/  @!P1 IMAD.IADD R18, R18, 0x1, -R2 ;  /* 0x0000000112129824 */ /* 0x000fe200078e0a02 */
[C---:B------:R-:W-:Y:S01]  /*64f0*/  ISETP.GT.U32.AND P1, PT, R2.reuse, R134, PT ;  /* 0x000000860200720c */ /* 0x040fe20003f24070 */
[----:B------:R-:W-:Y:S01]  /*6500*/  IMAD.HI.U32 R6, R3, R128, RZ ;  /* 0x0000008003067227 */ /* 0x000fe200078e00ff */
[----:B------:R-:W-:-:S03]  /*6510*/  ISETP.GT.U32.AND P0, PT, R2, R20, PT ;  /* 0x000000140200720c */ /* 0x000fc60003f04070 */
[----:B------:R-:W-:Y:S02]  /*6520*/  IMAD.MOV.U32 R5, RZ, RZ, R7 ;  /* 0x000000ffff057224 */ /* 0x000fe400078e0007 */
[----:B------:R-:W-:Y:S02]  /*6530*/  IMAD.MOV R7, RZ, RZ, -R6 ;  /* 0x000000ffff077224 */ /* 0x000fe400078e0a06 */
[----:B------:R-:W-:-:S04]  /*6540*/  IMAD.HI.U32 R6, R3, R8, RZ ;  /* 0x0000000803067227 */ /* 0x000fc800078e00ff */
[----:B------:R-:W-:Y:S02]  /*6550*/  IMAD R128, R2, R7, R128 ;  /* 0x0000000702807224 */ /* 0x000fe400078e0280 */
[----:B------:R-:W-:Y:S02]  /*6560*/  @!P1 IMAD.IADD R134, R134, 0x1, -R2 ;  /* 0x0000000186869824 */ /* 0x000fe400078e0a02 */
[----:B------:R-:W-:Y:S01]  /*6570*/  @!P2 IMAD.MOV R23, RZ, RZ, -R23 ;  /* 0x000000ffff17a224 */ /* 0x000fe200078e0a17 */
[C---:B------:R-:W-:Y:S01]  /*6580*/  ISETP.GT.U32.AND P1, PT, R2.reuse, R128, PT ;  /* 0x000000800200720c */ /* 0x040fe20003f24070 */
[----:B------:R-:W-:Y:S01]  /*6590*/  IMAD.HI.U32 R7, R3, R10, RZ ;  /* 0x0000000a03077227 */ /* 0x000fe200078e00ff */
[----:B------:R-:W-:-:S03]  /*65a0*/  ISETP.GT.U32.AND P2, PT, R2, R16, PT ;  /* 0x000000100200720c */ /* 0x000fc60003f44070 */
[----:B------:R-:W-:Y:S02]  /*65b0*/  IMAD.MOV R9, RZ, RZ, -R6 ;  /* 0x000000ffff097224 */ /* 0x000fe400078e0a06 */
[----:B------:R-:W-:Y:S02]  /*65c0*/  @!P0 IMAD.IADD R20, R20, 0x1, -R2 ;  /* 0x0000000114148824 */ /* 0x000fe400078e0a02 */
[----:B------:R-:W-:Y:S02]  /*65d0*/  IMAD.MOV R11, RZ, RZ, -R7 ;  /* 0x000000ffff0b7224 */ /* 0x000fe400078e0a07 */
[C---:B------:R-:W-:Y:S01]  /*65e0*/  IMAD R7, R2.reuse, R9, R8 ;  /* 0x0000000902077224 */ /* 0x040fe200078e0208 */
[C---:B------:R-:W-:Y:S01]  /*65f0*/  ISETP.GT.U32.AND P0, PT, R2.reuse, R20, PT ;  /* 0x000000140200720c */ /* 0x040fe20003f04070 */
[----:B------:R-:W-:Y:S01]  /*6600*/  @!P3 IMAD.MOV R5, RZ, RZ, -R5 ;  /* 0x000000ffff05b224 */ /* 0x000fe200078e0a05 */
[C---:B------:R-:W-:Y:S01]  /*6610*/  ISETP.GT.U32.AND P3, PT, R2.reuse, R14, PT ;  /* 0x0000000e0200720c */ /* 0x040fe20003f64070 */
[----:B------:R-:W-:Y:S01]  /*6620*/  @!P4 IMAD.MOV R22, RZ, RZ, -R22 ;  /* 0x000000ffff16c224 */ /* 0x000fe200078e0a16 */
[C---:B------:R-:W-:Y:S01]  /*6630*/  ISETP.GT.U32.AND P4, PT, R2.reuse, R132, PT ;  /* 0x000000840200720c */ /* 0x040fe20003f84070 */
[----:B------:R-:W-:-:S02]  /*6640*/  IMAD R130, R2, R15, R130 ;  /* 0x0000000f02827224 */ /* 0x000fc400078e0282 */
[--C-:B------:R-:W-:Y:S01]  /*6650*/  @!P1 IMAD.IADD R128, R128, 0x1, -R2.reuse ;  /* 0x0000000180809824 */ /* 0x100fe200078e0a02 */
[----:B------:R-:W-:Y:S01]  /*6660*/  ISETP.GT.U32.AND P1, PT, R2, R7, PT ;  /* 0x000000070200720c */ /* 0x000fe20003f24070 */
[----:B------:R-:W-:Y:S01]  /*6670*/  @!P2 IMAD.IADD R16, R16, 0x1, -R2 ;  /* 0x000000011010a824 */ /* 0x000fe200078e0a02 */
[C---:B------:R-:W-:Y:S01]  /*6680*/  ISETP.GT.U32.AND P2, PT, R2.reuse, R130, PT ;  /* 0x000000820200720c */ /* 0x040fe20003f44070 */
[----:B------:R-:W-:Y:S02]  /*6690*/  IMAD R6, R2, R11, R10 ;  /* 0x0000000b02067224 */ /* 0x000fe400078e020a */
[--C-:B------:R-:W-:Y:S01]  /*66a0*/  @!P0 IMAD.IADD R20, R20, 0x1, -R2.reuse ;  /* 0x0000000114148824 */ /* 0x100fe200078e0a02 */
[----:B------:R-:W-:Y:S01]  /*66b0*/  ISETP.GE.AND P0, PT, R17, RZ, PT ;  /* 0x000000ff1100720c */ /* 0x000fe20003f06270 */
[--C-:B------:R-:W-:Y:S01]  /*66c0*/  @!P3 IMAD.IADD R14, R14, 0x1, -R2.reuse ;  /* 0x000000010e0eb824 */ /* 0x100fe200078e0a02 */
[----:B------:R-:W-:Y:S01]  /*66d0*/  ISETP.GE.AND P3, PT, R27, RZ, PT ;  /* 0x000000ff1b00720c */ /* 0x000fe20003f66270 */
[----:B------:R-:W-:Y:S01]  /*66e0*/  @!P4 IMAD.IADD R132, R132, 0x1, -R2 ;  /* 0x000000018484c824 */ /* 0x000fe200078e0a02 */
[----:B------:R-:W-:Y:S01]  /*66f0*/  ISETP.GE.AND P4, PT, R12, RZ, PT ;  /* 0x000000ff0c00720c */ /* 0x000fe20003f86270 */
[----:B------:R-:W-:Y:S01]  /*6700*/  @!P5 IMAD.MOV R18, RZ, RZ, -R18 ;  /* 0x000000ffff12d224 */ /* 0x000fe200078e0a12 */
[----:B------:R-:W-:Y:S01]  /*6710*/  IABS R12, R39 ;  /* 0x00000027000c7213 */ /* 0x000fe20000000000 */
[--C-:B------:R-:W-:Y:S01]  /*6720*/  @!P1 IMAD.IADD R7, R7, 0x1, -R2.reuse ;  /* 0x0000000107079824 */ /* 0x100fe200078e0a02 */
[----:B------:R-:W-:Y:S01]  /*6730*/  ISETP.GT.U32.AND P1, PT, R2, R6, PT ;  /* 0x000000060200720c */ /* 0x000fe20003f24070 */
[----:B------:R-:W-:Y:S01]  /*6740*/  @!P2 IMAD.IADD R130, R130, 0x1, -R2 ;  /* 0x000000018282a824 */ /* 0x000fe200078e0a02 */
[----:B------:R-:W-:Y:S01]  /*6750*/  ISETP.GE.AND P2, PT, R29, RZ, PT ;  /* 0x000000ff1d00720c */ /* 0x000fe20003f46270 */
[----:B------:R-:W-:Y:S01]  /*6760*/  IMAD.HI.U32 R8, R3, R12, RZ ;  /* 0x0000000c03087227 */ /* 0x000fe200078e00ff */
[----:B------:R-:W-:-:S02]  /*6770*/  LOP3.LUT R29, R4, 0xa, RZ, 0xfc, !PT ;  /* 0x0000000a041d7812 */ /* 0x000fc400078efcff */
[----:B------:R-:W-:Y:S01]  /*6780*/  IABS R17, R41 ;  /* 0x0000002900117213 */ /* 0x000fe20000000000 */
[----:B------:R-:W-:Y:S01]  /*6790*/  IMAD.MOV R11, RZ, RZ, -R8 ;  /* 0x000000ffff0b7224 */ /* 0x000fe200078e0a08 */
[----:B------:R-:W-:Y:S01]  /*67a0*/  IABS R15, R29 ;  /* 0x0000001d000f7213 */ /* 0x000fe20000000000 */
[----:B------:R-:W-:Y:S01]  /*67b0*/  @!P3 IMAD.MOV R16, RZ, RZ, -R16 ;  /* 0x000000ffff10b224 */ /* 0x000fe200078e0a10 */
[C---:B------:R-:W-:Y:S01]  /*67c0*/  ISETP.GT.U32.AND P3, PT, R2.reuse, R128, PT ;  /* 0x000000800200720c */ /* 0x040fe20003f64070 */
[C---:B------:R-:W-:Y:S02]  /*67d0*/  IMAD R8, R2.reuse, R11, R12 ;  /* 0x0000000b02087224 */ /* 0x040fe400078e020c */
[----:B------:R-:W-:Y:S01]  /*67e0*/  @!P0 IMAD.MOV R20, RZ, RZ, -R20 ;  /* 0x000000ffff148224 */ /* 0x000fe200078e0a14 */
[----:B------:R-:W-:Y:S01]  /*67f0*/  ISETP.GT.U32.AND P0, PT, R2, R134, PT ;  /* 0x000000860200720c */ /* 0x000fe20003f04070 */
[----:B------:R-:W-:-:S04]  /*6800*/  IMAD.HI.U32 R9, R3, R15, RZ ;  /* 0x0000000f03097227 */ /* 0x000fc800078e00ff */
[----:B------:R-:W-:-:S04]  /*6810*/  IMAD.HI.U32 R11, R3, R126, RZ ;  /* 0x0000007e030b7227 */ /* 0x000fc800078e00ff */
[----:B------:R-:W-:Y:S01]  /*6820*/  @!P1 IMAD.IADD R6, R6, 0x1, -R2 ;  /* 0x0000000106069824 */ /* 0x000fe200078e0a02 */
[----:B------:R-:W-:Y:S01]  /*6830*/  ISETP.GT.U32.AND P1, PT, R2, R130, PT ;  /* 0x000000820200720c */ /* 0x000fe20003f24070 */
[----:B------:R-:W-:-:S03]  /*6840*/  IMAD.HI.U32 R10, R3, R17, RZ ;  /* 0x00000011030a7227 */ /* 0x000fc600078e00ff */
[----:B------:R-:W-:Y:S01]  /*6850*/  ISETP.GT.U32.AND P5, PT, R2, R6, PT ;  /* 0x000000060200720c */ /* 0x000fe20003fa4070 */
[----:B------:R-:W-:Y:S01]  /*6860*/  IMAD.MOV R12, RZ, RZ, -R9 ;  /* 0x000000ffff0c7224 */ /* 0x000fe200078e0a09 */
[----:B------:R-:W-:Y:S01]  /*6870*/  LOP3.LUT R9, R4, 0x2, RZ, 0xfc, !PT ;  /* 0x0000000204097812 */ /* 0x000fe200078efcff */
[----:B------:R-:W-:Y:S02]  /*6880*/  IMAD.MOV R11, RZ, RZ, -R11 ;  /* 0x000000ffff0b7224 */ /* 0x000fe400078e0a0b */
[----:B------:R-:W-:Y:S01]  /*6890*/  IMAD.MOV R27, RZ, RZ, -R10 ;  /* 0x000000ffff1b7224 */ /* 0x000fe200078e0a0a */
[----:B------:R-:W-:Y:S01]  /*68a0*/  IABS R122, R9 ;  /* 0x00000009007a7213 */ /* 0x000fe20000000000 */
[C---:B------:R-:W-:Y:S02]  /*68b0*/  IMAD R126, R2.reuse, R11, R126 ;  /* 0x0000000b027e7224 */ /* 0x040fe400078e027e */
[C---:B------:R-:W-:Y:S02]  /*68c0*/  IMAD R10, R2.reuse, R12, R15 ;  /* 0x0000000c020a7224 */ /* 0x040fe400078e020f */
[----:B------:R-:W-:-:S02]  /*68d0*/  IMAD R12, R2, R27, R17 ;  /* 0x0000001b020c7224 */ /* 0x000fc400078e0211 */
[----:B------:R-:W-:Y:S01]  /*68e0*/  @!P4 IMAD.MOV R14, RZ, RZ, -R14 ;  /* 0x000000ffff0ec224 */ /* 0x000fe200078e0a0e */
[----:B------:R-:W-:Y:S01]  /*68f0*/  ISETP.GT.U32.AND P4, PT, R2, R7, PT ;  /* 0x000000070200720c */ /* 0x000fe20003f84070 */
[----:B------:R-:W-:-:S04]  /*6900*/  IMAD.HI.U32 R4, R3, R124, RZ ;  /* 0x0000007c03047227 */ /* 0x000fc800078e00ff */
[----:B------:R-:W-:Y:S01]  /*6910*/  @!P3 IMAD.IADD R128, R128, 0x1, -R2 ;  /* 0x000000018080b824 */ /* 0x000fe200078e0a02 */
[C---:B------:R-:W-:Y:S01]  /*6920*/  ISETP.GT.U32.AND P3, PT, R2.reuse, R126, PT ;  /* 0x0000007e0200720c */ /* 0x040fe20003f64070 */
[----:B------:R-:W-:Y:S01]  /*6930*/  @!P2 IMAD.MOV R132, RZ, RZ, -R132 ;  /* 0x000000ffff84a224 */ /* 0x000fe200078e0a84 */
[----:B------:R-:W-:Y:S01]  /*6940*/  ISETP.GT.U32.AND P2, PT, R2, R8, PT ;  /* 0x000000080200720c */ /* 0x000fe20003f44070 */
[----:B------:R-:W-:Y:S01]  /*6950*/  @!P0 IMAD.IADD R134, R134, 0x1, -R2 ;  /* 0x0000000186868824 */ /* 0x000fe200078e0a02 */
[----:B------:R-:W-:Y:S01]  /*6960*/  ISETP.GT.U32.AND P0, PT, R2, R10, PT ;  /* 0x0000000a0200720c */ /* 0x000fe20003f04070 */
[----:B------:R-:W-:-:S04]  /*6970*/  IMAD.HI.U32 R3, R3, R122, RZ ;  /* 0x0000007a03037227 */ /* 0x000fc800078e00ff */
[----:B------:R-:W-:Y:S01]  /*6980*/  @!P1 IMAD.IADD R130, R130, 0x1, -R2 ;  /* 0x0000000182829824 */ /* 0x000fe200078e0a02 */
[C---:B------:R-:W-:Y:S01]  /*6990*/  ISETP.GT.U32.AND P1, PT, R2.reuse, R12, PT ;  /* 0x0000000c0200720c */ /* 0x040fe20003f24070 */
[----:B------:R-:W-:Y:S02]  /*69a0*/  IMAD.MOV R11, RZ, RZ, -R4 ;  /* 0x000000ffff0b7224 */ /* 0x000fe400078e0a04 */
[----:B------:R-:W-:Y:S02]  /*69b0*/  IMAD.MOV R3, RZ, RZ, -R3 ;  /* 0x000000ffff037224 */ /* 0x000fe400078e0a03 */
[C---:B------:R-:W-:Y:S02]  /*69c0*/  IMAD R124, R2.reuse, R11, R124 ;  /* 0x0000000b027c7224 */ /* 0x040fe400078e027c */
[C---:B------:R-:W-:Y:S02]  /*69d0*/  IMAD R122, R2.reuse, R3, R122 ;  /* 0x00000003027a7224 */ /* 0x040fe400078e027a */
[--C-:B------:R-:W-:Y:S01]  /*69e0*/  @!P4 IMAD.IADD R7, R7, 0x1, -R2.reuse ;  /* 0x000000010707c824 */ /* 0x100fe200078e0a02 */
[----:B------:R-:W-:Y:S01]  /*69f0*/  ISETP.GT.U32.AND P4, PT, R2, R124, PT ;  /* 0x0000007c0200720c */ /* 0x000fe20003f84070 */
[--C-:B------:R-:W-:Y:S01]  /*6a00*/  @!P3 IMAD.IADD R126, R126, 0x1, -R2.reuse ;  /* 0x000000017e7eb824 */ /* 0x100fe200078e0a02 */
[----:B------:R-:W-:Y:S01]  /*6a10*/  ISETP.GT.U32.AND P3, PT, R2, R122, PT ;  /* 0x0000007a0200720c */ /* 0x000fe20003f64070 */
[--C-:B------:R-:W-:Y:S01]  /*6a20*/  @!P5 IMAD.IADD R6, R6, 0x1, -R2.reuse ;  /* 0x000000010606d824 */ /* 0x100fe200078e0a02 */
[----:B------:R-:W-:Y:S01]  /*6a30*/  ISETP.GE.AND P5, PT, R31, RZ, PT ;  /* 0x000000ff1f00720c */ /* 0x000fe20003fa6270 */
[--C-:B------:R-:W-:Y:S01]  /*6a40*/  @!P2 IMAD.IADD R8, R8, 0x1, -R2.reuse ;  /* 0x000000010808a824 */ /* 0x100fe200078e0a02 */
[----:B------:R-:W-:Y:S01]  /*6a50*/  ISETP.GE.AND P2, PT, R33, RZ, PT ;  /* 0x000000ff2100720c */ /* 0x000fe20003f46270 */
[--C-:B------:R-:W-:Y:S01]  /*6a60*/  @!P0 IMAD.IADD R10, R10, 0x1, -R2.reuse ;  /* 0x000000010a0a8824 */ /* 0x100fe200078e0a02 */
[----:B------:R-:W-:Y:S01]  /*6a70*/  ISETP.GE.AND P0, PT, R35, RZ, PT ;  /* 0x000000ff2300720c */ /* 0x000fe20003f06270 */
[----:B------:R-:W-:Y:S01]  /*6a80*/  @!P1 IMAD.IADD R12, R12, 0x1, -R2 ;  /* 0x000000010c0c9824 */ /* 0x000fe200078e0a02 */
[----:B------:R-:W-:Y:S01]  /*6a90*/  ISETP.GE.AND P1, PT, R37, RZ, PT ;  /* 0x000000ff2500720c */ /* 0x000fe20003f26270 */
[----:B------:R-:W-:-:S02]  /*6aa0*/  IMAD.MOV.U32 R4, RZ, RZ, R7 ;  /* 0x000000ffff047224 */ /* 0x000fc400078e0007 */
[--C-:B------:R-:W-:Y:S01]  /*6ab0*/  @!P4 IMAD.IADD R124, R124, 0x1, -R2.reuse ;  /* 0x000000017c7cc824 */ /* 0x100fe200078e0a02 */
[----:B------:R-:W-:Y:S01]  /*6ac0*/  ISETP.GT.U32.AND P4, PT, R2, R8, PT ;  /* 0x000000080200720c */ /* 0x000fe20003f84070 */
[----:B------:R-:W-:Y:S02]  /*6ad0*/  @!P3 IMAD.IADD R122, R122, 0x1, -R2 ;  /* 0x000000017a7ab824 */ /* 0x000fe400078e0a02 */
[----:B------:R-:W-:Y:S01]  /*6ae0*/  @!P5 IMAD.MOV R134, RZ, RZ, -R134 ;  /* 0x000000ffff86d224 */ /* 0x000fe200078e0a86 */
[C---:B------:R-:W-:Y:S01]  /*6af0*/  ISETP.GT.U32.AND P5, PT, R2.reuse, R126, PT ;  /* 0x0000007e0200720c */ /* 0x040fe20003fa4070 */
[----:B------:R-:W-:Y:S01]  /*6b00*/  @!P2 IMAD.MOV R130, RZ, RZ, -R130 ;  /* 0x000000ffff82a224 */ /* 0x000fe200078e0a82 */
[C---:B------:R-:W-:Y:S01]  /*6b10*/  ISETP.GT.U32.AND P2, PT, R2.reuse, R10, PT ;  /* 0x0000000a0200720c */ /* 0x040fe20003f44070 */
[----:B------:R-:W-:Y:S01]  /*6b20*/  @!P0 IMAD.MOV R128, RZ, RZ, -R128 ;  /* 0x000000ffff808224 */ /* 0x000fe200078e0a80 */
[C---:B------:R-:W-:Y:S01]  /*6b30*/  ISETP.GT.U32.AND P0, PT, R2.reuse, R12, PT ;  /* 0x0000000c0200720c */ /* 0x040fe20003f04070 */
[----:B------:R-:W-:Y:S01]  /*6b40*/  @!P1 IMAD.MOV R4, RZ, RZ, -R4 ;  /* 0x000000ffff049224 */ /* 0x000fe200078e0a04 */
[C---:B------:R-:W-:Y:S01]  /*6b50*/  ISETP.GT.U32.AND P1, PT, R2.reuse, R124, PT ;  /* 0x0000007c0200720c */ /* 0x040fe20003f24070 */
[----:B------:R-:W-:Y:S01]  /*6b60*/  @!P6 IMAD.MOV R6, RZ, RZ, -R6 ;  /* 0x000000ffff06e224 */ /* 0x000fe200078e0a06 */
[----:B------:R-:W-:Y:S01]  /*6b70*/  ISETP.GT.U32.AND P3, PT, R2, R122, PT ;  /* 0x0000007a0200720c */ /* 0x000fe20003f64070 */
[----:B------:R-:W-:Y:S01]  /*6b80*/  @!P4 IMAD.IADD R8, R8, 0x1, -R2 ;  /* 0x000000010808c824 */ /* 0x000fe200078e0a02 */
[----:B------:R-:W-:-:S02]  /*6b90*/  ISETP.GE.AND P6, PT, R39, RZ, PT ;  /* 0x000000ff2700720c */ /* 0x000fc40003fc6270 */
[----:B------:R-:W-:Y:S01]  /*6ba0*/  ISETP.GE.AND P4, PT, R29, RZ, PT ;  /* 0x000000ff1d00720c */ /* 0x000fe20003f86270 */
[--C-:B------:R-:W-:Y:S01]  /*6bb0*/  @!P5 IMAD.IADD R126, R126, 0x1, -R2.reuse ;  /* 0x000000017e7ed824 */ /* 0x100fe200078e0a02 */
[----:B------:R-:W-:Y:S01]  /*6bc0*/  ISETP.GE.AND P5, PT, R45, RZ, PT ;  /* 0x000000ff2d00720c */ /* 0x000fe20003fa6270 */
[--C-:B------:R-:W-:Y:S01]  /*6bd0*/  @!P2 IMAD.IADD R10, R10, 0x1, -R2.reuse ;  /* 0x000000010a0aa824 */ /* 0x100fe200078e0a02 */
[----:B------:R-:W-:Y:S01]  /*6be0*/  ISETP.GE.AND P2, PT, R41, RZ, PT ;  /* 0x000000ff2900720c */ /* 0x000fe20003f46270 */
[--C-:B------:R-:W-:Y:S01]  /*6bf0*/  @!P0 IMAD.IADD R12, R12, 0x1, -R2.reuse ;  /* 0x000000010c0c8824 */ /* 0x100fe200078e0a02 */
[----:B------:R-:W-:Y:S01]  /*6c00*/  ISETP.GE.AND P0, PT, R43, RZ, PT ;  /* 0x000000ff2b00720c */ /* 0x000fe20003f06270 */
[--C-:B------:R-:W-:Y:S01]  /*6c10*/  @!P1 IMAD.IADD R124, R124, 0x1, -R2.reuse ;  /* 0x000000017c7c9824 */ /* 0x100fe200078e0a02 */
[----:B------:R-:W-:Y:S01]  /*6c20*/  ISETP.GE.AND P1, PT, R9, RZ, PT ;  /* 0x000000ff0900720c */ /* 0x000fe20003f26270 */
[----:B------:R-:W-:Y:S01]  /*6c30*/  @!P3 IMAD.IADD R122, R122, 0x1, -R2 ;  /* 0x000000017a7ab824 */ /* 0x000fe200078e0a02 */
[----:B------:R-:W-:Y:S01]  /*6c40*/  ISETP.NE.AND P3, PT, R19, RZ, PT ;  /* 0x000000ff1300720c */ /* 0x000fe20003f65270 */
[----:B------:R-:W-:Y:S01]  /*6c50*/  IMAD R2, R47, UR14, RZ ;  /* 0x0000000e2f027c24 */ /* 0x000fe2000f8e02ff */
[----:B------:R-:W-:Y:S01]  /*6c60*/  LOP3.LUT R19, RZ, R19, RZ, 0x33, !PT ;  /* 0x00000013ff137212 */ /* 0x000fe200078e33ff */
[----:B------:R-:W-:Y:S01]  /*6c70*/  @!P6 IMAD.MOV R8, RZ, RZ, -R8 ;  /* 0x000000ffff08e224 */ /* 0x000fe200078e0a08 */
[----:B------:R-:W-:Y:S01]  /*6c80*/  USHF.L.U32 UR14, UR14, 0x6, URZ ;  /* 0x000000060e0e7899 */ /* 0x000fe2000800063f */
[----:B------:R-:W-:Y:S01]  /*6c90*/  @!P4 IMAD.MOV R10, RZ, RZ, -R10 ;  /* 0x000000ffff0ac224 */ /* 0x000fe200078e0a0a */
[C---:B------:R-:W-:Y:S01]  /*6ca0*/  IADD3 R3, P6, R2.reuse, UR4, RZ ;  /* 0x0000000402037c10 */ /* 0x040fe2000ffde0ff */
[----:B------:R-:W-:Y:S01]  /*6cb0*/  @!P2 IMAD.MOV R12, RZ, RZ, -R12 ;  /* 0x000000ffff0ca224 */ /* 0x000fe200078e0a0c */
[C---:B------:R-:W-:Y:S01]  /*6cc0*/  SEL R121, R19.reuse, R24, !P3 ;  /* 0x0000001813797207 */ /* 0x040fe20005800000 */
[----:B------:R-:W-:Y:S01]  /*6cd0*/  @!P0 IMAD.MOV R126, RZ, RZ, -R126 ;  /* 0x000000ffff7e8224 */ /* 0x000fe200078e0a7e */
[----:B------:R-:W-:Y:S01]  /*6ce0*/  LEA.HI.X.SX32 R2, R2, UR5, 0x1, P6 ;  /* 0x0000000502027c11 */ /* 0x000fe2000b0f0eff */
[----:B------:R-:W-:Y:S01]  /*6cf0*/  @!P5 IMAD.MOV R124, RZ, RZ, -R124 ;  /* 0x000000ffff7cd224 */ /* 0x000fe200078e0a7c */
[----:B------:R-:W-:Y:S01]  /*6d00*/  ULDC UR5, c[0x0][0x240] ;  /* 0x0000900000057ab9 */ /* 0x000fe20000000800 */
[----:B------:R-:W-:Y:S01]  /*6d10*/  @!P1 IMAD.MOV R122, RZ, RZ, -R122 ;  /* 0x000000ffff7a9224 */ /* 0x000fe200078e0a7a */
[----:B------:R-:W-:Y:S01]  /*6d20*/  SEL R239, R19, R36, !P3 ;  /* 0x0000002413ef7207 */ /* 0x000fe20005800000 */
[----:B------:R-:W-:Y:S01]  /*6d30*/  IMAD R121, R121, UR5, RZ ;  /* 0x0000000579797c24 */ /* 0x000fe2000f8e02ff */
[C---:B------:R-:W-:Y:S01]  /*6d40*/  SEL R229, R19.reuse, R26, !P3 ;  /* 0x0000001a13e57207 */ /* 0x040fe20005800000 */
[----:B------:R-:W-:Y:S01]  /*6d50*/  ULDC UR4, c[0x0][0x234] ;  /* 0x00008d0000047ab9 */ /* 0x000fe20000000800 */
[----:B------:R-:W-:Y:S01]  /*6d60*/  SEL R231, R19, R28, !P3 ;  /* 0x0000001c13e77207 */ /* 0x000fe20005800000 */
[----:B------:R-:W-:Y:S01]  /*6d70*/  IMAD R239, R239, UR5, RZ ;  /* 0x00000005efef7c24 */ /* 0x000fe2000f8e02ff */
        /* <DEDUP_REMOVED lines=58> */
[C---:B------:R-:W-:Y:S01]  /*7120*/  SEL R118, R19.reuse, R118, !P3 ;  /* 0x0000007613767207 */ /* 0x040fe20005800000 */
        /* <DEDUP_REMOVED lines=39> */
[----:B------:R-:W-:Y:S01]  /*73a0*/  SEL R81, R19, R138, !P3 ;  /* 0x0000008a13517207 */ /* 0x000fe20005800000 */
        /* <DEDUP_REMOVED lines=149> */
[-C--:B------:R-:W-:Y:S01]  /*7d00*/  IADD3 R122, P4, R121, R3.reuse, RZ ;  /* 0x00000003797a7210 */ /* 0x080fe20007f9e0ff */
[----:B------:R-:W-:Y:S01]  /*7d10*/  IMAD R17, R17, UR5, RZ ;  /* 0x0000000511117c24 */ /* 0x000fe2000f8e02ff */
[-C--:B------:R-:W-:Y:S01]  /*7d20*/  IADD3 R240, P5, R239, R3.reuse, RZ ;  /* 0x00000003eff07210 */ /* 0x080fe20007fbe0ff */
[----:B------:R-:W-:Y:S01]  /*7d30*/  IMAD R19, R19, UR5, RZ ;  /* 0x0000000513137c24 */ /* 0x000fe2000f8e02ff */
[-C--:B------:R-:W-:Y:S01]  /*7d40*/  LEA.HI.X.SX32 R121, R121, R2.reuse, 0x1, P4 ;  /* 0x0000000279797211 */ /* 0x080fe200020f0eff */
[----:B------:R-:W-:Y:S01]  /*7d50*/  STL [R1+0x794], R122 ;  /* 0x0007947a01007387 */ /* 0x000fe20000100800 */
[-C--:B------:R-:W-:Y:S01]  /*7d60*/  IADD3 R230, P3, R229, R3.reuse, RZ ;  /* 0x00000003e5e67210 */ /* 0x080fe20007f7e0ff */
[----:B------:R-:W-:Y:S01]  /*7d70*/  IMAD R13, R13, UR4, RZ ;  /* 0x000000040d0d7c24 */ /* 0x000fe2000f8e02ff */
[-C--:B------:R-:W-:Y:S01]  /*7d80*/  LEA.HI.X.SX32 R239, R239, R2.reuse, 0x1, P5 ;  /* 0x00000002efef7211 */ /* 0x080fe200028f0eff */
[----:B------:R0:W-:Y:S01]  /*7d90*/  STL [R1+0x790], R121 ;  /* 0x0007907901007387 */ /* 0x0001e20000100800 */
[-C--:B------:R-:W-:Y:S01]  /*7da0*/  IADD3 R242, P4, R241, R3.reuse, RZ ;  /* 0x00000003f1f27210 */ /* 0x080fe20007f9e0ff */
[----:B------:R-:W-:Y:S01]  /*7db0*/  UIADD3 UR4, UR12, 0x4000, URZ ;  /* 0x000040000c047890 */ /* 0x000fe2000fffe03f */
[-C--:B------:R-:W-:Y:S01]  /*7dc0*/  LEA.HI.X.SX32 R229, R229, R2.reuse, 0x1, P3 ;  /* 0x00000002e5e57211 */ /* 0x080fe200018f0eff */
[----:B------:R-:W-:Y:S01]  /*7dd0*/  UMOV UR5, URZ ;  /* 0x0000003f00057c82 */ /* 0x000fe20008000000 */
[-C--:B------:R-:W-:Y:S01]  /*7de0*/  IADD3 R232, P2, R231, R3.reuse, RZ ;  /* 0x00000003e7e87210 */ /* 0x080fe20007f5e0ff */
[----:B------:R-:W-:Y:S01]  /*7df0*/  USHF.R.U32.HI UR13, URZ, 0x4, UR4 ;  /* 0x000000043f0d7899 */ /* 0x000fe20008011604 */
[-C--:B------:R-:W-:Y:S01]  /*7e00*/  IADD3 R244, P3, R243, R3.reuse, RZ ;  /* 0x00000003f3f47210 */ /* 0x080fe20007f7e0ff */
[----:B------:R-:W-:Y:S01]  /*7e10*/  IMAD.MOV.U32 R224, RZ, RZ, RZ ;  /* 0x000000ffffe07224 */ /* 0x000fe200078e00ff */
[-C--:B------:R-:W-:Y:S01]  /*7e20*/  IADD3 R234, P1, R233, R3.reuse, RZ ;  /* 0x00000003e9ea7210 */ /* 0x080fe20007f3e0ff */
[----:B------:R-:W-:Y:S01]  /*7e30*/  USGXT.U32 UR13, UR13, 0xe ;  /* 0x0000000e0d0d789a */ /* 0x000fe20008000000 */
[-C--:B0-----:R-:W-:Y:S01]  /*7e40*/  IADD3 R121, P5, R120, R3.reuse, RZ ;  /* 0x0000000378797210 */ /* 0x081fe20007fbe0ff */
[----:B------:R-:W-:Y:S01]  /*7e50*/  USHF.R.S32.HI UR15, URZ, 0x1f, UR14 ;  /* 0x0000001f3f0f7899 */ /* 0x000fe2000801140e */
[-C--:B------:R-:W-:Y:S01]  /*7e60*/  LEA.HI.X.SX32 R241, R241, R2.reuse, 0x1, P4 ;  /* 0x00000002f1f17211 */ /* 0x080fe200020f0eff */
[----:B------:R-:W-:Y:S01]  /*7e70*/  UIADD3 UR8, UP0, UR13, 0x2, URZ ;  /* 0x000000020d087890 */ /* 0x000fe2000ff1e03f */
[-C--:B------:R-:W-:Y:S01]  /*7e80*/  LEA.HI.X.SX32 R231, R231, R2.reuse, 0x1, P2 ;  /* 0x00000002e7e77211 */ /* 0x080fe200010f0eff */
[----:B------:R0:W-:Y:S01]  /*7e90*/  STL [R1+0x204], R121 ;  /* 0x0002047901007387 */ /* 0x0001e20000100800 */
[----:B------:R-:W-:Y:S01]  /*7ea0*/  IADD3 R122, P4, R119, R3, RZ ;  /* 0x00000003777a7210 */ /* 0x000fe20007f9e0ff */
[----:B------:R-:W-:Y:S01]  /*7eb0*/  UIADD3.X UR9, UR5, -0x7fffffe0, URZ, UP0, !UPT ;  /* 0x8000002005097890 */ /* 0x000fe200087fe43f */
[----:B------:R-:W-:-:S02]  /*7ec0*/  LEA.HI.X.SX32 R243, R243, R2, 0x1, P3 ;  /* 0x00000002f3f37211 */ /* 0x000fc400018f0eff */
[-C--:B------:R-:W-:Y:S01]  /*7ed0*/  IADD3 R246, P2, R245, R3.reuse, RZ ;  /* 0x00000003f5f67210 */ /* 0x080fe20007f5e0ff */
[----:B------:R1:W-:Y:S01]  /*7ee0*/  STL [R1+0x20c], R122 ;  /* 0x00020c7a01007387 */ /* 0x0003e20000100800 */
[-C--:B------:R-:W-:Y:S01]  /*7ef0*/  LEA.HI.X.SX32 R233, R233, R2.reuse, 0x1, P1 ;  /* 0x00000002e9e97211 */ /* 0x080fe200008f0eff */
[----:B------:R-:W-:Y:S01]  /*7f00*/  UIADD3.64 UR20, UR8, 0xfe, URZ ;  /* 0x000000fe08147897 */ /* 0x000fe2000fffe03f */
[-C--:B------:R-:W-:Y:S01]  /*7f10*/  IADD3 R236, P0, R235, R3.reuse, RZ ;  /* 0x00000003ebec7210 */ /* 0x080fe20007f1e0ff */
[----:B------:R-:W-:Y:S01]  /*7f20*/  UIADD3.64 UR24, UR8, 0x100, URZ ;  /* 0x0000010008187897 */ /* 0x000fe2000fffe03f */
[-C--:B0-----:R-:W-:Y:S02]  /*7f30*/  IADD3 R121, P3, R118, R3.reuse, RZ ;  /* 0x0000000376797210 */ /* 0x081fe40007f7e0ff */
[-C--:B------:R-:W-:Y:S02]  /*7f40*/  IADD3 R248, P1, R247, R3.reuse, RZ ;  /* 0x00000003f7f87210 */ /* 0x080fe40007f3e0ff */
[----:B------:R-:W-:Y:S01]  /*7f50*/  IADD3 R238, P6, R237, R3, RZ ;  /* 0x00000003edee7210 */ /* 0x000fe20007fde0ff */
[----:B------:R0:W-:Y:S01]  /*7f60*/  STL [R1+0x214], R121 ;  /* 0x0002147901007387 */ /* 0x0001e20000100800 */
[----:B------:R-:W-:-:S02]  /*7f70*/  LEA.HI.X.SX32 R245, R245, R2, 0x1, P2 ;  /* 0x00000002f5f57211 */ /* 0x000fc400010f0eff */
[-C--:B------:R-:W-:Y:S02]  /*7f80*/  LEA.HI.X.SX32 R235, R235, R2.reuse, 0x1, P0 ;  /* 0x00000002ebeb7211 */ /* 0x080fe400000f0eff */
[-C--:B-1----:R-:W-:Y:S02]  /*7f90*/  IADD3 R122, P2, R117, R3.reuse, RZ ;  /* 0x00000003757a7210 */ /* 0x082fe40007f5e0ff */
[-C--:B------:R-:W-:Y:S02]  /*7fa0*/  LEA.HI.X.SX32 R247, R247, R2.reuse, 0x1, P1 ;  /* 0x00000002f7f77211 */ /* 0x080fe400008f0eff */
[-C--:B------:R-:W-:Y:S01]  /*7fb0*/  IADD3 R250, P0, R249, R3.reuse, RZ ;  /* 0x00000003f9fa7210 */ /* 0x080fe20007f1e0ff */
[----:B------:R1:W-:Y:S01]  /*7fc0*/  STL [R1+0x21c], R122 ;  /* 0x00021c7a01007387 */ /* 0x0003e20000100800 */
[----:B------:R-:W-:Y:S02]  /*7fd0*/  LEA.HI.X.SX32 R237, R237, R2, 0x1, P6 ;  /* 0x00000002eded7211 */ /* 0x000fe400030f0eff */
[----:B0-----:R-:W-:-:S02]  /*7fe0*/  IADD3 R121, P1, R116, R3, RZ ;  /* 0x0000000374797210 */ /* 0x001fc40007f3e0ff */
[-C--:B------:R-:W-:Y:S02]  /*7ff0*/  IADD3 R252, P6, R251, R3.reuse, RZ ;  /* 0x00000003fbfc7210 */ /* 0x080fe40007fde0ff */
[-C--:B------:R-:W-:Y:S01]  /*8000*/  LEA.HI.X.SX32 R249, R249, R2.reuse, 0x1, P0 ;  /* 0x00000002f9f97211 */ /* 0x080fe200000f0eff */
[----:B------:R0:W-:Y:S01]  /*8010*/  STL [R1+0x224], R121 ;  /* 0x0002247901007387 */ /* 0x0001e20000100800 */
[-C--:B------:R-:W-:Y:S02]  /*8020*/  LEA.HI.X.SX32 R251, R251, R2.reuse, 0x1, P6 ;  /* 0x00000002fbfb7211 */ /* 0x080fe400030f0eff */
[----:B-1----:R-:W-:Y:S02]  /*8030*/  IADD3 R122, P0, R115, R3, RZ ;  /* 0x00000003737a7210 */ /* 0x002fe40007f1e0ff */
[-C--:B------:R-:W-:Y:S02]  /*8040*/  LEA.HI.X.SX32 R120, R120, R2.reuse, 0x1, P5 ;  /* 0x0000000278787211 */ /* 0x080fe400028f0eff */
[----:B------:R-:W-:Y:S01]  /*8050*/  LEA.HI.X.SX32 R117, R117, R2, 0x1, P2 ;  /* 0x0000000275757211 */ /* 0x000fe200010f0eff */
[----:B------:R1:W-:Y:S01]  /*8060*/  STL [R1+0x22c], R122 ;  /* 0x00022c7a01007387 */ /* 0x0003e20000100800 */
[----:B------:R-:W-:-:S02]  /*8070*/  LOP3.LUT R228, R163, 0x10, RZ, 0x3c, !PT ;  /* 0x00000010a3e47812 */ /* 0x000fc400078e3cff */
[CC--:B0-----:R-:W-:Y:S02]  /*8080*/  IADD3 R121, P6, R114.reuse, R3.reuse, RZ ;  /* 0x0000000372797210 */ /* 0x0c1fe40007fde0ff */
[----:B------:R-:W-:Y:S02]  /*8090*/  LOP3.LUT R226, R163, 0x30, RZ, 0x3c, !PT ;  /* 0x00000030a3e27812 */ /* 0x000fe400078e3cff */
[----:B------:R-:W-:Y:S01]  /*80a0*/  LEA.HI.X.SX32 R114, R114, R2, 0x1, P6 ;  /* 0x0000000272727211 */ /* 0x000fe200030f0eff */
[----:B------:R0:W-:Y:S01]  /*80b0*/  STL [R1+0x234], R121 ;  /* 0x0002347901007387 */ /* 0x0001e20000100800 */
[----:B-1----:R-:W-:-:S03]  /*80c0*/  IADD3 R122, P5, R113, R3, RZ ;  /* 0x00000003717a7210 */ /* 0x002fc60007fbe0ff */
[----:B------:R1:W-:Y:S04]  /*80d0*/  STL [R1+0x200], R120 ;  /* 0x0002007801007387 */ /* 0x0003e80000100800 */
[----:B------:R-:W-:Y:S01]  /*80e0*/  STL [R1+0x23c], R122 ;  /* 0x00023c7a01007387 */ /* 0x000fe20000100800 */
[-C--:B0-----:R-:W-:Y:S02]  /*80f0*/  LEA.HI.X.SX32 R121, R119, R2.reuse, 0x1, P4 ;  /* 0x0000000277797211 */ /* 0x081fe400020f0eff */
[----:B------:R-:W-:Y:S02]  /*8100*/  LEA.HI.X.SX32 R119, R118, R2, 0x1, P3 ;  /* 0x0000000276777211 */ /* 0x000fe400018f0eff */
[-C--:B-1----:R-:W-:Y:S01]  /*8110*/  IADD3 R120, P4, R112, R3.reuse, RZ ;  /* 0x0000000370787210 */ /* 0x082fe20007f9e0ff */
[----:B------:R-:W-:Y:S01]  /*8120*/  STL [R1+0x208], R121 ;  /* 0x0002087901007387 */ /* 0x000fe20000100800 */
[----:B------:R-:W-:-:S03]  /*8130*/  IADD3 R118, P3, R111, R3, RZ ;  /* 0x000000036f767210 */ /* 0x000fc60007f7e0ff */
[----:B------:R-:W-:Y:S01]  /*8140*/  STL [R1+0x244], R120 ;  /* 0x0002447801007387 */ /* 0x000fe20000100800 */
[----:B------:R-:W-:-:S03]  /*8150*/  LEA.HI.X.SX32 R111, R111, R2, 0x1, P3 ;  /* 0x000000026f6f7211 */ /* 0x000fc600018f0eff */
[----:B------:R0:W-:Y:S04]  /*8160*/  STL [R1+0x210], R119 ;  /* 0x0002107701007387 */ /* 0x0001e80000100800 */
[----:B------:R1:W-:Y:S04]  /*8170*/  STL [R1+0x24c], R118 ;  /* 0x00024c7601007387 */ /* 0x0003e80000100800 */
[----:B------:R2:W-:Y:S01]  /*8180*/  STL [R1+0x218], R117 ;  /* 0x0002187501007387 */ /* 0x0005e20000100800 */
[----:B0-----:R-:W-:Y:S02]  /*8190*/  IADD3 R119, P2, R110, R3, RZ ;  /* 0x000000036e777210 */ /* 0x001fe40007f5e0ff */
[----:B-1----:R-:W-:-:S03]  /*81a0*/  LEA.HI.X.SX32 R118, R116, R2, 0x1, P1 ;  /* 0x0000000274767211 */ /* 0x002fc600008f0eff */
[----:B------:R-:W-:Y:S01]  /*81b0*/  STL [R1+0x254], R119 ;  /* 0x0002547701007387 */ /* 0x000fe20000100800 */
[----:B------:R-:W-:Y:S02]  /*81c0*/  LEA.HI.X.SX32 R116, R115, R2, 0x1, P0 ;  /* 0x0000000273747211 */ /* 0x000fe400000f0eff */
[-C--:B--2---:R-:W-:Y:S01]  /*81d0*/  IADD3 R117, P1, R109, R3.reuse, RZ ;  /* 0x000000036d757210 */ /* 0x084fe20007f3e0ff */
        /* <DEDUP_REMOVED lines=14> */
[----:B------:R0:W-:Y:S01]  /*82c0*/  STL [R1+0x274], R114 ;  /* 0x0002747201007387 */ /* 0x0001e20000100800 */
[----:B------:R-:W-:-:S03]  /*82d0*/  LEA.HI.X.SX32 R105, R105, R2, 0x1, P4 ;  /* 0x0000000269697211 */ /* 0x000fc600020f0eff */
[----:B------:R1:W-:Y:S04]  /*82e0*/  STL [R1+0x240], R113 ;  /* 0x0002407101007387 */ /* 0x0003e80000100800 */
[----:B------:R2:W-:Y:S01]  /*82f0*/  STL [R1+0x27c], R112 ;  /* 0x00027c7001007387 */ /* 0x0005e20000100800 */
[----:B0-----:R-:W-:-:S03]  /*8300*/  CS2R R114, SRZ ;  /* 0x0000000000727805 */ /* 0x001fc6000001ff00 */
[----:B------:R0:W-:Y:S01]  /*8310*/  STL [R1+0x248], R111 ;  /* 0x0002486f01007387 */ /* 0x0001e20000100800 */
[----:B-1----:R-:W-:Y:S02]  /*8320*/  IADD3 R113, P3, R104, R3, RZ ;  /* 0x0000000368717210 */ /* 0x002fe40007f7e0ff */
[----:B--2---:R-:W-:-:S03]  /*8330*/  LEA.HI.X.SX32 R112, R110, R2, 0x1, P2 ;  /* 0x000000026e707211 */ /* 0x004fc600010f0eff */
[----:B------:R-:W-:Y:S01]  /*8340*/  STL [R1+0x284], R113 ;  /* 0x0002847101007387 */ /* 0x000fe20000100800 */
[----:B------:R-:W-:Y:S02]  /*8350*/  LEA.HI.X.SX32 R110, R109, R2, 0x1, P1 ;  /* 0x000000026d6e7211 */ /* 0x000fe400008f0eff */
[-C--:B0-----:R-:W-:Y:S01]  /*8360*/  IADD3 R111, P2, R103, R3.reuse, RZ ;  /* 0x00000003676f7210 */ /* 0x081fe20007f5e0ff */
[----:B------:R0:W-:Y:S01]  /*8370*/  STL [R1+0x250], R112 ;  /* 0x0002507001007387 */ /* 0x0001e20000100800 */
[----:B------:R-:W-:-:S03]  /*8380*/  IADD3 R109, P1, R102, R3, RZ ;  /* 0x00000003666d7210 */ /* 0x000fc60007f3e0ff */
[----:B------:R-:W-:Y:S01]  /*8390*/  STL [R1+0x28c], R111 ;  /* 0x00028c6f01007387 */ /* 0x000fe20000100800 */
[----:B------:R-:W-:-:S03]  /*83a0*/  LEA.HI.X.SX32 R102, R102, R2, 0x1, P1 ;  /* 0x0000000266667211 */ /* 0x000fc600008f0eff */
[----:B------:R1:W-:Y:S01]  /*83b0*/  STL [R1+0x258], R110 ;  /* 0x0002586e01007387 */ /* 0x0003e20000100800 */
[----:B0-----:R-:W-:-:S03]  /*83c0*/  CS2R R112, SRZ ;  /* 0x0000000000707805 */ /* 0x001fc6000001ff00 */
[----:B------:R0:W-:Y:S04]  /*83d0*/  STL [R1+0x294], R109 ;  /* 0x0002946d01007387 */ /* 0x0001e80000100800 */
[----:B------:R2:W-:Y:S01]  /*83e0*/  STL [R1+0x260], R108 ;  /* 0x0002606c01007387 */ /* 0x0005e20000100800 */
[----:B-1----:R-:W-:Y:S02]  /*83f0*/  IADD3 R110, P0, R101, R3, RZ ;  /* 0x00000003656e7210 */ /* 0x002fe40007f1e0ff */
[----:B0-----:R-:W-:-:S03]  /*8400*/  LEA.HI.X.SX32 R109, R107, R2, 0x1, P6 ;  /* 0x000000026b6d7211 */ /* 0x001fc600030f0eff */
[----:B------:R0:W-:Y:S01]  /*8410*/  STL [R1+0x29c], R110 ;  /* 0x00029c6e01007387 */ /* 0x0001e20000100800 */
[----:B------:R-:W-:Y:S02]  /*8420*/  LEA.HI.X.SX32 R107, R106, R2, 0x1, P5 ;  /* 0x000000026a6b7211 */ /* 0x000fe400028f0eff */
[-C--:B--2---:R-:W-:Y:S01]  /*8430*/  IADD3 R108, P6, R100, R3.reuse, RZ ;  /* 0x00000003646c7210 */ /* 0x084fe20007fde0ff */
[----:B------:R-:W-:Y:S01]  /*8440*/  STL [R1+0x268], R109 ;  /* 0x0002686d01007387 */ /* 0x000fe20000100800 */
[----:B------:R-:W-:-:S03]  /*8450*/  IADD3 R106, P5, R99, R3, RZ ;  /* 0x00000003636a7210 */ /* 0x000fc60007fbe0ff */
[----:B------:R1:W-:Y:S01]  /*8460*/  STL [R1+0x2a4], R108 ;  /* 0x0002a46c01007387 */ /* 0x0003e20000100800 */
[----:B------:R-:W-:Y:S02]  /*8470*/  LEA.HI.X.SX32 R99, R99, R2, 0x1, P5 ;  /* 0x0000000263637211 */ /* 0x000fe400028f0eff */
[----:B0-----:R-:W-:Y:S01]  /*8480*/  CS2R R110, SRZ ;  /* 0x00000000006e7805 */ /* 0x001fe2000001ff00 */
[----:B------:R0:W-:Y:S04]  /*8490*/  STL [R1+0x270], R107 ;  /* 0x0002706b01007387 */ /* 0x0001e80000100800 */
[----:B------:R2:W-:Y:S01]  /*84a0*/  STL [R1+0x2ac], R106 ;  /* 0x0002ac6a01007387 */ /* 0x0005e20000100800 */
[----:B-1----:R-:W-:-:S03]  /*84b0*/  CS2R R108, SRZ ;  /* 0x00000000006c7805 */ /* 0x002fc6000001ff00 */
[----:B------:R1:W-:Y:S01]  /*84c0*/  STL [R1+0x278], R105 ;  /* 0x0002786901007387 */ /* 0x0003e20000100800 */
[----:B0-----:R-:W-:Y:S02]  /*84d0*/  IADD3 R107, P4, R98, R3, RZ ;  /* 0x00000003626b7210 */ /* 0x001fe40007f9e0ff */
[----:B--2---:R-:W-:-:S03]  /*84e0*/  LEA.HI.X.SX32 R106, R104, R2, 0x1, P3 ;  /* 0x00000002686a7211 */ /* 0x004fc600018f0eff */
[----:B------:R-:W-:Y:S01]  /*84f0*/  STL [R1+0x2b4], R107 ;  /* 0x0002b46b01007387 */ /* 0x000fe20000100800 */
[----:B------:R-:W-:Y:S02]  /*8500*/  LEA.HI.X.SX32 R104, R103, R2, 0x1, P2 ;  /* 0x0000000267687211 */ /* 0x000fe400010f0eff */
[-C--:B-1----:R-:W-:Y:S01]  /*8510*/  IADD3 R105, P3, R97, R3.reuse, RZ ;  /* 0x0000000361697210 */ /* 0x082fe20007f7e0ff */
        /* <DEDUP_REMOVED lines=378> */
[----:B------:R-:W-:Y:S01]  /*9cc0*/  STL [R1+0x520], R22 ;  /* 0x0005201601007387 */ /* 0x000fe20000100800 */
[----:B------:R-:W-:-:S03]  /*9cd0*/  IADD3 R16, P2, R6, R3, RZ ;  /* 0x0000000306107210 */ /* 0x000fc60007f5e0ff */
[----:B------:R-:W-:Y:S04]  /*9ce0*/  STL [R1+0x55c], R20 ;  /* 0x00055c1401007387 */ /* 0x000fe80000100800 */
[----:B------:R0:W-:Y:S04]  /*9cf0*/  STL [R1+0x528], R18 ;  /* 0x0005281201007387 */ /* 0x0001e80000100800 */
[----:B------:R1:W-:Y:S04]  /*9d00*/  STL [R1+0x564], R16 ;  /* 0x0005641001007387 */ /* 0x0003e80000100800 */
[----:B------:R2:W-:Y:S01]  /*9d10*/  STL [R1+0x530], R14 ;  /* 0x0005300e01007387 */ /* 0x0005e20000100800 */
[----:B0-----:R-:W-:-:S02]  /*9d20*/  IADD3 R18, P1, R8, R3, RZ ;  /* 0x0000000308127210 */ /* 0x001fc40007f3e0ff */
[----:B-1----:R-:W-:-:S03]  /*9d30*/  LEA.HI.X.SX32 R16, R11, R2, 0x1, P0 ;  /* 0x000000020b107211 */ /* 0x002fc600000f0eff */
[----:B------:R-:W-:Y:S01]  /*9d40*/  STL [R1+0x56c], R18 ;  /* 0x00056c1201007387 */ /* 0x000fe20000100800 */
[----:B------:R-:W-:Y:S02]  /*9d50*/  LEA.HI.X.SX32 R11, R9, R2, 0x1, P6 ;  /* 0x00000002090b7211 */ /* 0x000fe400030f0eff */
[-C--:B--2---:R-:W-:Y:S01]  /*9d60*/  IADD3 R14, P0, R10, R3.reuse, RZ ;  /* 0x000000030a0e7210 */ /* 0x084fe20007f1e0ff */
        /* <DEDUP_REMOVED lines=9> */
[-C--:B------:R-:W-:Y:S02]  /*9e00*/  LEA.HI.X.SX32 R5, R4, R2.reuse, 0x1, P3 ;  /* 0x0000000204057211 */ /* 0x080fe400018f0eff */
[-C--:B--2---:R-:W-:Y:S01]  /*9e10*/  IADD3 R7, P4, R17, R3.reuse, RZ ;  /* 0x0000000311077210 */ /* 0x084fe20007f9e0ff */
[----:B------:R-:W-:Y:S01]  /*9e20*/  STL [R1+0x550], R9 ;  /* 0x0005500901007387 */ /* 0x000fe20000100800 */
[----:B------:R-:W-:Y:S02]  /*9e30*/  IADD3 R4, P3, R19, R3, RZ ;  /* 0x0000000313047210 */ /* 0x000fe40007f7e0ff */
[----:B------:R-:W-:Y:S01]  /*9e40*/  LEA.HI.X.SX32 R3, R6, R2, 0x1, P2 ;  /* 0x0000000206037211 */ /* 0x000fe200010f0eff */
[----:B------:R-:W-:Y:S01]  /*9e50*/  STL [R1+0x788], R7 ;  /* 0x0007880701007387 */ /* 0x000fe20000100800 */
[----:B------:R-:W-:Y:S01]  /*9e60*/  IADD3 R14, P2, R13, UR6, RZ ;  /* 0x000000060d0e7c10 */ /* 0x000fe2000ff5e0ff */
[----:B------:R-:W-:-:S02]  /*9e70*/  USHF.R.U32.HI UR6, URZ, 0x4, UR12 ;  /* 0x000000043f067899 */ /* 0x000fc4000801160c */
[----:B------:R0:W-:Y:S01]  /*9e80*/  STL [R1+0x558], R5 ;  /* 0x0005580501007387 */ /* 0x0001e20000100800 */
[----:B------:R-:W-:Y:S01]  /*9e90*/  LEA.HI.X.SX32 R13, R13, UR7, 0x1, P2 ;  /* 0x000000070d0d7c11 */ /* 0x000fe200090f0eff */
[----:B------:R-:W-:Y:S02]  /*9ea0*/  USGXT.U32 UR4, UR6, 0xe ;  /* 0x0000000e0604789a */ /* 0x000fe40008000000 */
[----:B------:R1:W-:Y:S01]  /*9eb0*/  STL [R1+0x78c], R4 ;  /* 0x00078c0401007387 */ /* 0x0003e20000100800 */
[----:B------:R-:W-:Y:S01]  /*9ec0*/  UMOV UR7, 0x80000020 ;  /* 0x8000002000077882 */ /* 0x000fe20000000000 */
[----:B------:R-:W-:Y:S02]  /*9ed0*/  UIADD3.64 UR10, UR4, -UR10, URZ ;  /* 0x8000000a040a7297 */ /* 0x000fe4000fffe03f */
[----:B------:R2:W-:Y:S01]  /*9ee0*/  STL [R1+0x560], R3 ;  /* 0x0005600301007387 */ /* 0x0005e20000100800 */
[----:B------:R-:W-:Y:S01]  /*9ef0*/  UMOV UR6, UR4 ;  /* 0x0000000400067c82 */ /* 0x000fe20008000000 */
[----:B0-----:R-:W-:-:S02]  /*9f00*/  LEA.HI.X.SX32 R5, R12, R2, 0x1, P6 ;  /* 0x000000020c057211 */ /* 0x001fc400030f0eff */
[-C--:B-1----:R-:W-:Y:S02]  /*9f10*/  LEA.HI.X.SX32 R4, R8, R2.reuse, 0x1, P1 ;  /* 0x0000000208047211 */ /* 0x082fe400008f0eff */
[----:B--2---:R-:W-:-:S03]  /*9f20*/  LEA.HI.X.SX32 R3, R10, R2, 0x1, P0 ;  /* 0x000000020a037211 */ /* 0x004fc600000f0eff */
[----:B------:R0:W-:Y:S04]  /*9f30*/  STL [R1+0x568], R4 ;  /* 0x0005680401007387 */ /* 0x0001e80000100800 */
[----:B------:R1:W-:Y:S04]  /*9f40*/  STL [R1+0x570], R3 ;  /* 0x0005700301007387 */ /* 0x0003e80000100800 */
[----:B------:R-:W-:Y:S01]  /*9f50*/  STL [R1+0x578], R5 ;  /* 0x0005780501007387 */ /* 0x000fe20000100800 */
[-C--:B0-----:R-:W-:Y:S02]  /*9f60*/  LEA.HI.X.SX32 R4, R15, R2.reuse, 0x1, P5 ;  /* 0x000000020f047211 */ /* 0x081fe400028f0eff */
[----:B-1----:R-:W-:-:S03]  /*9f70*/  LEA.HI.X.SX32 R3, R17, R2, 0x1, P4 ;  /* 0x0000000211037211 */ /* 0x002fc600020f0eff */
[----:B------:R0:W-:Y:S01]  /*9f80*/  STL [R1+0x580], R4 ;  /* 0x0005800401007387 */ /* 0x0001e20000100800 */
[----:B------:R-:W-:-:S03]  /*9f90*/  LEA.HI.X.SX32 R2, R19, R2, 0x1, P3 ;  /* 0x0000000213027211 */ /* 0x000fc600018f0eff */
[----:B------:R1:W-:Y:S04]  /*9fa0*/  STL [R1+0x784], R3 ;  /* 0x0007840301007387 */ /* 0x0003e80000100800 */
[----:B------:R2:W-:Y:S01]  /*9fb0*/  STL [R1+0x584], R2 ;  /* 0x0005840201007387 */ /* 0x0005e20000100800 */
[----:B0-----:R-:W-:Y:S01]  /*9fc0*/  IMAD.SHL.U32 R4, R153, 0x8, RZ ;  /* 0x0000000899047824 */ /* 0x001fe200078e00ff */
[----:B-1----:R-:W0:Y:S04]  /*9fd0*/  LDC R3, c[0x0][0x238] ;  /* 0x00008e00ff037b82 */ /* 0x002e280000000800 */
[----:B------:R0:W-:Y:S01]  /*9fe0*/  STL [R1+0x7b4], R4 ;  /* 0x0007b40401007387 */ /* 0x0001e20000100800 */
[----:B--2---:R-:W-:-:S03]  /*9ff0*/  LOP3.LUT R2, R4, 0x30, RZ, 0xc0, !PT ;  /* 0x0000003004027812 */ /* 0x004fc600078ec0ff */
[----:B------:R-:W-:Y:S04]  /*a000*/  STL [R1], RZ ;  /* 0x000000ff01007387 */ /* 0x000fe80000100800 */
[----:B------:R-:W-:Y:S01]  /*a010*/  STL [R1+0x4], RZ ;  /* 0x000004ff01007387 */ /* 0x000fe20000100800 */
[----:B------:R-:W-:-:S03]  /*a020*/  IMAD R2, R163, 0x40, R2 ;  /* 0x00000040a3027824 */ /* 0x000fc600078e0202 */
[----:B------:R-:W-:Y:S04]  /*a030*/  STL [R1+0x8], RZ ;  /* 0x000008ff01007387 */ /* 0x000fe80000100800 */
[----:B------:R-:W-:Y:S04]  /*a040*/  STL [R1+0xc], RZ ;  /* 0x00000cff01007387 */ /* 0x000fe80000100800 */
[----:B------:R-:W-:Y:S01]  /*a050*/  STL [R1+0x10], RZ ;  /* 0x000010ff01007387 */ /* 0x000fe20000100800 */
[----:B0-----:R-:W-:-:S03]  /*a060*/  IMAD R4, R3, 0x3f, RZ ;  /* 0x0000003f03047824 */ /* 0x001fc600078e02ff */
[----:B------:R-:W-:Y:S01]  /*a070*/  STL [R1+0x14], RZ ;  /* 0x000014ff01007387 */ /* 0x000fe20000100800 */
[C---:B------:R-:W-:Y:S02]  /*a080*/  IMAD R5, R3.reuse, 0x3e, RZ ;  /* 0x0000003e03057824 */ /* 0x040fe400078e02ff */
[C---:B------:R-:W-:Y:S01]  /*a090*/  IMAD R6, R3.reuse, 0x3d, RZ ;  /* 0x0000003d03067824 */ /* 0x040fe200078e02ff */
[----:B------:R-:W-:Y:S01]  /*a0a0*/  STL [R1+0x18], RZ ;  /* 0x000018ff01007387 */ /* 0x000fe20000100800 */
[----:B------:R-:W-:Y:S01]  /*a0b0*/  IMAD R7, R3, 0x3c, RZ ;  /* 0x0000003c03077824 */ /* 0x000fe200078e02ff */
[-C--:B------:R-:W-:Y:S01]  /*a0c0*/  IADD3 R162, P1, R5, R14.reuse, RZ ;  /* 0x0000000e05a27210 */ /* 0x080fe20007f3e0ff */
[C---:B------:R-:W-:Y:S01]  /*a0d0*/  IMAD R8, R3.reuse, 0x3b, RZ ;  /* 0x0000003b03087824 */ /* 0x040fe200078e02ff */
[----:B------:R-:W-:Y:S01]  /*a0e0*/  STL [R1+0x1c], RZ ;  /* 0x00001cff01007387 */ /* 0x000fe20000100800 */
[----:B------:R-:W-:Y:S01]  /*a0f0*/  IMAD R9, R3, 0x3a, RZ ;  /* 0x0000003a03097824 */ /* 0x000fe200078e02ff */
[----:B------:R-:W-:Y:S01]  /*a100*/  LEA.HI.X.SX32 R5, R5, R13, 0x1, P1 ;  /* 0x0000000d05057211 */ /* 0x000fe200008f0eff */
[C---:B------:R-:W-:Y:S01]  /*a110*/  IMAD R10, R3.reuse, 0x39, RZ ;  /* 0x00000039030a7824 */ /* 0x040fe200078e02ff */
[----:B------:R-:W-:Y:S01]  /*a120*/  STL [R1+0x20], RZ ;  /* 0x000020ff01007387 */ /* 0x000fe20000100800 */
[----:B------:R-:W-:Y:S01]  /*a130*/  IADD3 R163, P4, R8, R14, RZ ;  /* 0x0000000e08a37210 */ /* 0x000fe20007f9e0ff */
[----:B------:R-:W-:-:S02]  /*a140*/  IMAD R11, R3, 0x38, RZ ;  /* 0x00000038030b7824 */ /* 0x000fc400078e02ff */
[----:B------:R-:W-:Y:S01]  /*a150*/  STL [R1+0x24], RZ ;  /* 0x000024ff01007387 */ /* 0x000fe20000100800 */
[C---:B------:R-:W-:Y:S02]  /*a160*/  IMAD R12, R3.reuse, 0x37, RZ ;  /* 0x00000037030c7824 */ /* 0x040fe400078e02ff */
[C---:B------:R-:W-:Y:S01]  /*a170*/  IMAD R15, R3.reuse, 0x36, RZ ;  /* 0x00000036030f7824 */ /* 0x040fe200078e02ff */
[----:B------:R-:W-:Y:S01]  /*a180*/  STL [R1+0x28], RZ ;  /* 0x000028ff01007387 */ /* 0x000fe20000100800 */
[C---:B------:R-:W-:Y:S02]  /*a190*/  IMAD R16, R3.reuse, 0x35, RZ ;  /* 0x0000003503107824 */ /* 0x040fe400078e02ff */
[C---:B------:R-:W-:Y:S01]  /*a1a0*/  IMAD R17, R3.reuse, 0x34, RZ ;  /* 0x0000003403117824 */ /* 0x040fe200078e02ff */
[----:B------:R-:W-:Y:S01]  /*a1b0*/  STL [R1+0x2c], RZ ;  /* 0x00002cff01007387 */ /* 0x000fe20000100800 */
[C---:B------:R-:W-:Y:S02]  /*a1c0*/  IMAD R18, R3.reuse, 0x33, RZ ;  /* 0x0000003303127824 */ /* 0x040fe400078e02ff */
[C---:B------:R-:W-:Y:S01]  /*a1d0*/  IMAD R19, R3.reuse, 0x32, RZ ;  /* 0x0000003203137824 */ /* 0x040fe200078e02ff */
[----:B------:R-:W-:Y:S01]  /*a1e0*/  STL [R1+0x30], RZ ;  /* 0x000030ff01007387 */ /* 0x000fe20000100800 */
[----:B------:R-:W-:-:S02]  /*a1f0*/  IMAD R20, R3, 0x31, RZ ;  /* 0x0000003103147824 */ /* 0x000fc400078e02ff */
        /* <DEDUP_REMOVED lines=24> */
[C---:B------:R-:W-:Y:S01]  /*a380*/  IMAD.SHL.U32 R131, R3.reuse, 0x20, RZ ;  /* 0x0000002003837824 */ /* 0x040fe200078e00ff */
        /* <DEDUP_REMOVED lines=23> */
[C---:B------:R-:W-:Y:S01]  /*a500*/  IMAD.SHL.U32 R147, R3.reuse, 0x10, RZ ;  /* 0x0000001003937824 */ /* 0x040fe200078e00ff */
        /* <DEDUP_REMOVED lines=20> */
[C---:B------:R-:W-:Y:S01]  /*a650*/  IMAD.SHL.U32 R161, R3.reuse, 0x2, RZ ;  /* 0x0000000203a17824 */ /* 0x040fe200078e00ff */
[----:B------:R-:W-:Y:S01]  /*a660*/  STL [R1+0x90], RZ ;  /* 0x000090ff01007387 */ /* 0x000fe20000100800 */
[----:B------:R-:W-:-:S03]  /*a670*/  IMAD.SHL.U32 R223, R3, 0x40, RZ ;  /* 0x0000004003df7824 */ /* 0x000fc600078e00ff */
[----:B------:R-:W-:Y:S04]  /*a680*/  STL [R1+0x94], RZ ;  /* 0x000094ff01007387 */ /* 0x000fe80000100800 */
        /* <DEDUP_REMOVED lines=90> */
[----:B------:R0:W-:Y:S04]  /*ac30*/  STL [R1+0x7a0], R21 ;  /* 0x0007a01501007387 */ /* 0x0001e80000100800 */
[----:B------:R-:W-:Y:S01]  /*ac40*/  STL [R1+0x79c], R2 ;  /* 0x00079c0201007387 */ /* 0x000fe20000100800 */
[----:B0-----:R-:W-:-:S04]  /*ac50*/  IADD3 R21, P0, R4, R14, RZ ;  /* 0x0000000e04157210 */ /* 0x001fc80007f1e0ff */
[----:B------:R-:W-:Y:S01]  /*ac60*/  LEA.HI.X.SX32 R4, R4, R13, 0x1, P0 ;  /* 0x0000000d04047211 */ /* 0x000fe200000f0eff */
[----:B------:R0:W-:Y:S04]  /*ac70*/  STL [R1+0x58c], R21 ;  /* 0x00058c1501007387 */ /* 0x0001e80000100800 */
[----:B------:R1:W-:Y:S01]  /*ac80*/  STL [R1+0x594], R162 ;  /* 0x000594a201007387 */ /* 0x0003e20000100800 */
[-C--:B0-----:R-:W-:Y:S02]  /*ac90*/  IADD3 R21, P2, R6, R14.reuse, RZ ;  /* 0x0000000e06157210 */ /* 0x081fe40007f5e0ff */
[----:B-1----:R-:W-:-:S03]  /*aca0*/  IADD3 R162, P3, R7, R14, RZ ;  /* 0x0000000e07a27210 */ /* 0x002fc60007f7e0ff */
[----:B------:R0:W-:Y:S01]  /*acb0*/  STL [R1+0x59c], R21 ;  /* 0x00059c1501007387 */ /* 0x0001e20000100800 */
[----:B------:R-:W-:-:S03]  /*acc0*/  LEA.HI.X.SX32 R6, R6, R13, 0x1, P2 ;  /* 0x0000000d06067211 */ /* 0x000fc600010f0eff */
[----:B------:R1:W-:Y:S04]  /*acd0*/  STL [R1+0x5a4], R162 ;  /* 0x0005a4a201007387 */ /* 0x0003e80000100800 */
[----:B------:R-:W-:Y:S01]  /*ace0*/  STL [R1+0x5ac], R163 ;  /* 0x0005aca301007387 */ /* 0x000fe20000100800 */
[-C--:B0-----:R-:W-:Y:S02]  /*acf0*/  IADD3 R21, P5, R9, R14.reuse, RZ ;  /* 0x0000000e09157210 */ /* 0x081fe40007fbe0ff */
[----:B-1----:R-:W-:-:S03]  /*ad00*/  IADD3 R162, P6, R10, R14, RZ ;  /* 0x0000000e0aa27210 */ /* 0x002fc60007fde0ff */
[----:B------:R0:W-:Y:S04]  /*ad10*/  STL [R1+0x5b4], R21 ;  /* 0x0005b41501007387 */ /* 0x0001e80000100800 */
[----:B------:R-:W-:Y:S04]  /*ad20*/  STL [R1+0x5bc], R162 ;  /* 0x0005bca201007387 */ /* 0x000fe80000100800 */
[----:B------:R1:W-:Y:S01]  /*ad30*/  STL [R1+0x588], R4 ;  /* 0x0005880401007387 */ /* 0x0003e20000100800 */
[----:B0-----:R-:W-:-:S05]  /*ad40*/  IADD3 R21, P0, R11, R14, RZ ;  /* 0x0000000e0b157210 */ /* 0x001fca0007f1e0ff */
[----:B------:R-:W-:Y:S01]  /*ad50*/  STL [R1+0x5c4], R21 ;  /* 0x0005c41501007387 */ /* 0x000fe20000100800 */
[----:B-1----:R-:W-:-:S03]  /*ad60*/  IADD3 R4, P1, R12, R14, RZ ;  /* 0x0000000e0c047210 */ /* 0x002fc60007f3e0ff */
[----:B------:R0:W-:Y:S04]  /*ad70*/  STL [R1+0x590], R5 ;  /* 0x0005900501007387 */ /* 0x0001e80000100800 */
[----:B------:R1:W-:Y:S04]  /*ad80*/  STL [R1+0x5cc], R4 ;  /* 0x0005cc0401007387 */ /* 0x0003e80000100800 */
[----:B------:R2:W-:Y:S01]  /*ad90*/  STL [R1+0x598], R6 ;  /* 0x0005980601007387 */ /* 0x0005e20000100800 */
[----:B0-----:R-:W-:Y:S02]  /*ada0*/  IADD3 R5, P2, R15, R14, RZ ;  /* 0x0000000e0f057210 */ /* 0x001fe40007f5e0ff */
[----:B-1----:R-:W-:-:S03]  /*adb0*/  LEA.HI.X.SX32 R4, R7, R13, 0x1, P3 ;  /* 0x0000000d07047211 */ /* 0x002fc600018f0eff */
[----:B------:R0:W-:Y:S01]  /*adc0*/  STL [R1+0x5d4], R5 ;  /* 0x0005d40501007387 */ /* 0x0001e20000100800 */
[----:B--2---:R-:W-:-:S03]  /*add0*/  IADD3 R6, P3, R16, R14, RZ ;  /* 0x0000000e10067210 */ /* 0x004fc60007f7e0ff */
[----:B------:R1:W-:Y:S04]  /*ade0*/  STL [R1+0x5a0], R4 ;  /* 0x0005a00401007387 */ /* 0x0003e80000100800 */
[----:B------:R2:W-:Y:S01]  /*adf0*/  STL [R1+0x5dc], R6 ;  /* 0x0005dc0601007387 */ /* 0x0005e20000100800 */
[----:B0-----:R-:W-:Y:S02]  /*ae00*/  LEA.HI.X.SX32 R5, R8, R13, 0x1, P4 ;  /* 0x0000000d08057211 */ /* 0x001fe400020f0eff */
[----:B-1----:R-:W-:-:S03]  /*ae10*/  IADD3 R4, P4, R17, R14, RZ ;  /* 0x0000000e11047210 */ /* 0x002fc60007f9e0ff */
[----:B------:R0:W-:Y:S01]  /*ae20*/  STL [R1+0x5a8], R5 ;  /* 0x0005a80501007387 */ /* 0x0001e20000100800 */
[----:B--2---:R-:W-:-:S03]  /*ae30*/  LEA.HI.X.SX32 R6, R9, R13, 0x1, P5 ;  /* 0x0000000d09067211 */ /* 0x004fc600028f0eff */
        /* <DEDUP_REMOVED lines=48> */
[----:B------:R1:W-:Y:S01]  /*b140*/  STL [R1+0x644], R4 ;  /* 0x0006440401007387 */ /* 0x0003e20000100800 */
[----:B------:R-:W-:-:S03]  /*b150*/  CS2R R116, SRZ ;  /* 0x0000000000747805 */ /* 0x000fc6000001ff00 */
[----:B------:R2:W-:Y:S01]  /*b160*/  STL [R1+0x610], R6 ;  /* 0x0006100601007387 */ /* 0x0005e20000100800 */
[----:B0-----:R-:W-:Y:S02]  /*b170*/  IADD3 R5, P3, R124, R14, RZ ;  /* 0x0000000e7c057210 */ /* 0x001fe40007f7e0ff */
[----:B-1----:R-:W-:-:S03]  /*b180*/  LEA.HI.X.SX32 R4, R118, R13, 0x1, P4 ;  /* 0x0000000d76047211 */ /* 0x002fc600020f0eff */
[----:B------:R0:W-:Y:S01]  /*b190*/  STL [R1+0x64c], R5 ;  /* 0x00064c0501007387 */ /* 0x0001e20000100800 */
[----:B--2---:R-:W-:-:S03]  /*b1a0*/  IADD3 R6, P4, R125, R14, RZ ;  /* 0x0000000e7d067210 */ /* 0x004fc60007f9e0ff */
[----:B------:R1:W-:Y:S04]  /*b1b0*/  STL [R1+0x618], R4 ;  /* 0x0006180401007387 */ /* 0x0003e80000100800 */
[----:B------:R2:W-:Y:S01]  /*b1c0*/  STL [R1+0x654], R6 ;  /* 0x0006540601007387 */ /* 0x0005e20000100800 */
[-C--:B0-----:R-:W-:Y:S02]  /*b1d0*/  LEA.HI.X.SX32 R5, R119, R13.reuse, 0x1, P5 ;  /* 0x0000000d77057211 */ /* 0x081fe400028f0eff */
[----:B------:R-:W-:Y:S02]  /*b1e0*/  CS2R R118, SRZ ;  /* 0x0000000000767805 */ /* 0x000fe4000001ff00 */
[----:B-1----:R-:W-:Y:S01]  /*b1f0*/  IADD3 R4, P5, R126, R14, RZ ;  /* 0x0000000e7e047210 */ /* 0x002fe20007fbe0ff */
[----:B------:R0:W-:Y:S01]  /*b200*/  STL [R1+0x620], R5 ;  /* 0x0006200501007387 */ /* 0x0001e20000100800 */
[----:B--2---:R-:W-:-:S03]  /*b210*/  LEA.HI.X.SX32 R6, R120, R13, 0x1, P6 ;  /* 0x0000000d78067211 */ /* 0x004fc600030f0eff */
[----:B------:R1:W-:Y:S04]  /*b220*/  STL [R1+0x65c], R4 ;  /* 0x00065c0401007387 */ /* 0x0003e80000100800 */
[----:B------:R2:W-:Y:S01]  /*b230*/  STL [R1+0x628], R6 ;  /* 0x0006280601007387 */ /* 0x0005e20000100800 */
[----:B0-----:R-:W-:Y:S02]  /*b240*/  IADD3 R5, P6, R127, R14, RZ ;  /* 0x0000000e7f057210 */ /* 0x001fe40007fde0ff */
[----:B-1----:R-:W-:-:S03]  /*b250*/  LEA.HI.X.SX32 R4, R121, R13, 0x1, P0 ;  /* 0x0000000d79047211 */ /* 0x002fc600000f0eff */
[----:B------:R0:W-:Y:S01]  /*b260*/  STL [R1+0x664], R5 ;  /* 0x0006640501007387 */ /* 0x0001e20000100800 */
[----:B------:R-:W-:Y:S02]  /*b270*/  CS2R R120, SRZ ;  /* 0x0000000000787805 */ /* 0x000fe4000001ff00 */
[-C--:B--2---:R-:W-:Y:S01]  /*b280*/  IADD3 R6, P0, R128, R14.reuse, RZ ;  /* 0x0000000e80067210 */ /* 0x084fe20007f1e0ff */
        /* <DEDUP_REMOVED lines=154> */
[-C--:B------:R-:W-:Y:S02]  /*bc30*/  LEA.HI.X.SX32 R3, R3, R13.reuse, 0x1, P6 ;  /* 0x0000000d03037211 */ /* 0x080fe400030f0eff */
[----:B------:R-:W-:Y:S01]  /*bc40*/  SHF.R.S32.HI R156, RZ, 0x1f, R223 ;  /* 0x0000001fff9c7819 */ /* 0x000fe200000114df */
[----:B------:R2:W-:Y:S01]  /*bc50*/  STL [R1+0x748], R6 ;  /* 0x0007480601007387 */ /* 0x0005e20000100800 */
[-C--:B0-----:R-:W-:Y:S02]  /*bc60*/  LEA.HI.X.SX32 R5, R157, R13.reuse, 0x1, P1 ;  /* 0x0000000d9d057211 */ /* 0x081fe400008f0eff */
[----:B-1----:R-:W-:-:S03]  /*bc70*/  LEA.HI.X.SX32 R4, R158, R13, 0x1, P2 ;  /* 0x0000000d9e047211 */ /* 0x002fc600010f0eff */
[----:B------:R0:W-:Y:S01]  /*bc80*/  STL [R1+0x750], R5 ;  /* 0x0007500501007387 */ /* 0x0001e20000100800 */
[----:B--2---:R-:W-:-:S03]  /*bc90*/  LEA.HI.X.SX32 R6, R159, R13, 0x1, P3 ;  /* 0x0000000d9f067211 */ /* 0x004fc600018f0eff */
[----:B------:R1:W-:Y:S04]  /*bca0*/  STL [R1+0x758], R4 ;  /* 0x0007580401007387 */ /* 0x0003e80000100800 */
[----:B------:R-:W-:Y:S01]  /*bcb0*/  STL [R1+0x760], R6 ;  /* 0x0007600601007387 */ /* 0x000fe20000100800 */
[-C--:B0-----:R-:W-:Y:S02]  /*bcc0*/  LEA.HI.X.SX32 R5, R160, R13.reuse, 0x1, P4 ;  /* 0x0000000da0057211 */ /* 0x081fe400020f0eff */
[----:B-1----:R-:W-:-:S03]  /*bcd0*/  LEA.HI.X.SX32 R4, R161, R13, 0x1, P5 ;  /* 0x0000000da1047211 */ /* 0x002fc600028f0eff */
[----:B------:R-:W-:Y:S04]  /*bce0*/  STL [R1+0x768], R5 ;  /* 0x0007680501007387 */ /* 0x000fe80000100800 */
[----:B------:R0:W-:Y:S04]  /*bcf0*/  STL [R1+0x770], R4 ;  /* 0x0007700401007387 */ /* 0x0001e80000100800 */
[----:B------:R1:W-:Y:S01]  /*bd00*/  STL [R1+0x778], R3 ;  /* 0x0007780301007387 */ /* 0x0003e20000100800 */
[C---:B0-----:R-:W-:Y:S02]  /*bd10*/  LOP3.LUT R4, R2.reuse, 0x10, RZ, 0x3c, !PT ;  /* 0x0000001002047812 */ /* 0x041fe400078e3cff */
[----:B-1----:R-:W-:-:S03]  /*bd20*/  LOP3.LUT R3, R2, 0x20, RZ, 0x3c, !PT ;  /* 0x0000002002037812 */ /* 0x002fc600078e3cff */
[----:B------:R0:W-:Y:S01]  /*bd30*/  STL [R1+0x7ac], R4 ;  /* 0x0007ac0401007387 */ /* 0x0001e20000100800 */
[----:B------:R-:W-:-:S03]  /*bd40*/  LOP3.LUT R2, R2, 0x30, RZ, 0x3c, !PT ;  /* 0x0000003002027812 */ /* 0x000fc600078e3cff */
[----:B------:R0:W-:Y:S04]  /*bd50*/  STL [R1+0x7a8], R3 ;  /* 0x0007a80301007387 */ /* 0x0001e80000100800 */
[----:B------:R0:W-:Y:S02]  /*bd60*/  STL [R1+0x7a4], R2 ;  /* 0x0007a40201007387 */ /* 0x0001e40000100800 */
.L_x_2:
[----:B------:R-:W2:Y:S01]  /*bd70*/  LDL R227, [R1+0x768] ;  /* 0x0007680001e37983 */ /* 0x000ea20000100800 */
[----:B0-----:R-:W0:Y:S03]  /*bd80*/  LDC R2, c[0x0][0x230] ;  /* 0x00008c00ff027b82 */ /* 0x001e260000000800 */
[----:B------:R-:W3:Y:S04]  /*bd90*/  LDL R223, [R1+0x76c] ;  /* 0x00076c0001df7983 */ /* 0x000ee80000100800 */
[----:B------:R-:W4:Y:S04]  /*bda0*/  LDL R195, [R1+0x760] ;  /* 0x0007600001c37983 */ /* 0x000f280000100800 */
[----:B------:R-:W4:Y:S04]  /*bdb0*/  LDL R156, [R1+0x764] ;  /* 0x00076400019c7983 */ /* 0x000f280000100800 */
[----:B------:R1:W-:Y:S04]  /*bdc0*/  STL [R1+0xad8], R246 ;  /* 0x000ad8f601007387 */ /* 0x0003e80000100800 */
[----:B-1----:R-:W2:Y:S04]  /*bdd0*/  LDL R246, [R1+0x774] ;  /* 0x0007740001f67983 */ /* 0x002ea80000100800 */
[----:B------:R1:W-:Y:S04]  /*bde0*/  STL [R1+0xad4], R245 ;  /* 0x000ad4f501007387 */ /* 0x0003e80000100800 */
[----:B-1----:R-:W3:Y:S04]  /*bdf0*/  LDL R245, [R1+0x770] ;  /* 0x0007700001f57983 */ /* 0x002ee80000100800 */
[----:B------:R1:W-:Y:S04]  /*be00*/  STL [R1+0xad0], R238 ;  /* 0x000ad0ee01007387 */ /* 0x0003e80000100800 */
[----:B-1----:R-:W4:Y:S04]  /*be10*/  LDL R238, [R1+0x778] ;  /* 0x0007780001ee7983 */ /* 0x002f280000100800 */
[----:B------:R-:W-:Y:S04]  /*be20*/  STL [R1+0xacc], R237 ;  /* 0x000acced01007387 */ /* 0x000fe80000100800 */
[----:B------:R-:W2:Y:S04]  /*be30*/  LDL.LU R226, [R1+0x77c] ;  /* 0x00077c0001e27983 */ /* 0x000ea80000300800 */
[----:B------:R1:W-:Y:S04]  /*be40*/  STL [R1+0x8a0], R125 ;  /* 0x0008a07d01007387 */ /* 0x0003e80000100800 */
[----:B-1----:R-:W3:Y:S04]  /*be50*/  LDL.LU R125, [R1+0x71c] ;  /* 0x00071c00017d7983 */ /* 0x002ee80000300800 */
        /* <DEDUP_REMOVED lines=10> */
[----:B------:R1:W-:Y:S01]  /*bf00*/  STL [R1+0x888], R131 ;  /* 0x0008888301007387 */ /* 0x0003e20000100800 */
[----:B0-----:R-:W-:-:S03]  /*bf10*/  IMAD R2, R224, -0x40, R2 ;  /* 0xffffffc0e0027824 */ /* 0x001fc600078e0202 */
[----:B-1----:R-:W3:Y:S04]  /*bf20*/  LDL.LU R131, [R1+0x704] ;  /* 0x0007040001837983 */ /* 0x002ee80000300800 */
[----:B------:R0:W-:Y:S04]  /*bf30*/  STL [R1+0x884], R132 ;  /* 0x0008848401007387 */ /* 0x0001e80000100800 */
[----:B0-----:R-:W3:Y:S04]  /*bf40*/  LDL.LU R132, [R1+0x728] ;  /* 0x0007280001847983 */ /* 0x001ee80000300800 */
[----:B------:R0:W-:Y:S04]  /*bf50*/  STL [R1+0x880], R133 ;  /* 0x0008808501007387 */ /* 0x0001e80000100800 */
[----:B0-----:R-:W3:Y:S04]  /*bf60*/  LDL.LU R133, [R1+0x6fc] ;  /* 0x0006fc0001857983 */ /* 0x001ee80000300800 */
[----:B------:R0:W-:Y:S01]  /*bf70*/  STL [R1+0x87c], R134 ;  /* 0x00087c8601007387 */ /* 0x0001e20000100800 */
[----:B------:R-:W-:-:S03]  /*bf80*/  ISETP.GT.AND P2, PT, R2, RZ, PT ;  /* 0x000000ff0200720c */ /* 0x000fc60003f44270 */
[----:B0-----:R-:W3:Y:S04]  /*bf90*/  LDL.LU R134, [R1+0x720] ;  /* 0x0007200001867983 */ /* 0x001ee80000300800 */
[----:B------:R0:W-:Y:S04]  /*bfa0*/  STL [R1+0x878], R135 ;  /* 0x0008788701007387 */ /* 0x0001e80000100800 */
[----:B0-----:R-:W3:Y:S04]  /*bfb0*/  LDL.LU R135, [R1+0x6f4] ;  /* 0x0006f40001877983 */ /* 0x001ee80000300800 */
[----:B------:R0:W-:Y:S04]  /*bfc0*/  STL [R1+0x874], R136 ;  /* 0x0008748801007387 */ /* 0x0001e80000100800 */
[----:B0-----:R-:W3:Y:S04]  /*bfd0*/  LDL.LU R136, [R1+0x718] ;  /* 0x0007180001887983 */ /* 0x001ee80000300800 */
[----:B------:R0:W-:Y:S01]  /*bfe0*/  STL [R1+0x870], R137 ;  /* 0x0008708901007387 */ /* 0x0001e20000100800 */
[----:B------:R-:W-:-:S03]  /*bff0*/  ISETP.GT.AND P3, PT, R2, 0x1, PT ;  /* 0x000000010200780c */ /* 0x000fc60003f64270 */
        /* <DEDUP_REMOVED lines=8> */
[----:B------:R0:W-:Y:S01]  /*c080*/  STL [R1+0x860], R141 ;  /* 0x0008608d01007387 */ /* 0x0001e20000100800 */
[----:B------:R-:W-:Y:S01]  /*c090*/  PRMT R12, RZ, 0x7610, R12 ;  /* 0x00007610ff0c7816 */ /* 0x000fe2000000000c */
[----:B------:R-:W-:Y:S02]  /*c0a0*/  @P2 IMAD.MOV.U32 R4, RZ, RZ, R14 ;  /* 0x000000ffff042224 */ /* 0x000fe400078e000e */
[----:B0-----:R-:W3:Y:S04]  /*c0b0*/  LDL.LU R141, [R1+0x6dc] ;  /* 0x0006dc00018d7983 */ /* 0x001ee80000300800 */
[----:B------:R0:W-:Y:S01]  /*c0c0*/  STL [R1+0x85c], R142 ;  /* 0x00085c8e01007387 */ /* 0x0001e20000100800 */
[----:B------:R-:W-:Y:S01]  /*c0d0*/  @P2 IMAD.MOV.U32 R5, RZ, RZ, R13 ;  /* 0x000000ffff052224 */ /* 0x000fe200078e000d */
[----:B------:R-:W-:-:S02]  /*c0e0*/  PRMT R11, RZ, 0x7610, R11 ;  /* 0x00007610ff0b7816 */ /* 0x000fc4000000000b */
[----:B------:R-:W-:Y:S02]  /*c0f0*/  ISETP.GT.AND P1, PT, R2, 0x3, PT ;  /* 0x000000030200780c */ /* 0x000fe40003f24270 */
[----:B------:R4:W3:Y:S04]  /*c100*/  @P2 LDG.E.U8 R12, desc[UR16][R4.64] ;  /* 0x00000010040c2981 */ /* 0x0008e8000c1e1100 */
[----:B0-----:R-:W3:Y:S04]  /*c110*/  LDL.LU R142, [R1+0x700] ;  /* 0x00070000018e7983 */ /* 0x001ee80000300800 */
[----:B------:R0:W-:Y:S04]  /*c120*/  STL [R1+0x858], R143 ;  /* 0x0008588f01007387 */ /* 0x0001e80000100800 */
[----:B0-----:R-:W3:Y:S04]  /*c130*/  LDL.LU R143, [R1+0x6d4] ;  /* 0x0006d400018f7983 */ /* 0x001ee80000300800 */
[----:B------:R0:W-:Y:S04]  /*c140*/  STL [R1+0x854], R144 ;  /* 0x0008549001007387 */ /* 0x0001e80000100800 */
[----:B0-----:R-:W3:Y:S04]  /*c150*/  LDL.LU R144, [R1+0x6f8] ;  /* 0x0006f80001907983 */ /* 0x001ee80000300800 */
[----:B------:R0:W-:Y:S04]  /*c160*/  STL [R1+0x850], R145 ;  /* 0x0008509101007387 */ /* 0x0001e80000100800 */
[----:B0-----:R-:W3:Y:S04]  /*c170*/  LDL.LU R145, [R1+0x6cc] ;  /* 0x0006cc0001917983 */ /* 0x001ee80000300800 */
[----:B------:R0:W-:Y:S01]  /*c180*/  STL [R1+0x84c], R146 ;  /* 0x00084c9201007387 */ /* 0x0001e20000100800 */
[----:B----4-:R-:W-:-:S02]  /*c190*/  @P3 IMAD.MOV.U32 R5, RZ, RZ, R238 ;  /* 0x000000ffff053224 */ /* 0x010fc400078e00ee */
[----:B--2---:R-:W-:Y:S01]  /*c1a0*/  @P3 IMAD.MOV.U32 R4, RZ, RZ, R226 ;  /* 0x000000ffff043224 */ /* 0x004fe200078e00e2 */
[----:B------:R-:W-:-:S04]  /*c1b0*/  PRMT R194, RZ, 0x7610, R194 ;  /* 0x00007610ffc27816 */ /* 0x000fc800000000c2 */
[----:B------:R1:W2:Y:S04]  /*c1c0*/  @P3 LDG.E.U8 R11, desc[UR16][R4.64] ;  /* 0x00000010040b3981 */ /* 0x0002a8000c1e1100 */
[----:B0-----:R-:W4:Y:S04]  /*c1d0*/  LDL.LU R146, [R1+0x6f0] ;  /* 0x0006f00001927983 */ /* 0x001f280000300800 */
[----:B------:R0:W-:Y:S01]  /*c1e0*/  STL [R1+0x848], R147 ;  /* 0x0008489301007387 */ /* 0x0001e20000100800 */
[----:B-1----:R-:W-:-:S03]  /*c1f0*/  @P4 IMAD.MOV.U32 R4, RZ, RZ, R246 ;  /* 0x000000ffff044224 */ /* 0x002fc600078e00f6 */
[----:B0-----:R-:W2:Y:S04]  /*c200*/  LDL.LU R147, [R1+0x6c4] ;  /* 0x0006c40001937983 */ /* 0x001ea80000300800 */
[----:B------:R0:W-:Y:S01]  /*c210*/  STL [R1+0x844], R148 ;  /* 0x0008449401007387 */ /* 0x0001e20000100800 */
[----:B---3--:R-:W-:Y:S01]  /*c220*/  @P4 IMAD.MOV.U32 R5, RZ, RZ, R245 ;  /* 0x000000ffff054224 */ /* 0x008fe200078e00f5 */
[----:B------:R-:W-:-:S04]  /*c230*/  ISETP.GT.AND P0, PT, R2, 0x4, PT ;  /* 0x000000040200780c */ /* 0x000fc80003f04270 */
[----:B------:R1:W3:Y:S04]  /*c240*/  @P4 LDG.E.U8 R194, desc[UR16][R4.64] ;  /* 0x0000001004c24981 */ /* 0x0002e8000c1e1100 */
[----:B0-----:R-:W2:Y:S04]  /*c250*/  LDL.LU R148, [R1+0x6e8] ;  /* 0x0006e80001947983 */ /* 0x001ea80000300800 */
[----:B------:R-:W-:Y:S04]  /*c260*/  STL [R1+0x840], R149 ;  /* 0x0008409501007387 */ /* 0x000fe80000100800 */
[----:B------:R0:W-:Y:S01]  /*c270*/  STL [R1+0x83c], R150 ;  /* 0x00083c9601007387 */ /* 0x0001e20000100800 */
[----:B-1----:R-:W-:-:S03]  /*c280*/  @P1 IMAD.MOV.U32 R5, RZ, RZ, R227 ;  /* 0x000000ffff051224 */ /* 0x002fc600078e00e3 */
[----:B0-----:R-:W3:Y:S04]  /*c290*/  LDL.LU R150, [R1+0x6e0] ;  /* 0x0006e00001967983 */ /* 0x001ee80000300800 */
[----:B------:R-:W-:Y:S04]  /*c2a0*/  STL [R1+0x838], R151 ;  /* 0x0008389701007387 */ /* 0x000fe80000100800 */
[----:B-----5:R-:W-:Y:S04]  /*c2b0*/  STL [R1+0x7b8], R0 ;  /* 0x0007b80001007387 */ /* 0x020fe80000100800 */
[----:B------:R0:W-:Y:S04]  /*c2c0*/  STL [R1+0xaac], R224 ;  /* 0x000aace001007387 */ /* 0x0001e80000100800 */
[----:B------:R-:W-:Y:S04]  /*c2d0*/  STL [R1+0xab0], R14 ;  /* 0x000ab00e01007387 */ /* 0x000fe80000100800 */
[----:B------:R1:W-:Y:S04]  /*c2e0*/  STL [R1+0xaa8], R13 ;  /* 0x000aa80d01007387 */ /* 0x0003e80000100800 */
[----:B------:R1:W-:Y:S04]  /*c2f0*/  STL [R1+0xab4], R226 ;  /* 0x000ab4e201007387 */ /* 0x0003e80000100800 */
[----:B0-----:R-:W4:Y:S04]  /*c300*/  LDL.LU R224, [R1+0x754] ;  /* 0x0007540001e07983 */ /* 0x001f280000300800 */
[----:B-1----:R-:W2:Y:S04]  /*c310*/  LDL.LU R13, [R1+0x75c] ;  /* 0x00075c00010d7983 */ /* 0x002ea80000300800 */
[----:B------:R-:W3:Y:S01]  /*c320*/  LDL R227, [R1+0x758] ;  /* 0x0007580001e37983 */ /* 0x000ee20000100800 */
[----:B------:R-:W-:Y:S01]  /*c330*/  PRMT R10, RZ, 0x7610, R10 ;  /* 0x00007610ff0a7816 */ /* 0x000fe2000000000a */
[----:B------:R-:W-:-:S02]  /*c340*/  @P1 IMAD.MOV.U32 R4, RZ, RZ, R223 ;  /* 0x000000ffff041224 */ /* 0x000fc400078e00df */
[----:B------:R-:W4:Y:S04]  /*c350*/  LDL R226, [R1+0x750] ;  /* 0x0007500001e27983 */ /* 0x000f280000100800 */
[----:B------:R0:W4:Y:S04]  /*c360*/  @P1 LDG.E.U8 R10, desc[UR16][R4.64] ;  /* 0x00000010040a1981 */ /* 0x000128000c1e1100 */
[----:B------:R-:W4:Y:S04]  /*c370*/  LDL R223, [R1+0x748] ;  /* 0x0007480001df7983 */ /* 0x000f280000100800 */
[----:B------:R-:W4:Y:S01]  /*c380*/  LDL R151, [R1+0x73c] ;  /* 0x00073c0001977983 */ /* 0x000f220000100800 */
[----:B0-----:R-:W-:-:S03]  /*c390*/  @P0 IMAD.MOV.U32 R5, RZ, RZ, R195 ;  /* 0x000000ffff050224 */ /* 0x001fc600078e00c3 */
[----:B------:R-:W4:Y:S01]  /*c3a0*/  LDL R195, [R1+0x74c] ;  /* 0x00074c0001c37983 */ /* 0x000f220000100800 */
[----:B------:R-:W-:-:S03]  /*c3b0*/  @P0 IMAD.MOV.U32 R4, RZ, RZ, R156 ;  /* 0x000000ffff040224 */ /* 0x000fc600078e009c */
[----:B------:R-:W4:Y:S04]  /*c3c0*/  LDL R156, [R1+0x744] ;  /* 0x00074400019c7983 */ /* 0x000f280000100800 */
[----:B------:R-:W4:Y:S04]  /*c3d0*/  LDL R149, [R1+0x734] ;  /* 0x0007340001957983 */ /* 0x000f280000100800 */
[----:B------:R-:W4:Y:S04]  /*c3e0*/  LDL R14, [R1+0x72c] ;  /* 0x00072c00010e7983 */ /* 0x000f280000100800 */
[----:B------:R-:W4:Y:S01]  /*c3f0*/  LDL R0, [R1+0x724] ;  /* 0x0007240001007983 */ /* 0x000f220000100800 */
[----:B------:R-:W-:-:S02]  /*c400*/  ISETP.GT.AND P2, PT, R2, 0x5, PT ;  /* 0x000000050200780c */ /* 0x000fc40003f44270 */
[----:B------:R-:W-:Y:S02]  /*c410*/  PRMT R193, RZ, 0x7610, R193 ;  /* 0x00007610ffc17816 */ /* 0x000fe400000000c1 */
[C---:B------:R-:W-:Y:S02]  /*c420*/  ISETP.GT.AND P3, PT, R2.reuse, 0x6, PT ;  /* 0x000000060200780c */ /* 0x040fe40003f64270 */
[C---:B------:R-:W-:Y:S02]  /*c430*/  ISETP.GT.AND P4, PT, R2.reuse, 0x7, PT ;  /* 0x000000070200780c */ /* 0x040fe40003f84270 */
[----:B------:R2:W4:Y:S01]  /*c440*/  @P0 LDG.E.U8 R193, desc[UR16][R4.64] ;  /* 0x0000001004c10981 */ /* 0x000522000c1e1100 */
[----:B------:R-:W-:Y:S02]  /*c450*/  PRMT R9, RZ, 0x7610, R9 ;  /* 0x00007610ff097816 */ /* 0x000fe40000000009 */
[----:B------:R-:W-:Y:S02]  /*c460*/  PRMT R192, RZ, 0x7610, R192 ;  /* 0x00007610ffc07816 */ /* 0x000fe400000000c0 */
[----:B------:R-:W-:-:S02]  /*c470*/  ISETP.GT.AND P1, PT, R2, 0x8, PT ;  /* 0x000000080200780c */ /* 0x000fc40003f24270 */
[----:B------:R-:W-:Y:S02]  /*c480*/  PRMT R191, RZ, 0x7610, R191 ;  /* 0x00007610ffbf7816 */ /* 0x000fe400000000bf */
[----:B------:R-:W-:Y:S02]  /*c490*/  ISETP.GT.AND P0, PT, R2, 0x9, PT ;  /* 0x000000090200780c */ /* 0x000fe40003f04270 */
[----:B------:R-:W-:Y:S02]  /*c4a0*/  PRMT R190, RZ, 0x7610, R190 ;  /* 0x00007610ffbe7816 */ /* 0x000fe400000000be */
[----:B------:R-:W-:Y:S01]  /*c4b0*/  PRMT R8, RZ, 0x7610, R8 ;  /* 0x00007610ff087816 */ /* 0x000fe20000000008 */
[----:B--2---:R-:W-:Y:S02]  /*c4c0*/  @P2 IMAD.MOV.U32 R4, RZ, RZ, R13 ;  /* 0x000000ffff042224 */ /* 0x004fe400078e000d */
[----:B---3--:R-:W-:-:S05]  /*c4d0*/  @P2 IMAD.MOV.U32 R5, RZ, RZ, R227 ;  /* 0x000000ffff052224 */ /* 0x008fca00078e00e3 */
[----:B------:R4:W2:Y:S02]  /*c4e0*/  @P2 LDG.E.U8 R9, desc[UR16][R4.64] ;  /* 0x0000001004092981 */ /* 0x0008a4000c1e1100 */
[----:B----4-:R-:W-:Y:S02]  /*c4f0*/  @P3 IMAD.MOV.U32 R4, RZ, RZ, R224 ;  /* 0x000000ffff043224 */ /* 0x010fe400078e00e0 */
[----:B------:R-:W-:-:S05]  /*c500*/  @P3 IMAD.MOV.U32 R5, RZ, RZ, R226 ;  /* 0x000000ffff053224 */ /* 0x000fca00078e00e2 */
[----:B------:R0:W3:Y:S01]  /*c510*/  @P3 LDG.E.U8 R192, desc[UR16][R4.64] ;  /* 0x0000001004c03981 */ /* 0x0000e2000c1e1100 */
[----:B------:R-:W-:Y:S01]  /*c520*/  ISETP.GT.AND P2, PT, R2, 0xa, PT ;  /* 0x0000000a0200780c */ /* 0x000fe20003f44270 */
[----:B0-----:R-:W-:Y:S02]  /*c530*/  @P4 IMAD.MOV.U32 R4, RZ, RZ, R195 ;  /* 0x000000ffff044224 */ /* 0x001fe400078e00c3 */
[----:B------:R-:W-:-:S05]  /*c540*/  @P4 IMAD.MOV.U32 R5, RZ, RZ, R223 ;  /* 0x000000ffff054224 */ /* 0x000fca00078e00df */
[----:B------:R0:W4:Y:S02]  /*c550*/  @P4 LDG.E.U8 R191, desc[UR16][R4.64] ;  /* 0x0000001004bf4981 */ /* 0x000124000c1e1100 */
[----:B0-----:R-:W-:Y:S02]  /*c560*/  @P1 IMAD.MOV.U32 R4, RZ, RZ, R156 ;  /* 0x000000ffff041224 */ /* 0x001fe400078e009c */
[----:B------:R-:W-:-:S05]  /*c570*/  @P1 IMAD.MOV.U32 R5, RZ, RZ, R126 ;  /* 0x000000ffff051224 */ /* 0x000fca00078e007e */
[----:B------:R0:W3:Y:S04]  /*c580*/  @P1 LDG.E.U8 R190, desc[UR16][R4.64] ;  /* 0x0000001004be1981 */ /* 0x0000e8000c1e1100 */
[----:B------:R1:W-:Y:S01]  /*c590*/  STL [R1+0xab8], R13 ;  /* 0x000ab80d01007387 */ /* 0x0003e20000100800 */
[----:B0-----:R-:W-:Y:S02]  /*c5a0*/  @P0 IMAD.MOV.U32 R4, RZ, RZ, R151 ;  /* 0x000000ffff040224 */ /* 0x001fe400078e0097 */
[----:B------:R-:W-:Y:S01]  /*c5b0*/  @P0 IMAD.MOV.U32 R5, RZ, RZ, R128 ;  /* 0x000000ffff050224 */ /* 0x000fe200078e0080 */
[----:B------:R0:W-:Y:S04]  /*c5c0*/  STL [R1+0xabc], R224 ;  /* 0x000abce001007387 */ /* 0x0001e80000100800 */
[----:B------:R1:W4:Y:S04]  /*c5d0*/  @P0 LDG.E.U8 R8, desc[UR16][R4.64] ;  /* 0x0000001004080981 */ /* 0x000328000c1e1100 */
[----:B------:R-:W2:Y:S01]  /*c5e0*/  LDL R151, [R1+0x6d0] ;  /* 0x0006d00001977983 */ /* 0x000ea20000100800 */
[----:B------:R-:W-:-:S02]  /*c5f0*/  ISETP.GT.AND P3, PT, R2, 0xb, PT ;  /* 0x0000000b0200780c */ /* 0x000fc40003f64270 */
[----:B------:R-:W-:Y:S01]  /*c600*/  ISETP.GT.AND P4, PT, R2, 0xc, PT ;  /* 0x0000000c0200780c */ /* 0x000fe20003f84270 */
[----:B------:R-:W3:Y:S01]  /*c610*/  LDL R156, [R1+0x6c8] ;  /* 0x0006c800019c7983 */ /* 0x000ee20000100800 */
[----:B-1----:R-:W-:-:S03]  /*c620*/  @P2 IMAD.MOV.U32 R4, RZ, RZ, R149 ;  /* 0x000000ffff042224 */ /* 0x002fc600078e0095 */
[----:B------:R-:W4:Y:S01]  /*c630*/  LDL R149, [R1+0x6d8] ;  /* 0x0006d80001957983 */ /* 0x000f220000100800 */
[----:B------:R-:W-:Y:S01]  /*c640*/  PRMT R189, RZ, 0x7610, R189 ;  /* 0x00007610ffbd7816 */ /* 0x000fe200000000bd */
[----:B------:R-:W-:Y:S01]  /*c650*/  @P2 IMAD.MOV.U32 R5, RZ, RZ, R130 ;  /* 0x000000ffff052224 */ /* 0x000fe200078e0082 */
[----:B------:R-:W-:Y:S01]  /*c660*/  PRMT R188, RZ, 0x7610, R188 ;  /* 0x00007610ffbc7816 */ /* 0x000fe200000000bc */
[----:B------:R-:W3:Y:S01]  /*c670*/  LDL R13, [R1+0x6b8] ;  /* 0x0006b800010d7983 */ /* 0x000ee20000100800 */
[----:B------:R-:W-:-:S03]  /*c680*/  ISETP.GT.AND P0, PT, R2, 0xd, PT ;  /* 0x0000000d0200780c */ /* 0x000fc60003f04270 */
[----:B------:R1:W3:Y:S01]  /*c690*/  @P2 LDG.E.U8 R189, desc[UR16][R4.64] ;  /* 0x0000001004bd2981 */ /* 0x0002e2000c1e1100 */
[----:B------:R-:W-:Y:S02]  /*c6a0*/  PRMT R187, RZ, 0x7610, R187 ;  /* 0x00007610ffbb7816 */ /* 0x000fe400000000bb */
[C---:B------:R-:W-:Y:S01]  /*c6b0*/  ISETP.GT.AND P1, PT, R2.reuse, 0xe, PT ;  /* 0x0000000e0200780c */ /* 0x040fe20003f24270 */
[----:B-1----:R-:W-:Y:S02]  /*c6c0*/  @P3 IMAD.MOV.U32 R4, RZ, RZ, R14 ;  /* 0x000000ffff043224 */ /* 0x002fe400078e000e */
[----:B------:R-:W-:Y:S01]  /*c6d0*/  @P3 IMAD.MOV.U32 R5, RZ, RZ, R132 ;  /* 0x000000ffff053224 */ /* 0x000fe200078e0084 */
[----:B------:R-:W-:Y:S01]  /*c6e0*/  PRMT R186, RZ, 0x7610, R186 ;  /* 0x00007610ffba7816 */ /* 0x000fe200000000ba */
[----:B------:R-:W3:Y:S04]  /*c6f0*/  LDL R14, [R1+0x6c0] ;  /* 0x0006c000010e7983 */ /* 0x000ee80000100800 */
[----:B------:R1:W3:Y:S01]  /*c700*/  @P3 LDG.E.U8 R188, desc[UR16][R4.64] ;  /* 0x0000001004bc3981 */ /* 0x0002e2000c1e1100 */
[----:B------:R-:W-:Y:S01]  /*c710*/  ISETP.GT.AND P2, PT, R2, 0xf, PT ;  /* 0x0000000f0200780c */ /* 0x000fe20003f44270 */
[----:B-1----:R-:W-:-:S02]  /*c720*/  @P4 IMAD.MOV.U32 R4, RZ, RZ, R0 ;  /* 0x000000ffff044224 */ /* 0x002fc400078e0000 */
[----:B------:R-:W-:Y:S01]  /*c730*/  @P4 IMAD.MOV.U32 R5, RZ, RZ, R134 ;  /* 0x000000ffff054224 */ /* 0x000fe200078e0086 */
[----:B------:R-:W-:Y:S01]  /*c740*/  PRMT R7, RZ, 0x7610, R7 ;  /* 0x00007610ff077816 */ /* 0x000fe20000000007 */
[----:B------:R-:W3:Y:S04]  /*c750*/  LDL R0, [R1+0x6b0] ;  /* 0x0006b00001007983 */ /* 0x000ee80000100800 */
[----:B------:R1:W3:Y:S02]  /*c760*/  @P4 LDG.E.U8 R187, desc[UR16][R4.64] ;  /* 0x0000001004bb4981 */ /* 0x0002e4000c1e1100 */
[----:B-1----:R-:W-:Y:S02]  /*c770*/  @P0 IMAD.MOV.U32 R4, RZ, RZ, R125 ;  /* 0x000000ffff040224 */ /* 0x002fe400078e007d */
[----:B------:R-:W-:-:S05]  /*c780*/  @P0 IMAD.MOV.U32 R5, RZ, RZ, R136 ;  /* 0x000000ffff050224 */ /* 0x000fca00078e0088 */
[----:B------:R1:W3:Y:S01]  /*c790*/  @P0 LDG.E.U8 R186, desc[UR16][R4.64] ;  /* 0x0000001004ba0981 */ /* 0x0002e2000c1e1100 */
[----:B------:R-:W-:Y:S02]  /*c7a0*/  ISETP.GT.AND P0, PT, R2, 0x10, PT ;  /* 0x000000100200780c */ /* 0x000fe40003f04270 */
[----:B------:R-:W-:Y:S01]  /*c7b0*/  PRMT R6, RZ, 0x7610, R6 ;  /* 0x00007610ff067816 */ /* 0x000fe20000000006 */
        /* <DEDUP_REMOVED lines=8> */
[----:B------:R-:W-:Y:S01]  /*c840*/  PRMT R184, RZ, 0x7610, R184 ;  /* 0x00007610ffb87816 */ /* 0x000fe200000000b8 */
[----:B-1----:R-:W-:Y:S02]  /*c850*/  @P0 IMAD.MOV.U32 R4, RZ, RZ, R131 ;  /* 0x000000ffff040224 */ /* 0x002fe400078e0083 */
[----:B------:R-:W-:-:S05]  /*c860*/  @P0 IMAD.MOV.U32 R5, RZ, RZ, R142 ;  /* 0x000000ffff050224 */ /* 0x000fca00078e008e */
[----:B------:R1:W3:Y:S01]  /*c870*/  @P0 LDG.E.U8 R185, desc[UR16][R4.64] ;  /* 0x0000001004b90981 */ /* 0x0002e2000c1e1100 */
[----:B------:R-:W-:Y:S01]  /*c880*/  ISETP.GT.AND P0, PT, R2, 0x12, PT ;  /* 0x000000120200780c */ /* 0x000fe20003f04270 */
[----:B-1----:R-:W-:Y:S02]  /*c890*/  @P1 IMAD.MOV.U32 R4, RZ, RZ, R133 ;  /* 0x000000ffff041224 */ /* 0x002fe400078e0085 */
[----:B------:R-:W-:-:S05]  /*c8a0*/  @P1 IMAD.MOV.U32 R5, RZ, RZ, R144 ;  /* 0x000000ffff051224 */ /* 0x000fca00078e0090 */
[----:B------:R1:W3:Y:S01]  /*c8b0*/  @P1 LDG.E.U8 R184, desc[UR16][R4.64] ;  /* 0x0000001004b81981 */ /* 0x0002e2000c1e1100 */
[----:B------:R-:W-:Y:S02]  /*c8c0*/  ISETP.GT.AND P1, PT, R2, 0x13, PT ;  /* 0x000000130200780c */ /* 0x000fe40003f24270 */
[----:B------:R-:W-:Y:S02]  /*c8d0*/  PRMT R183, RZ, 0x7610, R183 ;  /* 0x00007610ffb77816 */ /* 0x000fe400000000b7 */
        /* <DEDUP_REMOVED lines=10> */
[----:B-1----:R-:W-:Y:S02]  /*c980*/  @P0 IMAD.MOV.U32 R4, RZ, RZ, R139 ;  /* 0x000000ffff040224 */ /* 0x002fe400078e008b */
[----:B------:R-:W-:-:S05]  /*c990*/  @P0 IMAD.MOV.U32 R5, RZ, RZ, R150 ;  /* 0x000000ffff050224 */ /* 0x000fca00078e0096 */
[----:B------:R4:W3:Y:S02]  /*c9a0*/  @P0 LDG.E.U8 R181, desc[UR16][R4.64] ;  /* 0x0000001004b50981 */ /* 0x0008e4000c1e1100 */
[----:B----4-:R-:W-:Y:S02]  /*c9b0*/  @P1 IMAD.MOV.U32 R5, RZ, RZ, R149 ;  /* 0x000000ffff051224 */ /* 0x010fe400078e0095 */
[----:B------:R-:W4:Y:S01]  /*c9c0*/  LDL.LU R149, [R1+0x6bc] ;  /* 0x0006bc0001957983 */ /* 0x000f220000300800 */
[----:B------:R-:W-:Y:S01]  /*c9d0*/  ISETP.GT.AND P0, PT, R2, 0x16, PT ;  /* 0x000000160200780c */ /* 0x000fe20003f04270 */
[----:B------:R-:W-:Y:S01]  /*c9e0*/  @P1 IMAD.MOV.U32 R4, RZ, RZ, R141 ;  /* 0x000000ffff041224 */ /* 0x000fe200078e008d */
[----:B------:R-:W-:-:S06]  /*c9f0*/  PRMT R180, RZ, 0x7610, R180 ;  /* 0x00007610ffb47816 */ /* 0x000fcc00000000b4 */
[----:B------:R2:W4:Y:S05]  /*ca00*/  @P1 LDG.E.U8 R180, desc[UR16][R4.64] ;  /* 0x0000001004b41981 */ /* 0x00052a000c1e1100 */
[----:B--2---:R-:W-:Y:S02]  /*ca10*/  @P0 IMAD.MOV.U32 R5, RZ, RZ, R151 ;  /* 0x000000ffff050224 */ /* 0x004fe400078e0097 */
[----:B------:R-:W2:Y:S01]  /*ca20*/  LDL.LU R151, [R1+0x6b4] ;  /* 0x0006b40001977983 */ /* 0x000ea20000300800 */
[----:B------:R-:W-:Y:S01]  /*ca30*/  ISETP.GT.AND P1, PT, R2, 0x17, PT ;  /* 0x000000170200780c */ /* 0x000fe20003f24270 */
[----:B------:R-:W-:Y:S01]  /*ca40*/  @P0 IMAD.MOV.U32 R4, RZ, RZ, R143 ;  /* 0x000000ffff040224 */ /* 0x000fe200078e008f */
[----:B------:R-:W-:Y:S01]  /*ca50*/  PRMT R179, RZ, 0x7610, R179 ;  /* 0x00007610ffb37816 */ /* 0x000fe200000000b3 */
[----:B------:R-:W2:Y:S01]  /*ca60*/  LDL R245, [R1+0x6a0] ;  /* 0x0006a00001f57983 */ /* 0x000ea20000100800 */
[----:B------:R-:W-:-:S02]  /*ca70*/  PRMT R178, RZ, 0x7610, R178 ;  /* 0x00007610ffb27816 */ /* 0x000fc400000000b2 */
[----:B------:R-:W-:Y:S01]  /*ca80*/  PRMT R177, RZ, 0x7610, R177 ;  /* 0x00007610ffb17816 */ /* 0x000fe200000000b1 */
[----:B------:R-:W2:Y:S04]  /*ca90*/  LDL R238, [R1+0x6a4] ;  /* 0x0006a40001ee7983 */ /* 0x000ea80000100800 */
[----:B------:R1:W2:Y:S01]  /*caa0*/  @P0 LDG.E.U8 R179, desc[UR16][R4.64] ;  /* 0x0000001004b30981 */ /* 0x0002a2000c1e1100 */
[----:B------:R-:W-:-:S03]  /*cab0*/  ISETP.GT.AND P0, PT, R2, 0x18, PT ;  /* 0x000000180200780c */ /* 0x000fc60003f04270 */
[----:B------:R-:W2:Y:S04]  /*cac0*/  LDL R237, [R1+0x698] ;  /* 0x0006980001ed7983 */ /* 0x000ea80000100800 */
[----:B------:R-:W2:Y:S01]  /*cad0*/  LDL R227, [R1+0x69c] ;  /* 0x00069c0001e37983 */ /* 0x000ea20000100800 */
[----:B-1----:R-:W-:Y:S02]  /*cae0*/  @P1 IMAD.MOV.U32 R4, RZ, RZ, R145 ;  /* 0x000000ffff041224 */ /* 0x002fe400078e0091 */
[----:B---3--:R-:W-:Y:S01]  /*caf0*/  @P1 IMAD.MOV.U32 R5, RZ, RZ, R156 ;  /* 0x000000ffff051224 */ /* 0x008fe200078e009c */
[----:B------:R-:W3:Y:S04]  /*cb00*/  LDL R226, [R1+0x690] ;  /* 0x0006900001e27983 */ /* 0x000ee80000100800 */
[----:B------:R1:W3:Y:S01]  /*cb10*/  @P1 LDG.E.U8 R178, desc[UR16][R4.64] ;  /* 0x0000001004b21981 */ /* 0x0002e2000c1e1100 */
[----:B------:R-:W-:-:S03]  /*cb20*/  ISETP.GT.AND P1, PT, R2, 0x19, PT ;  /* 0x000000190200780c */ /* 0x000fc60003f24270 */
[----:B0-----:R-:W3:Y:S01]  /*cb30*/  LDL R224, [R1+0x694] ;  /* 0x0006940001e07983 */ /* 0x001ee20000100800 */
[----:B------:R-:W-:-:S03]  /*cb40*/  PRMT R176, RZ, 0x7610, R176 ;  /* 0x00007610ffb07816 */ /* 0x000fc600000000b0 */
[----:B------:R-:W3:Y:S01]  /*cb50*/  LDL R223, [R1+0x688] ;  /* 0x0006880001df7983 */ /* 0x000ee20000100800 */
[----:B-1----:R-:W-:Y:S02]  /*cb60*/  @P0 IMAD.MOV.U32 R4, RZ, RZ, R147 ;  /* 0x000000ffff040224 */ /* 0x002fe400078e0093 */
[----:B------:R-:W-:Y:S01]  /*cb70*/  @P0 IMAD.MOV.U32 R5, RZ, RZ, R14 ;  /* 0x000000ffff050224 */ /* 0x000fe200078e000e */
[----:B------:R-:W3:Y:S04]  /*cb80*/  LDL R195, [R1+0x68c] ;  /* 0x00068c0001c37983 */ /* 0x000ee80000100800 */
[----:B------:R0:W3:Y:S04]  /*cb90*/  @P0 LDG.E.U8 R177, desc[UR16][R4.64] ;  /* 0x0000001004b10981 */ /* 0x0000e8000c1e1100 */
[----:B------:R-:W3:Y:S04]  /*cba0*/  LDL R14, [R1+0x6a8] ;  /* 0x0006a800010e7983 */ /* 0x000ee80000100800 */
[----:B------:R-:W3:Y:S01]  /*cbb0*/  LDL R156, [R1+0x680] ;  /* 0x00068000019c7983 */ /* 0x000ee20000100800 */
[----:B0-----:R-:W-:-:S03]  /*cbc0*/  @P1 IMAD.MOV.U32 R5, RZ, RZ, R13 ;  /* 0x000000ffff051224 */ /* 0x001fc600078e000d */
[----:B------:R-:W3:Y:S01]  /*cbd0*/  LDL R13, [R1+0x6ac] ;  /* 0x0006ac00010d7983 */ /* 0x000ee20000100800 */
[----:B------:R-:W-:Y:S01]  /*cbe0*/  ISETP.GT.AND P0, PT, R2, 0x1a, PT ;  /* 0x0000001a0200780c */ /* 0x000fe20003f04270 */
[----:B----4-:R-:W-:-:S05]  /*cbf0*/  @P1 IMAD.MOV.U32 R4, RZ, RZ, R149 ;  /* 0x000000ffff041224 */ /* 0x010fca00078e0095 */
[----:B------:R0:W4:Y:S07]  /*cc00*/  @P1 LDG.E.U8 R176, desc[UR16][R4.64] ;  /* 0x0000001004b01981 */ /* 0x00012e000c1e1100 */
[----:B0-----:R-:W-:Y:S02]  /*cc10*/  @P0 IMAD.MOV.U32 R5, RZ, RZ, R0 ;  /* 0x000000ffff050224 */ /* 0x001fe400078e0000 */
[----:B------:R-:W4:Y:S04]  /*cc20*/  LDL R0, [R1+0x684] ;  /* 0x0006840001007983 */ /* 0x000f280000100800 */
[----:B--2---:R-:W-:Y:S04]  /*cc30*/  STL.64 [R1+0xaa0], R150 ;  /* 0x000aa09601007387 */ /* 0x004fe80000100a00 */
[----:B------:R-:W-:Y:S04]  /*cc40*/  STL.64 [R1+0xa98], R148 ;  /* 0x000a989401007387 */ /* 0x000fe80000100a00 */
        /* <DEDUP_REMOVED lines=44> */
[----:B------:R-:W-:Y:S01]  /*cf10*/  STL.64 [R1+0x930], R58 ;  /* 0x0009303a01007387 */ /* 0x000fe20000100a00 */
[----:B------:R-:W-:-:S03]  /*cf20*/  ISETP.GT.AND P1, PT, R2, 0x1b, PT ;  /* 0x0000001b0200780c */ /* 0x000fc60003f24270 */
[----:B------:R-:W-:Y:S04]  /*cf30*/  STL.64 [R1+0x928], R56 ;  /* 0x0009283801007387 */ /* 0x000fe80000100a00 */
[----:B------:R-:W-:Y:S04]  /*cf40*/  STL.64 [R1+0x920], R54 ;  /* 0x0009203601007387 */ /* 0x000fe80000100a00 */
[----:B------:R-:W-:Y:S04]  /*cf50*/  STL.64 [R1+0x918], R52 ;  /* 0x0009183401007387 */ /* 0x000fe80000100a00 */
[----:B------:R-:W-:Y:S04]  /*cf60*/  STL.64 [R1+0x910], R50 ;  /* 0x0009103201007387 */ /* 0x000fe80000100a00 */
[----:B------:R-:W-:Y:S04]  /*cf70*/  STL.64 [R1+0x908], R48 ;  /* 0x0009083001007387 */ /* 0x000fe80000100a00 */
[----:B------:R-:W-:Y:S01]  /*cf80*/  STL.64 [R1+0x900], R46 ;  /* 0x0009002e01007387 */ /* 0x000fe20000100a00 */
[----:B------:R-:W-:-:S03]  /*cf90*/  PRMT R175, RZ, 0x7610, R175 ;  /* 0x00007610ffaf7816 */ /* 0x000fc600000000af */
[----:B------:R-:W-:Y:S01]  /*cfa0*/  STL.64 [R1+0x8f8], R44 ;  /* 0x0008f82c01007387 */ /* 0x000fe20000100a00 */
[----:B------:R-:W-:-:S03]  /*cfb0*/  @P0 IMAD.MOV.U32 R4, RZ, RZ, R151 ;  /* 0x000000ffff040224 */ /* 0x000fc600078e0097 */
[----:B------:R-:W-:Y:S04]  /*cfc0*/  STL.64 [R1+0x8f0], R42 ;  /* 0x0008f02a01007387 */ /* 0x000fe80000100a00 */
[----:B------:R-:W-:Y:S04]  /*cfd0*/  STL.64 [R1+0x8e8], R40 ;  /* 0x0008e82801007387 */ /* 0x000fe80000100a00 */
[----:B------:R-:W-:Y:S04]  /*cfe0*/  STL.64 [R1+0x8e0], R38 ;  /* 0x0008e02601007387 */ /* 0x000fe80000100a00 */
[----:B------:R-:W-:Y:S04]  /*cff0*/  STL.64 [R1+0x8d8], R36 ;  /* 0x0008d82401007387 */ /* 0x000fe80000100a00 */
[----:B------:R-:W-:Y:S04]  /*d000*/  STL.64 [R1+0x8d0], R34 ;  /* 0x0008d02201007387 */ /* 0x000fe80000100a00 */
[----:B------:R0:W-:Y:S04]  /*d010*/  STL.64 [R1+0x8c8], R32 ;  /* 0x0008c82001007387 */ /* 0x0001e80000100a00 */
[----:B------:R1:W-:Y:S04]  /*d020*/  STL.64 [R1+0x8c0], R30 ;  /* 0x0008c01e01007387 */ /* 0x0003e80000100a00 */
[----:B------:R2:W-:Y:S04]  /*d030*/  STL.64 [R1+0x8b8], R28 ;  /* 0x0008b81c01007387 */ /* 0x0005e80000100a00 */
[----:B------:R2:W-:Y:S04]  /*d040*/  STL.64 [R1+0x8b0], R26 ;  /* 0x0008b01a01007387 */ /* 0x0005e80000100a00 */
[----:B------:R3:W4:Y:S04]  /*d050*/  @P0 LDG.E.U8 R175, desc[UR16][R4.64] ;  /* 0x0000001004af0981 */ /* 0x000728000c1e1100 */
[----:B------:R2:W-:Y:S01]  /*d060*/  STL.64 [R1+0x8a8], R24 ;  /* 0x0008a81801007387 */ /* 0x0005e20000100a00 */
[----:B---3--:R-:W-:-:S02]  /*d070*/  @P1 IMAD.MOV.U32 R4, RZ, RZ, R13 ;  /* 0x000000ffff041224 */ /* 0x008fc400078e000d */
[----:B------:R-:W-:Y:S01]  /*d080*/  @P1 IMAD.MOV.U32 R5, RZ, RZ, R14 ;  /* 0x000000ffff051224 */ /* 0x000fe200078e000e */
[----:B------:R-:W3:Y:S04]  /*d090*/  LDL R13, [R1+0x67c] ;  /* 0x00067c00010d7983 */ /* 0x000ee80000100800 */
[----:B------:R-:W3:Y:S01]  /*d0a0*/  LDL R14, [R1+0x678] ;  /* 0x00067800010e7983 */ /* 0x000ee20000100800 */
[----:B------:R-:W-:Y:S02]  /*d0b0*/  ISETP.GT.AND P0, PT, R2, 0x1c, PT ;  /* 0x0000001c0200780c */ /* 0x000fe40003f04270 */
[----:B------:R-:W-:Y:S01]  /*d0c0*/  PRMT R174, RZ, 0x7610, R174 ;  /* 0x00007610ffae7816 */ /* 0x000fe200000000ae */
[----:B0-----:R-:W3:Y:S04]  /*d0d0*/  LDL R32, [R1+0x670] ;  /* 0x0006700001207983 */ /* 0x001ee80000100800 */
[----:B-1----:R-:W3:Y:S01]  /*d0e0*/  LDL R31, [R1+0x674] ;  /* 0x00067400011f7983 */ /* 0x002ee20000100800 */
[----:B------:R-:W-:-:S03]  /*d0f0*/  PRMT R173, RZ, 0x7610, R173 ;  /* 0x00007610ffad7816 */ /* 0x000fc600000000ad */
[----:B------:R0:W3:Y:S01]  /*d100*/  @P1 LDG.E.U8 R174, desc[UR16][R4.64] ;  /* 0x0000001004ae1981 */ /* 0x0000e2000c1e1100 */
[----:B------:R-:W-:-:S03]  /*d110*/  ISETP.GT.AND P1, PT, R2, 0x1d, PT ;  /* 0x0000001d0200780c */ /* 0x000fc60003f24270 */
[----:B------:R-:W3:Y:S04]  /*d120*/  LDL R30, [R1+0x668] ;  /* 0x00066800011e7983 */ /* 0x000ee80000100800 */
[----:B--2---:R-:W2:Y:S01]  /*d130*/  LDL R29, [R1+0x66c] ;  /* 0x00066c00011d7983 */ /* 0x004ea20000100800 */
[----:B0-----:R-:W-:Y:S02]  /*d140*/  @P0 IMAD.MOV.U32 R4, RZ, RZ, R238 ;  /* 0x000000ffff040224 */ /* 0x001fe400078e00ee */
[----:B------:R-:W-:Y:S01]  /*d150*/  @P0 IMAD.MOV.U32 R5, RZ, RZ, R245 ;  /* 0x000000ffff050224 */ /* 0x000fe200078e00f5 */
[----:B------:R-:W-:Y:S01]  /*d160*/  PRMT R172, RZ, 0x7610, R172 ;  /* 0x00007610ffac7816 */ /* 0x000fe200000000ac */
[----:B------:R-:W2:Y:S04]  /*d170*/  LDL R28, [R1+0x660] ;  /* 0x00066000011c7983 */ /* 0x000ea80000100800 */
[----:B------:R0:W2:Y:S01]  /*d180*/  @P0 LDG.E.U8 R173, desc[UR16][R4.64] ;  /* 0x0000001004ad0981 */ /* 0x0000a2000c1e1100 */
[----:B------:R-:W-:-:S02]  /*d190*/  ISETP.GT.AND P0, PT, R2, 0x1e, PT ;  /* 0x0000001e0200780c */ /* 0x000fc40003f04270 */
[----:B------:R-:W-:Y:S01]  /*d1a0*/  PRMT R171, RZ, 0x7610, R171 ;  /* 0x00007610ffab7816 */ /* 0x000fe200000000ab */
[----:B------:R-:W2:Y:S01]  /*d1b0*/  LDL R27, [R1+0x664] ;  /* 0x00066400011b7983 */ /* 0x000ea20000100800 */
[----:B------:R-:W-:-:S03]  /*d1c0*/  PRMT R169, RZ, 0x7610, R169 ;  /* 0x00007610ffa97816 */ /* 0x000fc600000000a9 */
[----:B------:R-:W2:Y:S01]  /*d1d0*/  LDL R26, [R1+0x658] ;  /* 0x00065800011a7983 */ /* 0x000ea20000100800 */
[----:B0-----:R-:W-:Y:S02]  /*d1e0*/  @P1 IMAD.MOV.U32 R4, RZ, RZ, R227 ;  /* 0x000000ffff041224 */ /* 0x001fe400078e00e3 */
[----:B------:R-:W-:Y:S01]  /*d1f0*/  @P1 IMAD.MOV.U32 R5, RZ, RZ, R237 ;  /* 0x000000ffff051224 */ /* 0x000fe200078e00ed */
[----:B------:R-:W2:Y:S04]  /*d200*/  LDL R25, [R1+0x65c] ;  /* 0x00065c0001197983 */ /* 0x000ea80000100800 */
[----:B------:R0:W2:Y:S01]  /*d210*/  @P1 LDG.E.U8 R172, desc[UR16][R4.64] ;  /* 0x0000001004ac1981 */ /* 0x0000a2000c1e1100 */
[----:B------:R-:W-:Y:S02]  /*d220*/  ISETP.GT.AND P1, PT, R2, 0x1f, PT ;  /* 0x0000001f0200780c */ /* 0x000fe40003f24270 */
[----:B------:R-:W-:Y:S01]  /*d230*/  PRMT R170, RZ, 0x7610, R170 ;  /* 0x00007610ffaa7816 */ /* 0x000fe200000000aa */
[----:B------:R-:W2:Y:S01]  /*d240*/  LDL R24, [R1+0x650] ;  /* 0x0006500001187983 */ /* 0x000ea20000100800 */
[----:B------:R-:W-:-:S02]  /*d250*/  PRMT R168, RZ, 0x7610, R168 ;  /* 0x00007610ffa87816 */ /* 0x000fc400000000a8 */
[----:B------:R-:W-:Y:S01]  /*d260*/  PRMT R167, RZ, 0x7610, R167 ;  /* 0x00007610ffa77816 */ /* 0x000fe200000000a7 */
[----:B------:R-:W2:Y:S01]  /*d270*/  LDL R34, [R1+0x5e0] ;  /* 0x0005e00001227983 */ /* 0x000ea20000100800 */
        /* <DEDUP_REMOVED lines=8> */
[----:B------:R-:W-:Y:S02]  /*d300*/  PRMT R163, RZ, 0x7610, R163 ;  /* 0x00007610ffa37816 */ /* 0x000fe400000000a3 */
[----:B------:R-:W-:Y:S01]  /*d310*/  PRMT R161, RZ, 0x7610, R161 ;  /* 0x00007610ffa17816 */ /* 0x000fe200000000a1 */
[----:B------:R-:W2:Y:S01]  /*d320*/  LDL R37, [R1+0x794] ;  /* 0x0007940001257983 */ /* 0x000ea20000100800 */
[----:B0-----:R-:W-:Y:S02]  /*d330*/  @P1 IMAD.MOV.U32 R4, RZ, RZ, R195 ;  /* 0x000000ffff041224 */ /* 0x001fe400078e00c3 */
[----:B------:R-:W-:Y:S01]  /*d340*/  @P1 IMAD.MOV.U32 R5, RZ, RZ, R223 ;  /* 0x000000ffff051224 */ /* 0x000fe200078e00df */
[----:B------:R-:W-:Y:S01]  /*d350*/  PRMT R159, RZ, 0x7610, R159 ;  /* 0x00007610ff9f7816 */ /* 0x000fe2000000009f */
[----:B------:R-:W2:Y:S04]  /*d360*/  LDL R36, [R1+0x578] ;  /* 0x0005780001247983 */ /* 0x000ea80000100800 */
[----:B------:R4:W2:Y:S01]  /*d370*/  @P1 LDG.E.U8 R169, desc[UR16][R4.64] ;  /* 0x0000001004a91981 */ /* 0x0008a2000c1e1100 */
[----:B------:R-:W-:-:S02]  /*d380*/  PRMT R157, RZ, 0x7610, R157 ;  /* 0x00007610ff9d7816 */ /* 0x000fc4000000009d */
[----:B------:R-:W-:Y:S01]  /*d390*/  PRMT R154, RZ, 0x7610, R154 ;  /* 0x00007610ff9a7816 */ /* 0x000fe2000000009a */
[----:B------:R-:W2:Y:S01]  /*d3a0*/  LDL R35, [R1+0x57c] ;  /* 0x00057c0001237983 */ /* 0x000ea20000100800 */
[----:B----4-:R-:W-:-:S03]  /*d3b0*/  @P0 IMAD.MOV.U32 R4, RZ, RZ, R0 ;  /* 0x000000ffff040224 */ /* 0x010fc600078e0000 */
[----:B------:R-:W4:Y:S01]  /*d3c0*/  LDL R0, [R1+0x654] ;  /* 0x0006540001007983 */ /* 0x000f220000100800 */
[----:B------:R-:W-:Y:S01]  /*d3d0*/  ISETP.GT.AND P1, PT, R2, 0x21, PT ;  /* 0x000000210200780c */ /* 0x000fe20003f24270 */
[----:B------:R-:W-:-:S05]  /*d3e0*/  @P0 IMAD.MOV.U32 R5, RZ, RZ, R156 ;  /* 0x000000ffff050224 */ /* 0x000fca00078e009c */
[----:B------:R3:W4:Y:S01]  /*d3f0*/  @P0 LDG.E.U8 R170, desc[UR16][R4.64] ;  /* 0x0000001004aa0981 */ /* 0x000722000c1e1100 */
[----:B------:R-:W-:-:S06]  /*d400*/  ISETP.GT.AND P0, PT, R2, 0x22, PT ;  /* 0x000000220200780c */ /* 0x000fcc0003f04270 */
[----:B---3--:R-:W-:Y:S02]  /*d410*/  @P1 IMAD.MOV.U32 R4, RZ, RZ, R13 ;  /* 0x000000ffff041224 */ /* 0x008fe400078e000d */
[----:B------:R-:W3:Y:S01]  /*d420*/  LDL R13, [R1+0x64c] ;  /* 0x00064c00010d7983 */ /* 0x000ee20000100800 */
[----:B------:R-:W-:-:S03]  /*d430*/  @P1 IMAD.MOV.U32 R5, RZ, RZ, R14 ;  /* 0x000000ffff051224 */ /* 0x000fc600078e000e */
[----:B------:R-:W3:Y:S04]  /*d440*/  LDL R14, [R1+0x648] ;  /* 0x00064800010e7983 */ /* 0x000ee80000100800 */
[----:B------:R0:W3:Y:S01]  /*d450*/  @P1 LDG.E.U8 R168, desc[UR16][R4.64] ;  /* 0x0000001004a81981 */ /* 0x0000e2000c1e1100 */
[C---:B------:R-:W-:Y:S01]  /*d460*/  ISETP.GT.AND P1, PT, R2.reuse, 0x23, PT ;  /* 0x000000230200780c */ /* 0x040fe20003f24270 */
[----:B0-----:R-:W-:Y:S02]  /*d470*/  @P0 IMAD.MOV.U32 R4, RZ, RZ, R31 ;  /* 0x000000ffff040224 */ /* 0x001fe400078e001f */
[----:B------:R-:W-:Y:S01]  /*d480*/  @P0 IMAD.MOV.U32 R5, RZ, RZ, R32 ;  /* 0x000000ffff050224 */ /* 0x000fe200078e0020 */
[----:B------:R-:W3:Y:S04]  /*d490*/  LDL R31, [R1+0x644] ;  /* 0x00064400011f7983 */ /* 0x000ee80000100800 */
[----:B------:R-:W3:Y:S04]  /*d4a0*/  LDL R32, [R1+0x640] ;  /* 0x0006400001207983 */ /* 0x000ee80000100800 */
[----:B------:R2:W3:Y:S01]  /*d4b0*/  @P0 LDG.E.U8 R167, desc[UR16][R4.64] ;  /* 0x0000001004a70981 */ /* 0x0004e2000c1e1100 */
[----:B------:R-:W-:Y:S01]  /*d4c0*/  ISETP.GT.AND P0, PT, R2, 0x24, PT ;  /* 0x000000240200780c */ /* 0x000fe20003f04270 */
[----:B--2---:R-:W-:-:S02]  /*d4d0*/  @P1 IMAD.MOV.U32 R4, RZ, RZ, R29 ;  /* 0x000000ffff041224 */ /* 0x004fc400078e001d */
[----:B------:R-:W-:Y:S01]  /*d4e0*/  @P1 IMAD.MOV.U32 R5, RZ, RZ, R30 ;  /* 0x000000ffff051224 */ /* 0x000fe200078e001e */
[----:B------:R-:W2:Y:S04]  /*d4f0*/  LDL R29, [R1+0x63c] ;  /* 0x00063c00011d7983 */ /* 0x000ea80000100800 */
[----:B------:R-:W2:Y:S04]  /*d500*/  LDL R30, [R1+0x638] ;  /* 0x00063800011e7983 */ /* 0x000ea80000100800 */
[----:B------:R0:W2:Y:S01]  /*d510*/  @P1 LDG.E.U8 R166, desc[UR16][R4.64] ;  /* 0x0000001004a61981 */ /* 0x0000a2000c1e1100 */
[----:B------:R-:W-:Y:S01]  /*d520*/  ISETP.GT.AND P1, PT, R2, 0x25, PT ;  /* 0x000000250200780c */ /* 0x000fe20003f24270 */
[----:B0-----:R-:W-:-:S02]  /*d530*/  @P0 IMAD.MOV.U32 R4, RZ, RZ, R27 ;  /* 0x000000ffff040224 */ /* 0x001fc400078e001b */
        /* <DEDUP_REMOVED lines=9> */
[----:B------:R4:W2:Y:S02]  /*d5d0*/  @P1 LDG.E.U8 R163, desc[UR16][R4.64] ;  /* 0x0000001004a31981 */ /* 0x0008a4000c1e1100 */
[----:B----4-:R-:W-:-:S02]  /*d5e0*/  @P0 IMAD.MOV.U32 R4, RZ, RZ, R0 ;  /* 0x000000ffff040224 */ /* 0x010fc400078e0000 */
[----:B------:R-:W4:Y:S01]  /*d5f0*/  LDL R0, [R1+0x624] ;  /* 0x0006240001007983 */ /* 0x000f220000100800 */
[C---:B------:R-:W-:Y:S01]  /*d600*/  ISETP.GT.AND P1, PT, R2.reuse, 0x27, PT ;  /* 0x000000270200780c */ /* 0x040fe20003f24270 */
[----:B------:R-:W-:Y:S02]  /*d610*/  @P0 IMAD.MOV.U32 R5, RZ, RZ, R24 ;  /* 0x000000ffff050224 */ /* 0x000fe400078e0018 */
[----:B------:R-:W4:Y:S04]  /*d620*/  LDL R24, [R1+0x620] ;  /* 0x0006200001187983 */ /* 0x000f280000100800 */
[----:B------:R3:W4:Y:S01]  /*d630*/  @P0 LDG.E.U8 R161, desc[UR16][R4.64] ;  /* 0x0000001004a10981 */ /* 0x000722000c1e1100 */
[----:B------:R-:W-:Y:S02]  /*d640*/  ISETP.GT.AND P0, PT, R2, 0x28, PT ;  /* 0x000000280200780c */ /* 0x000fe40003f04270 */
[----:B------:R-:W-:-:S02]  /*d650*/  PRMT R152, RZ, 0x7610, R152 ;  /* 0x00007610ff987816 */ /* 0x000fc40000000098 */
[----:B------:R-:W-:Y:S01]  /*d660*/  PRMT R22, RZ, 0x7610, R22 ;  /* 0x00007610ff167816 */ /* 0x000fe20000000016 */
[----:B---3--:R-:W-:Y:S02]  /*d670*/  @P1 IMAD.MOV.U32 R4, RZ, RZ, R13 ;  /* 0x000000ffff041224 */ /* 0x008fe400078e000d */
[----:B------:R-:W3:Y:S01]  /*d680*/  LDL R13, [R1+0x61c] ;  /* 0x00061c00010d7983 */ /* 0x000ee20000100800 */
[----:B------:R-:W-:-:S03]  /*d690*/  @P1 IMAD.MOV.U32 R5, RZ, RZ, R14 ;  /* 0x000000ffff051224 */ /* 0x000fc600078e000e */
[----:B------:R-:W3:Y:S04]  /*d6a0*/  LDL R14, [R1+0x618] ;  /* 0x00061800010e7983 */ /* 0x000ee80000100800 */
[----:B------:R0:W3:Y:S01]  /*d6b0*/  @P1 LDG.E.U8 R159, desc[UR16][R4.64] ;  /* 0x00000010049f1981 */ /* 0x0000e2000c1e1100 */
[----:B------:R-:W-:Y:S01]  /*d6c0*/  ISETP.GT.AND P1, PT, R2, 0x29, PT ;  /* 0x000000290200780c */ /* 0x000fe20003f24270 */
[----:B0-----:R-:W-:Y:S02]  /*d6d0*/  @P0 IMAD.MOV.U32 R4, RZ, RZ, R31 ;  /* 0x000000ffff040224 */ /* 0x001fe400078e001f */
[----:B------:R-:W3:Y:S01]  /*d6e0*/  LDL R31, [R1+0x614] ;  /* 0x00061400011f7983 */ /* 0x000ee20000100800 */
[----:B------:R-:W-:-:S03]  /*d6f0*/  @P0 IMAD.MOV.U32 R5, RZ, RZ, R32 ;  /* 0x000000ffff050224 */ /* 0x000fc600078e0020 */
[----:B------:R-:W3:Y:S04]  /*d700*/  LDL R32, [R1+0x610] ;  /* 0x0006100001207983 */ /* 0x000ee80000100800 */
[----:B------:R2:W3:Y:S01]  /*d710*/  @P0 LDG.E.U8 R157, desc[UR16][R4.64] ;  /* 0x00000010049d0981 */ /* 0x0004e2000c1e1100 */
[----:B------:R-:W-:Y:S01]  /*d720*/  ISETP.GT.AND P0, PT, R2, 0x2a, PT ;  /* 0x0000002a0200780c */ /* 0x000fe20003f04270 */
[----:B--2---:R-:W-:Y:S02]  /*d730*/  @P1 IMAD.MOV.U32 R4, RZ, RZ, R29 ;  /* 0x000000ffff041224 */ /* 0x004fe400078e001d */
[----:B------:R-:W2:Y:S01]  /*d740*/  LDL R29, [R1+0x60c] ;  /* 0x00060c00011d7983 */ /* 0x000ea20000100800 */
[----:B------:R-:W-:-:S03]  /*d750*/  @P1 IMAD.MOV.U32 R5, RZ, RZ, R30 ;  /* 0x000000ffff051224 */ /* 0x000fc600078e001e */
[----:B------:R-:W2:Y:S04]  /*d760*/  LDL R30, [R1+0x608] ;  /* 0x00060800011e7983 */ /* 0x000ea80000100800 */
[----:B------:R0:W2:Y:S01]  /*d770*/  @P1 LDG.E.U8 R154, desc[UR16][R4.64] ;  /* 0x00000010049a1981 */ /* 0x0000a2000c1e1100 */
[----:B------:R-:W-:Y:S01]  /*d780*/  ISETP.GT.AND P1, PT, R2, 0x2b, PT ;  /* 0x0000002b0200780c */ /* 0x000fe20003f24270 */
[----:B0-----:R-:W-:Y:S02]  /*d790*/  @P0 IMAD.MOV.U32 R4, RZ, RZ, R27 ;  /* 0x000000ffff040224 */ /* 0x001fe400078e001b */
        /* <DEDUP_REMOVED lines=9> */
[----:B------:R4:W2:Y:S02]  /*d830*/  @P1 LDG.E.U8 R22, desc[UR16][R4.64] ;  /* 0x0000001004161981 */ /* 0x0008a4000c1e1100 */
[----:B----4-:R-:W-:Y:S02]  /*d840*/  @P0 IMAD.MOV.U32 R4, RZ, RZ, R0 ;  /* 0x000000ffff040224 */ /* 0x010fe400078e0000 */
[----:B------:R-:W4:Y:S01]  /*d850*/  LDL R0, [R1+0x5f4] ;  /* 0x0005f40001007983 */ /* 0x000f220000100800 */
[----:B------:R-:W-:Y:S01]  /*d860*/  ISETP.GT.AND P1, PT, R2, 0x2d, PT ;  /* 0x0000002d0200780c */ /* 0x000fe20003f24270 */
[----:B------:R-:W-:Y:S01]  /*d870*/  @P0 IMAD.MOV.U32 R5, RZ, RZ, R24 ;  /* 0x000000ffff050224 */ /* 0x000fe200078e0018 */
[----:B------:R-:W-:Y:S01]  /*d880*/  PRMT R20, RZ, 0x7610, R20 ;  /* 0x00007610ff147816 */ /* 0x000fe20000000014 */
[----:B------:R-:W4:Y:S01]  /*d890*/  LDL R24, [R1+0x5f0] ;  /* 0x0005f00001187983 */ /* 0x000f220000100800 */
[----:B------:R-:W-:-:S04]  /*d8a0*/  PRMT R18, RZ, 0x7610, R18 ;  /* 0x00007610ff127816 */ /* 0x000fc80000000012 */
[----:B------:R3:W4:Y:S01]  /*d8b0*/  @P0 LDG.E.U8 R20, desc[UR16][R4.64] ;  /* 0x0000001004140981 */ /* 0x000722000c1e1100 */
[----:B------:R-:W-:Y:S02]  /*d8c0*/  ISETP.GT.AND P0, PT, R2, 0x2e, PT ;  /* 0x0000002e0200780c */ /* 0x000fe40003f04270 */
[----:B------:R-:W-:Y:S02]  /*d8d0*/  PRMT R16, RZ, 0x7610, R16 ;  /* 0x00007610ff107816 */ /* 0x000fe40000000010 */
[----:B------:R-:W-:Y:S02]  /*d8e0*/  PRMT R3, RZ, 0x7610, R3 ;  /* 0x00007610ff037816 */ /* 0x000fe40000000003 */
[----:B------:R-:W-:Y:S02]  /*d8f0*/  PRMT R164, RZ, 0x7610, R164 ;  /* 0x00007610ffa47816 */ /* 0x000fe400000000a4 */
[----:B------:R-:W-:Y:S01]  /*d900*/  PRMT R162, RZ, 0x7610, R162 ;  /* 0x00007610ffa27816 */ /* 0x000fe200000000a2 */
[----:B---3--:R-:W-:-:S02]  /*d910*/  @P1 IMAD.MOV.U32 R4, RZ, RZ, R13 ;  /* 0x000000ffff041224 */ /* 0x008fc400078e000d */
        /* <DEDUP_REMOVED lines=23> */
[----:B0-----:R-:W-:Y:S01]  /*da90*/  @P1 IMAD.MOV.U32 R4, RZ, RZ, R25 ;  /* 0x000000ffff041224 */ /* 0x001fe200078e0019 */
[----:B------:R-:W-:Y:S01]  /*daa0*/  PRMT R160, RZ, 0x7610, R160 ;  /* 0x00007610ffa07816 */ /* 0x000fe200000000a0 */
[----:B------:R-:W2:Y:S01]  /*dab0*/  LDL R25, [R1+0x5b8] ;  /* 0x0005b80001197983 */ /* 0x000ea20000100800 */
[----:B------:R-:W-:-:S03]  /*dac0*/  @P1 IMAD.MOV.U32 R5, RZ, RZ, R26 ;  /* 0x000000ffff051224 */ /* 0x000fc600078e001a */
[----:B------:R-:W2:Y:S04]  /*dad0*/  LDL R26, [R1+0x5c0] ;  /* 0x0005c000011a7983 */ /* 0x000ea80000100800 */
[----:B------:R4:W2:Y:S02]  /*dae0*/  @P1 LDG.E.U8 R162, desc[UR16][R4.64] ;  /* 0x0000001004a21981 */ /* 0x0008a4000c1e1100 */
[----:B----4-:R-:W-:Y:S02]  /*daf0*/  @P0 IMAD.MOV.U32 R4, RZ, RZ, R0 ;  /* 0x000000ffff040224 */ /* 0x010fe400078e0000 */
[----:B------:R-:W4:Y:S01]  /*db00*/  LDL R0, [R1+0x5c4] ;  /* 0x0005c40001007983 */ /* 0x000f220000100800 */
[----:B------:R-:W-:Y:S01]  /*db10*/  ISETP.GT.AND P1, PT, R2, 0x33, PT ;  /* 0x000000330200780c */ /* 0x000fe20003f24270 */
[----:B------:R-:W-:-:S02]  /*db20*/  @P0 IMAD.MOV.U32 R5, RZ, RZ, R24 ;  /* 0x000000ffff050224 */ /* 0x000fc400078e0018 */
[----:B------:R-:W4:Y:S01]  /*db30*/  LDL R24, [R1+0x5bc] ;  /* 0x0005bc0001187983 */ /* 0x000f220000100800 */
[----:B------:R-:W-:-:S03]  /*db40*/  PRMT R158, RZ, 0x7610, R158 ;  /* 0x00007610ff9e7816 */ /* 0x000fc6000000009e */
        /* <DEDUP_REMOVED lines=13> */
[----:B------:R-:W-:Y:S01]  /*dc20*/  @P0 IMAD.MOV.U32 R5, RZ, RZ, R34 ;  /* 0x000000ffff050224 */ /* 0x000fe200078e0022 */
[----:B------:R-:W-:Y:S02]  /*dc30*/  PRMT R19, RZ, 0x7610, R19 ;  /* 0x00007610ff137816 */ /* 0x000fe40000000013 */
[----:B------:R-:W-:-:S02]  /*dc40*/  PRMT R17, RZ, 0x7610, R17 ;  /* 0x00007610ff117816 */ /* 0x000fc40000000011 */
[----:B------:R-:W-:Y:S01]  /*dc50*/  PRMT R15, RZ, 0x7610, R15 ;  /* 0x00007610ff0f7816 */ /* 0x000fe2000000000f */
[----:B------:R2:W3:Y:S01]  /*dc60*/  @P0 LDG.E.U8 R155, desc[UR16][R4.64] ;  /* 0x00000010049b0981 */ /* 0x0004e2000c1e1100 */
[----:B------:R-:W-:Y:S02]  /*dc70*/  ISETP.GT.AND P0, PT, R2, 0x36, PT ;  /* 0x000000360200780c */ /* 0x000fe40003f04270 */
[----:B------:R-:W-:Y:S02]  /*dc80*/  LOP3.LUT R12, R12, 0xffff, RZ, 0xc0, !PT ;  /* 0x0000ffff0c0c7812 */ /* 0x000fe400078ec0ff */
[----:B------:R-:W-:Y:S02]  /*dc90*/  LOP3.LUT R11, R11, 0xffff, RZ, 0xc0, !PT ;  /* 0x0000ffff0b0b7812 */ /* 0x000fe400078ec0ff */
[----:B------:R-:W-:Y:S02]  /*dca0*/  LOP3.LUT R194, R194, 0xffff, RZ, 0xc0, !PT ;  /* 0x0000ffffc2c27812 */ /* 0x000fe400078ec0ff */
[----:B------:R-:W-:-:S02]  /*dcb0*/  LOP3.LUT R10, R10, 0xffff, RZ, 0xc0, !PT ;  /* 0x0000ffff0a0a7812 */ /* 0x000fc400078ec0ff */
[----:B------:R-:W-:Y:S02]  /*dcc0*/  LOP3.LUT R193, R193, 0xffff, RZ, 0xc0, !PT ;  /* 0x0000ffffc1c17812 */ /* 0x000fe400078ec0ff */
[----:B------:R-:W-:Y:S01]  /*dcd0*/  LOP3.LUT R9, R9, 0xffff, RZ, 0xc0, !PT ;  /* 0x0000ffff09097812 */ /* 0x000fe200078ec0ff */
[----:B--2---:R-:W-:Y:S01]  /*dce0*/  @P1 IMAD.MOV.U32 R4, RZ, RZ, R29 ;  /* 0x000000ffff041224 */ /* 0x004fe200078e001d */
[----:B------:R-:W-:Y:S01]  /*dcf0*/  LOP3.LUT R190, R190, 0xffff, RZ, 0xc0, !PT ;  /* 0x0000ffffbebe7812 */ /* 0x000fe200078ec0ff */
[----:B------:R-:W2:Y:S01]  /*dd00*/  LDL R29, [R1+0x5ac] ;  /* 0x0005ac00011d7983 */ /* 0x000ea20000100800 */
[----:B------:R-:W-:-:S03]  /*dd10*/  @P1 IMAD.MOV.U32 R5, RZ, RZ, R30 ;  /* 0x000000ffff051224 */ /* 0x000fc600078e001e */
[----:B------:R-:W2:Y:S04]  /*dd20*/  LDL R30, [R1+0x5a8] ;  /* 0x0005a800011e7983 */ /* 0x000ea80000100800 */
[----:B------:R0:W2:Y:S01]  /*dd30*/  @P1 LDG.E.U8 R153, desc[UR16][R4.64] ;  /* 0x0000001004991981 */ /* 0x0000a2000c1e1100 */
[----:B------:R-:W-:Y:S02]  /*dd40*/  ISETP.GT.AND P1, PT, R2, 0x37, PT ;  /* 0x000000370200780c */ /* 0x000fe40003f24270 */
[----:B------:R-:W-:Y:S01]  /*dd50*/  LOP3.LUT R8, R8, 0xffff, RZ, 0xc0, !PT ;  /* 0x0000ffff08087812 */ /* 0x000fe200078ec0ff */
[----:B------:R-:W1:Y:S01]  /*dd60*/  S2R R156, SR_TID.X ;  /* 0x00000000009c7919 */ /* 0x000e620000002100 */
[----:B------:R-:W-:Y:S02]  /*dd70*/  LOP3.LUT R192, R192, 0xffff, RZ, 0xc0, !PT ;  /* 0x0000ffffc0c07812 */ /* 0x000fe400078ec0ff */
[----:B------:R-:W-:Y:S01]  /*dd80*/  LOP3.LUT R191, R191, 0xffff, RZ, 0xc0, !PT ;  /* 0x0000ffffbfbf7812 */ /* 0x000fe200078ec0ff */
[----:B------:R-:W2:Y:S01]  /*dd90*/  LDL R34, [R1+0x558] ;  /* 0x0005580001227983 */ /* 0x000ea20000100800 */
[----:B0-----:R-:W-:-:S02]  /*dda0*/  @P0 IMAD.MOV.U32 R4, RZ, RZ, R31 ;  /* 0x000000ffff040224 */ /* 0x001fc400078e001f */
[----:B------:R-:W-:Y:S01]  /*ddb0*/  @P0 IMAD.MOV.U32 R5, RZ, RZ, R32 ;  /* 0x000000ffff050224 */ /* 0x000fe200078e0020 */
[----:B------:R-:W-:Y:S01]  /*ddc0*/  PRMT R195, R12, 0x3340, R11 ;  /* 0x000033400cc37816 */ /* 0x000fe2000000000b */
[----:B------:R-:W2:Y:S04]  /*ddd0*/  LDL R33, [R1+0x55c] ;  /* 0x00055c0001217983 */ /* 0x000ea80000100800 */
[----:B------:R0:W2:Y:S01]  /*dde0*/  @P0 LDG.E.U8 R23, desc[UR16][R4.64] ;  /* 0x0000001004170981 */ /* 0x0000a2000c1e1100 */
[----:B------:R-:W-:Y:S02]  /*ddf0*/  ISETP.GT.AND P0, PT, R2, 0x38, PT ;  /* 0x000000380200780c */ /* 0x000fe40003f04270 */
[----:B------:R-:W-:Y:S01]  /*de00*/  PRMT R194, R194, 0x3340, R10 ;  /* 0x00003340c2c27816 */ /* 0x000fe2000000000a */
[----:B------:R-:W2:Y:S01]  /*de10*/  LDL R32, [R1+0x538] ;  /* 0x0005380001207983 */ /* 0x000ea20000100800 */
[----:B------:R-:W-:-:S02]  /*de20*/  PRMT R193, R193, 0x3340, R9 ;  /* 0x00003340c1c17816 */ /* 0x000fc40000000009 */
[----:B------:R-:W-:Y:S01]  /*de30*/  PRMT R190, R190, 0x3340, R8 ;  /* 0x00003340bebe7816 */ /* 0x000fe20000000008 */
[----:B------:R-:W2:Y:S01]  /*de40*/  LDL R31, [R1+0x53c] ;  /* 0x00053c00011f7983 */ /* 0x000ea20000100800 */
[----:B0-----:R-:W-:Y:S02]  /*de50*/  @P1 IMAD.MOV.U32 R4, RZ, RZ, R27 ;  /* 0x000000ffff041224 */ /* 0x001fe400078e001b */
        /* <DEDUP_REMOVED lines=10> */
[----:B------:R-:W-:-:S05]  /*df00*/  ISETP.GT.AND P0, PT, R2, 0x3a, PT ;  /* 0x0000003a0200780c */ /* 0x000fca0003f04270 */
[----:B0-----:R-:W-:Y:S02]  /*df10*/  @P1 IMAD.MOV.U32 R4, RZ, RZ, R24 ;  /* 0x000000ffff041224 */ /* 0x001fe400078e0018 */
[----:B------:R-:W-:Y:S01]  /*df20*/  @P1 IMAD.MOV.U32 R5, RZ, RZ, R25 ;  /* 0x000000ffff051224 */ /* 0x000fe200078e0019 */
[----:B------:R-:W4:Y:S04]  /*df30*/  LDL R24, [R1+0x594] ;  /* 0x0005940001187983 */ /* 0x000f280000100800 */
[----:B------:R3:W4:Y:S04]  /*df40*/  @P1 LDG.E.U8 R17, desc[UR16][R4.64] ;  /* 0x0000001004111981 */ /* 0x000728000c1e1100 */
[----:B------:R-:W4:Y:S01]  /*df50*/  LDL R25, [R1+0x590] ;  /* 0x0005900001197983 */ /* 0x000f220000100800 */
[----:B------:R-:W-:-:S02]  /*df60*/  PRMT R12, RZ, 0x7610, R12 ;  /* 0x00007610ff0c7816 */ /* 0x000fc4000000000c */
[----:B------:R-:W-:Y:S01]  /*df70*/  PRMT R11, RZ, 0x7610, R11 ;  /* 0x00007610ff0b7816 */ /* 0x000fe2000000000b */
[----:B---3--:R-:W-:Y:S02]  /*df80*/  @P0 IMAD.MOV.U32 R4, RZ, RZ, R13 ;  /* 0x000000ffff040224 */ /* 0x008fe400078e000d */
[----:B------:R-:W3:Y:S01]  /*df90*/  LDL R13, [R1+0x58c] ;  /* 0x00058c00010d7983 */ /* 0x000ee20000100800 */
[----:B------:R-:W-:-:S03]  /*dfa0*/  @P0 IMAD.MOV.U32 R5, RZ, RZ, R14 ;  /* 0x000000ffff050224 */ /* 0x000fc600078e000e */
[----:B------:R-:W3:Y:S04]  /*dfb0*/  LDL R14, [R1+0x588] ;  /* 0x00058800010e7983 */ /* 0x000ee80000100800 */
[----:B------:R2:W3:Y:S01]  /*dfc0*/  @P0 LDG.E.U8 R15, desc[UR16][R4.64] ;  /* 0x00000010040f0981 */ /* 0x0004e2000c1e1100 */
[----:B------:R-:W-:-:S13]  /*dfd0*/  ISETP.GT.AND P0, PT, R2, 0x3b, PT ;  /* 0x0000003b0200780c */ /* 0x000fda0003f04270 */
[----:B--2---:R-:W-:Y:S01]  /*dfe0*/  @P0 IMAD.MOV.U32 R4, RZ, RZ, R29 ;  /* 0x000000ffff040224 */ /* 0x004fe200078e001d */
[----:B------:R-:W-:Y:S01]  /*dff0*/  PRMT R10, RZ, 0x7610, R10 ;  /* 0x00007610ff0a7816 */ /* 0x000fe2000000000a */
[----:B------:R-:W2:Y:S01]  /*e000*/  LDL R29, [R1+0x51c] ;  /* 0x00051c00011d7983 */ /* 0x000ea20000100800 */
[----:B------:R-:W-:Y:S01]  /*e010*/  @P0 IMAD.MOV.U32 R5, RZ, RZ, R30 ;  /* 0x000000ffff050224 */ /* 0x000fe200078e001e */
[----:B------:R-:W-:Y:S02]  /*e020*/  PRMT R9, RZ, 0x7610, R9 ;  /* 0x00007610ff097816 */ /* 0x000fe40000000009 */
[----:B------:R-:W2:Y:S04]  /*e030*/  LDL R30, [R1+0x518] ;  /* 0x00051800011e7983 */ /* 0x000ea80000100800 */
[----:B------:R0:W2:Y:S01]  /*e040*/  @P0 LDG.E.U8 R12, desc[UR16][R4.64] ;  /* 0x00000010040c0981 */ /* 0x0000a2000c1e1100 */
[----:B------:R-:W-:-:S13]  /*e050*/  ISETP.GT.AND P0, PT, R2, 0x3c, PT ;  /* 0x0000003c0200780c */ /* 0x000fda0003f04270 */
[----:B0-----:R-:W-:Y:S01]  /*e060*/  @P0 IMAD.MOV.U32 R4, RZ, RZ, R27 ;  /* 0x000000ffff040224 */ /* 0x001fe200078e001b */
[----:B------:R-:W-:Y:S01]  /*e070*/  PRMT R8, RZ, 0x7610, R8 ;  /* 0x00007610ff087816 */ /* 0x000fe20000000008 */
[----:B------:R-:W2:Y:S01]  /*e080*/  LDL R27, [R1+0x4fc] ;  /* 0x0004fc00011b7983 */ /* 0x000ea20000100800 */
[----:B------:R-:W-:Y:S01]  /*e090*/  @P0 IMAD.MOV.U32 R5, RZ, RZ, R28 ;  /* 0x000000ffff050224 */ /* 0x000fe200078e001c */
[----:B------:R-:W-:Y:S02]  /*e0a0*/  LOP3.LUT R189, R189, 0xffff, RZ, 0xc0, !PT ;  /* 0x0000ffffbdbd7812 */ /* 0x000fe400078ec0ff */
[----:B------:R-:W2:Y:S04]  /*e0b0*/  LDL R28, [R1+0x4f8] ;  /* 0x0004f800011c7983 */ /* 0x000ea80000100800 */
[----:B------:R4:W2:Y:S01]  /*e0c0*/  @P0 LDG.E.U8 R11, desc[UR16][R4.64] ;  /* 0x00000010040b0981 */ /* 0x0008a2000c1e1100 */
[----:B------:R-:W-:-:S13]  /*e0d0*/  ISETP.GT.AND P0, PT, R2, 0x3d, PT ;  /* 0x0000003d0200780c */ /* 0x000fda0003f04270 */
[----:B----4-:R-:W-:Y:S02]  /*e0e0*/  @P0 IMAD.MOV.U32 R4, RZ, RZ, R0 ;  /* 0x000000ffff040224 */ /* 0x010fe400078e0000 */
[----:B------:R-:W4:Y:S01]  /*e0f0*/  LDL R0, [R1+0x79c] ;  /* 0x00079c0001007983 */ /* 0x000f220000100800 */
[----:B------:R-:W-:Y:S01]  /*e100*/  @P0 IMAD.MOV.U32 R5, RZ, RZ, R26 ;  /* 0x000000ffff050224 */ /* 0x000fe200078e001a */
[----:B------:R-:W-:Y:S02]  /*e110*/  LOP3.LUT R188, R188, 0xffff, RZ, 0xc0, !PT ;  /* 0x0000ffffbcbc7812 */ /* 0x000fe400078ec0ff */
[----:B------:R-:W-:Y:S01]  /*e120*/  LOP3.LUT R187, R187, 0xffff, RZ, 0xc0, !PT ;  /* 0x0000ffffbbbb7812 */ /* 0x000fe200078ec0ff */
[----:B------:R-:W2:Y:S04]  /*e130*/  LDL R26, [R1+0x4d8] ;  /* 0x0004d800011a7983 */ /* 0x000ea80000100800 */
[----:B------:R0:W2:Y:S01]  /*e140*/  @P0 LDG.E.U8 R10, desc[UR16][R4.64] ;  /* 0x00000010040a0981 */ /* 0x0000a2000c1e1100 */
[----:B------:R-:W-:-:S13]  /*e150*/  ISETP.GT.AND P0, PT, R2, 0x3e, PT ;  /* 0x0000003e0200780c */ /* 0x000fda0003f04270 */
[----:B0-----:R-:W-:Y:S01]  /*e160*/  @P0 IMAD.MOV.U32 R4, RZ, RZ, R24 ;  /* 0x000000ffff040224 */ /* 0x001fe200078e0018 */
[----:B------:R-:W-:Y:S01]  /*e170*/  LOP3.LUT R186, R186, 0xffff, RZ, 0xc0, !PT ;  /* 0x0000ffffbaba7812 */ /* 0x000fe200078ec0ff */
[----:B------:R-:W2:Y:S01]  /*e180*/  LDL R24, [R1+0x4b8] ;  /* 0x0004b80001187983 */ /* 0x000ea20000100800 */
[----:B------:R-:W-:Y:S01]  /*e190*/  @P0 IMAD.MOV.U32 R5, RZ, RZ, R25 ;  /* 0x000000ffff050224 */ /* 0x000fe200078e0019 */
[----:B------:R-:W-:Y:S02]  /*e1a0*/  LOP3.LUT R7, R7, 0xffff, RZ, 0xc0, !PT ;  /* 0x0000ffff07077812 */ /* 0x000fe400078ec0ff */
[----:B------:R-:W-:Y:S01]  /*e1b0*/  LOP3.LUT R6, R6, 0xffff, RZ, 0xc0, !PT ;  /* 0x0000ffff06067812 */ /* 0x000fe200078ec0ff */
[----:B------:R-:W2:Y:S04]  /*e1c0*/  LDL R25, [R1+0x4dc] ;  /* 0x0004dc0001197983 */ /* 0x000ea80000100800 */
[----:B------:R3:W2:Y:S01]  /*e1d0*/  @P0 LDG.E.U8 R9, desc[UR16][R4.64] ;  /* 0x0000001004090981 */ /* 0x0006a2000c1e1100 */
[----:B------:R-:W-:-:S02]  /*e1e0*/  ISETP.GT.AND P0, PT, R2, 0x3f, PT ;  /* 0x0000003f0200780c */ /* 0x000fc40003f04270 */
[----:B------:R-:W-:Y:S02]  /*e1f0*/  PRMT R191, R192, 0x3340, R191 ;  /* 0x00003340c0bf7816 */ /* 0x000fe400000000bf */
[----:B------:R-:W-:Y:S02]  /*e200*/  PRMT R188, R189, 0x3340, R188 ;  /* 0x00003340bdbc7816 */ /* 0x000fe400000000bc */
[----:B------:R-:W-:Y:S02]  /*e210*/  PRMT R186, R187, 0x3340, R186 ;  /* 0x00003340bbba7816 */ /* 0x000fe400000000ba */
[----:B------:R-:W-:Y:S02]  /*e220*/  PRMT R7, R7, 0x3340, R6 ;  /* 0x0000334007077816 */ /* 0x000fe40000000006 */
[----:B------:R-:W-:Y:S02]  /*e230*/  PRMT R6, R190, 0x5410, R188 ;  /* 0x00005410be067816 */ /* 0x000fe400000000bc */
[----:B------:R-:W-:Y:S01]  /*e240*/  PRMT R7, R186, 0x5410, R7 ;  /* 0x00005410ba077816 */ /* 0x000fe20000000007 */
[----:B---3--:R-:W-:-:S02]  /*e250*/  @P0 IMAD.MOV.U32 R4, RZ, RZ, R13 ;  /* 0x000000ffff040224 */ /* 0x008fc400078e000d */
[----:B------:R-:W3:Y:S01]  /*e260*/  LDL R13, [R1+0x7ac] ;  /* 0x0007ac00010d7983 */ /* 0x000ee20000100800 */
[----:B------:R-:W-:Y:S01]  /*e270*/  @P0 IMAD.MOV.U32 R5, RZ, RZ, R14 ;  /* 0x000000ffff050224 */ /* 0x000fe200078e000e */
[----:B------:R-:W-:Y:S02]  /*e280*/  LOP3.LUT R185, R185, 0xffff, RZ, 0xc0, !PT ;  /* 0x0000ffffb9b97812 */ /* 0x000fe400078ec0ff */
[----:B------:R-:W2:Y:S04]  /*e290*/  LDL R14, [R1+0x4bc] ;  /* 0x0004bc00010e7983 */ /* 0x000ea80000100800 */
[----:B------:R0:W2:Y:S02]  /*e2a0*/  @P0 LDG.E.U8 R8, desc[UR16][R4.64] ;  /* 0x0000001004080981 */ /* 0x0000a4000c1e1100 */
[----:B0-----:R-:W-:-:S02]  /*e2b0*/  PRMT R4, R195, 0x5410, R194 ;  /* 0x00005410c3047816 */ /* 0x001fc400000000c2 */
[----:B------:R-:W-:Y:S01]  /*e2c0*/  PRMT R5, R193, 0x5410, R191 ;  /* 0x00005410c1057816 */ /* 0x000fe200000000bf */
[----:B------:R-:W-:Y:S06]  /*e2d0*/  BAR.SYNC.DEFER_BLOCKING 0x0 ;  /* 0x0000000000007b1d */ /* 0x000fec0000010000 */
[----:B----4-:R1:W-:Y:S02]  /*e2e0*/  STS.128 [R0+UR12+0x4000], R4 ;  /* 0x0040000400007988 */ /* 0x0103e40008000c0c */
[----:B-1----:R-:W-:-:S04]  /*e2f0*/  LOP3.LUT R0, R156, 0x3f, RZ, 0xc0, !PT ;  /* 0x0000003f9c007812 */ /* 0x002fc800078ec0ff */
[----:B------:R-:W-:Y:S02]  /*e300*/  ISETP.GE.AND P0, PT, R0, R2, PT ;  /* 0x000000020000720c */ /* 0x000fe40003f06270 */
[----:B------:R-:W4:Y:S01]  /*e310*/  LDL R0, [R1+0x7a8] ;  /* 0x0007a80001007983 */ /* 0x000f220000100800 */
[----:B------:R-:W-:Y:S02]  /*e320*/  LOP3.LUT R184, R184, 0xffff, RZ, 0xc0, !PT ;  /* 0x0000ffffb8b87812 */ /* 0x000fe400078ec0ff */
[----:B------:R-:W-:Y:S02]  /*e330*/  LOP3.LUT R183, R183, 0xffff, RZ, 0xc0, !PT ;  /* 0x0000ffffb7b77812 */ /* 0x000fe400078ec0ff */
[----:B------:R-:W-:Y:S02]  /*e340*/  LOP3.LUT R182, R182, 0xffff, RZ, 0xc0, !PT ;  /* 0x0000ffffb6b67812 */ /* 0x000fe400078ec0ff */
[----:B------:R-:W-:Y:S02]  /*e350*/  LOP3.LUT R181, R181, 0xffff, RZ, 0xc0, !PT ;  /* 0x0000ffffb5b57812 */ /* 0x000fe400078ec0ff */
[----:B------:R-:W-:-:S02]  /*e360*/  LOP3.LUT R180, R180, 0xffff, RZ, 0xc0, !PT ;  /* 0x0000ffffb4b47812 */ /* 0x000fc400078ec0ff */
[----:B------:R-:W-:Y:S02]  /*e370*/  LOP3.LUT R179, R179, 0xffff, RZ, 0xc0, !PT ;  /* 0x0000ffffb3b37812 */ /* 0x000fe400078ec0ff */
        /* <DEDUP_REMOVED lines=9> */
[----:B------:R-:W-:Y:S02]  /*e410*/  PRMT R184, R185, 0x3340, R184 ;  /* 0x00003340b9b87816 */ /* 0x000fe400000000b8 */
[----:B------:R-:W-:-:S02]  /*e420*/  PRMT R4, R183, 0x3340, R182 ;  /* 0x00003340b7047816 */ /* 0x000fc400000000b6 */
[----:B------:R-:W-:Y:S02]  /*e430*/  PRMT R180, R181, 0x3340, R180 ;  /* 0x00003340b5b47816 */ /* 0x000fe400000000b4 */
[----:B------:R-:W-:Y:S02]  /*e440*/  PRMT R5, R179, 0x3340, R178 ;  /* 0x00003340b3057816 */ /* 0x000fe400000000b2 */
[----:B------:R-:W-:Y:S02]  /*e450*/  PRMT R176, R177, 0x3340, R176 ;  /* 0x00003340b1b07816 */ /* 0x000fe400000000b0 */
[----:B------:R-:W-:Y:S02]  /*e460*/  PRMT R6, R175, 0x3340, R174 ;  /* 0x00003340af067816 */ /* 0x000fe400000000ae */
[----:B------:R-:W-:Y:S02]  /*e470*/  PRMT R172, R173, 0x3340, R172 ;  /* 0x00003340adac7816 */ /* 0x000fe400000000ac */
[----:B------:R-:W-:-:S02]  /*e480*/  PRMT R7, R171, 0x3340, R169 ;  /* 0x00003340ab077816 */ /* 0x000fc400000000a9 */
[----:B------:R-:W-:Y:S02]  /*e490*/  PRMT R4, R184, 0x5410, R4 ;  /* 0x00005410b8047816 */ /* 0x000fe40000000004 */
[----:B------:R-:W-:Y:S02]  /*e4a0*/  PRMT R5, R180, 0x5410, R5 ;  /* 0x00005410b4057816 */ /* 0x000fe40000000005 */
[----:B------:R-:W-:Y:S02]  /*e4b0*/  PRMT R6, R176, 0x5410, R6 ;  /* 0x00005410b0067816 */ /* 0x000fe40000000006 */
[----:B------:R-:W-:Y:S02]  /*e4c0*/  PRMT R7, R172, 0x5410, R7 ;  /* 0x00005410ac077816 */ /* 0x000fe40000000007 */
[----:B------:R-:W-:Y:S02]  /*e4d0*/  LOP3.LUT R20, R20, 0xffff, RZ, 0xc0, !PT ;  /* 0x0000ffff14147812 */ /* 0x000fe400078ec0ff */
[----:B------:R-:W-:-:S02]  /*e4e0*/  LOP3.LUT R18, R18, 0xffff, RZ, 0xc0, !PT ;  /* 0x0000ffff12127812 */ /* 0x000fc400078ec0ff */
[----:B------:R-:W-:Y:S02]  /*e4f0*/  LOP3.LUT R16, R16, 0xffff, RZ, 0xc0, !PT ;  /* 0x0000ffff10107812 */ /* 0x000fe400078ec0ff */
[----:B------:R-:W-:Y:S02]  /*e500*/  LOP3.LUT R3, R3, 0xffff, RZ, 0xc0, !PT ;  /* 0x0000ffff03037812 */ /* 0x000fe400078ec0ff */
[----:B------:R-:W-:Y:S02]  /*e510*/  LOP3.LUT R170, R170, 0xffff, RZ, 0xc0, !PT ;  /* 0x0000ffffaaaa7812 */ /* 0x000fe400078ec0ff */
[----:B------:R-:W-:Y:S02]  /*e520*/  PRMT R3, R16, 0x3340, R3 ;  /* 0x0000334010037816 */ /* 0x000fe40000000003 */
        /* <DEDUP_REMOVED lines=10> */
[----:B------:R-:W-:Y:S01]  /*e5d0*/  LOP3.LUT R22, R22, 0xffff, RZ, 0xc0, !PT ;  /* 0x0000ffff16167812 */ /* 0x000fe200078ec0ff */
[----:B------:R-:W-:Y:S01]  /*e5e0*/  @!P0 IMAD.MOV.U32 R2, RZ, RZ, R230 ;  /* 0x000000ffff028224 */ /* 0x000fe200078e00e6 */
[----:B------:R-:W-:Y:S02]  /*e5f0*/  PRMT R225, RZ, 0x7610, R225 ;  /* 0x00007610ffe17816 */ /* 0x000fe400000000e1 */
[----:B------:R-:W-:Y:S02]  /*e600*/  PRMT R168, R170, 0x3340, R168 ;  /* 0x00003340aaa87816 */ /* 0x000fe400000000a8 */
[----:B------:R-:W-:-:S02]  /*e610*/  PRMT R163, R165, 0x3340, R163 ;  /* 0x00003340a5a37816 */ /* 0x000fc400000000a3 */
[----:B------:R-:W-:Y:S01]  /*e620*/  PRMT R154, R157, 0x3340, R154 ;  /* 0x000033409d9a7816 */ /* 0x000fe2000000009a */
[----:B---3--:R0:W-:Y:S02]  /*e630*/  STS.128 [R13+UR12+0x4000], R4 ;  /* 0x004000040d007988 */ /* 0x0081e40008000c0c */
[----:B0-----:R-:W-:Y:S02]  /*e640*/  PRMT R7, R20, 0x3340, R18 ;  /* 0x0000334014077816 */ /* 0x001fe40000000012 */
[----:B------:R-:W3:Y:S01]  /*e650*/  LDL R13, [R1+0x498] ;  /* 0x00049800010d7983 */ /* 0x000ee20000100800 */
[----:B------:R-:W-:Y:S02]  /*e660*/  PRMT R4, R167, 0x3340, R166 ;  /* 0x00003340a7047816 */ /* 0x000fe400000000a6 */
[----:B------:R-:W-:Y:S01]  /*e670*/  PRMT R7, R7, 0x5410, R3 ;  /* 0x0000541007077816 */ /* 0x000fe20000000003 */
[----:B------:R-:W-:Y:S01]  /*e680*/  @!P0 IMAD.MOV.U32 R3, RZ, RZ, R229 ;  /* 0x000000ffff038224 */ /* 0x000fe200078e00e5 */
[----:B------:R-:W-:-:S02]  /*e690*/  PRMT R5, R161, 0x3340, R159 ;  /* 0x00003340a1057816 */ /* 0x000fc4000000009f */
[----:B------:R-:W-:Y:S02]  /*e6a0*/  PRMT R6, R152, 0x3340, R22 ;  /* 0x0000334098067816 */ /* 0x000fe40000000016 */
[----:B------:R-:W-:Y:S01]  /*e6b0*/  PRMT R4, R168, 0x5410, R4 ;  /* 0x00005410a8047816 */ /* 0x000fe20000000004 */
[----:B------:R0:W3:Y:S01]  /*e6c0*/  @!P0 LDG.E.U8 R225, desc[UR16][R2.64] ;  /* 0x0000001002e18981 */ /* 0x0000e2000c1e1100 */
[----:B------:R-:W-:Y:S02]  /*e6d0*/  PRMT R5, R163, 0x5410, R5 ;  /* 0x00005410a3057816 */ /* 0x000fe40000000005 */
[----:B------:R-:W-:-:S05]  /*e6e0*/  PRMT R6, R154, 0x5410, R6 ;  /* 0x000054109a067816 */ /* 0x000fca0000000006 */
[----:B----4-:R1:W-:Y:S04]  /*e6f0*/  STS.128 [R0+UR12+0x4000], R4 ;  /* 0x0040000400007988 */ /* 0x0103e80008000c0c */
[----:B-1----:R-:W4:Y:S01]  /*e700*/  LDL R0, [R1+0x49c] ;  /* 0x00049c0001007983 */ /* 0x002f220000100800 */
[----:B------:R-:W-:Y:S01]  /*e710*/  PRMT R173, RZ, 0x7610, R173 ;  /* 0x00007610ffad7816 */ /* 0x000fe200000000ad */
[----:B0-----:R-:W-:Y:S02]  /*e720*/  @!P0 IMAD.MOV.U32 R2, RZ, RZ, R37 ;  /* 0x000000ffff028224 */ /* 0x001fe400078e0025 */
[----:B------:R-:W-:Y:S01]  /*e730*/  @!P0 IMAD.MOV.U32 R3, RZ, RZ, R38 ;  /* 0x000000ffff038224 */ /* 0x000fe200078e0026 */
[----:B------:R-:W-:-:S04]  /*e740*/  PRMT R172, RZ, 0x7610, R172 ;  /* 0x00007610ffac7816 */ /* 0x000fc800000000ac */
[----:B------:R0:W4:Y:S01]  /*e750*/  @!P0 LDG.E.U8 R173, desc[UR16][R2.64] ;  /* 0x0000001002ad8981 */ /* 0x000122000c1e1100 */
[----:B------:R-:W-:Y:S01]  /*e760*/  PRMT R171, RZ, 0x7610, R171 ;  /* 0x00007610ffab7816 */ /* 0x000fe200000000ab */
[----:B0-----:R-:W-:Y:S02]  /*e770*/  @!P0 IMAD.MOV.U32 R2, RZ, RZ, R35 ;  /* 0x000000ffff028224 */ /* 0x001fe400078e0023 */
[----:B------:R-:W-:-:S05]  /*e780*/  @!P0 IMAD.MOV.U32 R3, RZ, RZ, R36 ;  /* 0x000000ffff038224 */ /* 0x000fca00078e0024 */
        /* <DEDUP_REMOVED lines=10> */
[----:B--2---:R-:W-:Y:S02]  /*e830*/  @!P0 IMAD.MOV.U32 R2, RZ, RZ, R29 ;  /* 0x000000ffff028224 */ /* 0x004fe400078e001d */
[----:B------:R-:W-:-:S05]  /*e840*/  @!P0 IMAD.MOV.U32 R3, RZ, RZ, R30 ;  /* 0x000000ffff038224 */ /* 0x000fca00078e001e */
[----:B------:R0:W2:Y:S01]  /*e850*/  @!P0 LDG.E.U8 R169, desc[UR16][R2.64] ;  /* 0x0000001002a98981 */ /* 0x0000a2000c1e1100 */
[----:B------:R-:W-:Y:S01]  /*e860*/  PRMT R167, RZ, 0x7610, R167 ;  /* 0x00007610ffa77816 */ /* 0x000fe200000000a7 */
[----:B0-----:R-:W-:Y:S02]  /*e870*/  @!P0 IMAD.MOV.U32 R2, RZ, RZ, R27 ;  /* 0x000000ffff028224 */ /* 0x001fe400078e001b */
[----:B------:R-:W-:-:S05]  /*e880*/  @!P0 IMAD.MOV.U32 R3, RZ, RZ, R28 ;  /* 0x000000ffff038224 */ /* 0x000fca00078e001c */
[----:B------:R0:W2:Y:S01]  /*e890*/  @!P0 LDG.E.U8 R168, desc[UR16][R2.64] ;  /* 0x0000001002a88981 */ /* 0x0000a2000c1e1100 */
[----:B------:R-:W-:-:S03]  /*e8a0*/  PRMT R166, RZ, 0x7610, R166 ;  /* 0x00007610ffa67816 */ /* 0x000fc600000000a6 */
[----:B------:R1:W-:Y:S01]  /*e8b0*/  STL [R1+0x7c0], R230 ;  /* 0x0007c0e601007387 */ /* 0x0003e20000100800 */
[----:B0-----:R-:W-:Y:S02]  /*e8c0*/  @!P0 IMAD.MOV.U32 R2, RZ, RZ, R25 ;  /* 0x000000ffff028224 */ /* 0x001fe400078e0019 */
[----:B------:R-:W-:Y:S01]  /*e8d0*/  @!P0 IMAD.MOV.U32 R3, RZ, RZ, R26 ;  /* 0x000000ffff038224 */ /* 0x000fe200078e001a */
[----:B------:R-:W-:Y:S04]  /*e8e0*/  STL [R1+0x7bc], R229 ;  /* 0x0007bce501007387 */ /* 0x000fe80000100800 */
[----:B------:R0:W2:Y:S02]  /*e8f0*/  @!P0 LDG.E.U8 R167, desc[UR16][R2.64] ;  /* 0x0000001002a78981 */ /* 0x0000a4000c1e1100 */
[----:B0-----:R-:W-:-:S02]  /*e900*/  @!P0 IMAD.MOV.U32 R2, RZ, RZ, R14 ;  /* 0x000000ffff028224 */ /* 0x001fc400078e000e */
[----:B------:R-:W-:-:S05]  /*e910*/  @!P0 IMAD.MOV.U32 R3, RZ, RZ, R24 ;  /* 0x000000ffff038224 */ /* 0x000fca00078e0018 */
[----:B------:R0:W2:Y:S04]  /*e920*/  @!P0 LDG.E.U8 R166, desc[UR16][R2.64] ;  /* 0x0000001002a68981 */ /* 0x0000a8000c1e1100 */
[----:B---3--:R-:W-:Y:S04]  /*e930*/  STL [R1+0xac0], R225 ;  /* 0x000ac0e101007387 */ /* 0x008fe80000100800 */
[----:B------:R-:W3:Y:S04]  /*e940*/  LDL R27, [R1+0x478] ;  /* 0x00047800011b7983 */ /* 0x000ee80000100800 */
[----:B------:R-:W2:Y:S04]  /*e950*/  LDL R24, [R1+0x47c] ;  /* 0x00047c0001187983 */ /* 0x000ea80000100800 */
[----:B------:R-:W2:Y:S04]  /*e960*/  LDL R26, [R1+0x45c] ;  /* 0x00045c00011a7983 */ /* 0x000ea80000100800 */
[----:B------:R-:W2:Y:S04]  /*e970*/  LDL R33, [R1+0x458] ;  /* 0x0004580001217983 */ /* 0x000ea80000100800 */
[----:B------:R-:W2:Y:S04]  /*e980*/  LDL R32, [R1+0x438] ;  /* 0x0004380001207983 */ /* 0x000ea80000100800 */
[----:B------:R-:W2:Y:S01]  /*e990*/  LDL R25, [R1+0x43c] ;  /* 0x00043c0001197983 */ /* 0x000ea20000100800 */
[----:B0-----:R-:W-:-:S03]  /*e9a0*/  @!P0 IMAD.MOV.U32 R3, RZ, RZ, R13 ;  /* 0x000000ffff038224 */ /* 0x001fc600078e000d */
[----:B------:R-:W2:Y:S04]  /*e9b0*/  LDL R31, [R1+0x418] ;  /* 0x00041800011f7983 */ /* 0x000ea80000100800 */
[----:B------:R-:W2:Y:S04]  /*e9c0*/  LDL R30, [R1+0x3f8] ;  /* 0x0003f800011e7983 */ /* 0x000ea80000100800 */
[----:B------:R-:W2:Y:S01]  /*e9d0*/  LDL R13, [R1+0x3fc] ;  /* 0x0003fc00010d7983 */ /* 0x000ea20000100800 */
[----:B----4-:R-:W-:-:S03]  /*e9e0*/  @!P0 IMAD.MOV.U32 R2, RZ, RZ, R0 ;  /* 0x000000ffff028224 */ /* 0x010fc600078e0000 */
[----:B------:R-:W4:Y:S04]  /*e9f0*/  LDL R0, [R1+0x7a4] ;  /* 0x0007a40001007983 */ /* 0x000f280000100800 */
[----:B------:R-:W4:Y:S01]  /*ea00*/  LDL.LU R14, [R1+0x41c] ;  /* 0x00041c00010e7983 */ /* 0x000f220000300800 */
[----:B------:R-:W-:Y:S02]  /*ea10*/  LOP3.LUT R164, R164, 0xffff, RZ, 0xc0, !PT ;  /* 0x0000ffffa4a47812 */ /* 0x000fe400078ec0ff */
[----:B------:R-:W-:Y:S01]  /*ea20*/  LOP3.LUT R162, R162, 0xffff, RZ, 0xc0, !PT ;  /* 0x0000ffffa2a27812 */ /* 0x000fe200078ec0ff */
[----:B------:R-:W4:Y:S01]  /*ea30*/  LDL R29, [R1+0x3d8] ;  /* 0x0003d800011d7983 */ /* 0x000f220000100800 */
[----:B------:R-:W-:Y:S02]  /*ea40*/  LOP3.LUT R160, R160, 0xffff, RZ, 0xc0, !PT ;  /* 0x0000ffffa0a07812 */ /* 0x000fe400078ec0ff */
[----:B------:R-:W-:Y:S01]  /*ea50*/  LOP3.LUT R158, R158, 0xffff, RZ, 0xc0, !PT ;  /* 0x0000ffff9e9e7812 */ /* 0x000fe200078ec0ff */
[----:B------:R-:W4:Y:S01]  /*ea60*/  LDL R28, [R1+0x3dc] ;  /* 0x0003dc00011c7983 */ /* 0x000f220000100800 */
        /* <DEDUP_REMOVED lines=12> */
[----:B------:R-:W-:-:S02]  /*eb30*/  PRMT R165, RZ, 0x7610, R165 ;  /* 0x00007610ffa57816 */ /* 0x000fc400000000a5 */
[----:B------:R-:W-:Y:S02]  /*eb40*/  PRMT R162, R164, 0x3340, R162 ;  /* 0x00003340a4a27816 */ /* 0x000fe400000000a2 */
[----:B------:R-:W-:Y:S02]  /*eb50*/  PRMT R4, R160, 0x3340, R158 ;  /* 0x00003340a0047816 */ /* 0x000fe4000000009e */
[----:B------:R-:W-:Y:S01]  /*eb60*/  PRMT R153, R155, 0x3340, R153 ;  /* 0x000033409b997816 */ /* 0x000fe20000000099 */
[----:B------:R3:W4:Y:S01]  /*eb70*/  @!P0 LDG.E.U8 R165, desc[UR16][R2.64] ;  /* 0x0000001002a58981 */ /* 0x000722000c1e1100 */
[----:B------:R-:W-:Y:S02]  /*eb80*/  PRMT R5, R23, 0x3340, R21 ;  /* 0x0000334017057816 */ /* 0x000fe40000000015 */
[----:B------:R-:W-:Y:S02]  /*eb90*/  PRMT R17, R19, 0x3340, R17 ;  /* 0x0000334013117816 */ /* 0x000fe40000000011 */
[----:B------:R-:W-:-:S02]  /*eba0*/  PRMT R6, R15, 0x3340, R12 ;  /* 0x000033400f067816 */ /* 0x000fc4000000000c */
[----:B------:R-:W-:Y:S02]  /*ebb0*/  PRMT R10, R11, 0x3340, R10 ;  /* 0x000033400b0a7816 */ /* 0x000fe4000000000a */
[----:B------:R-:W-:Y:S02]  /*ebc0*/  PRMT R7, R9, 0x3340, R8 ;  /* 0x0000334009077816 */ /* 0x000fe40000000008 */
[----:B------:R-:W-:Y:S02]  /*ebd0*/  PRMT R152, RZ, 0x7610, R152 ;  /* 0x00007610ff987816 */ /* 0x000fe40000000098 */
[----:B------:R-:W-:Y:S02]  /*ebe0*/  PRMT R4, R162, 0x5410, R4 ;  /* 0x00005410a2047816 */ /* 0x000fe40000000004 */
[----:B------:R-:W-:Y:S02]  /*ebf0*/  PRMT R5, R153, 0x5410, R5 ;  /* 0x0000541099057816 */ /* 0x000fe40000000005 */
[----:B------:R-:W-:-:S02]  /*ec00*/  PRMT R6, R17, 0x5410, R6 ;  /* 0x0000541011067816 */ /* 0x000fc40000000006 */
[----:B------:R-:W-:Y:S02]  /*ec10*/  PRMT R7, R10, 0x5410, R7 ;  /* 0x000054100a077816 */ /* 0x000fe40000000007 */
[----:B------:R-:W-:Y:S02]  /*ec20*/  PRMT R23, RZ, 0x7610, R23 ;  /* 0x00007610ff177816 */ /* 0x000fe40000000017 */
[----:B------:R-:W-:Y:S02]  /*ec30*/  PRMT R21, RZ, 0x7610, R21 ;  /* 0x00007610ff157816 */ /* 0x000fe40000000015 */
[----:B------:R-:W-:Y:S01]  /*ec40*/  PRMT R20, RZ, 0x7610, R20 ;  /* 0x00007610ff147816 */ /* 0x000fe20000000014 */
[----:B---3--:R-:W-:Y:S02]  /*ec50*/  @!P0 IMAD.MOV.U32 R3, RZ, RZ, R27 ;  /* 0x000000ffff038224 */ /* 0x008fe400078e001b */
[----:B------:R-:W3:Y:S01]  /*ec60*/  LDL R27, [R1+0x3b8] ;  /* 0x0003b800011b7983 */ /* 0x000ee20000100800 */
[----:B--2---:R-:W-:-:S03]  /*ec70*/  @!P0 IMAD.MOV.U32 R2, RZ, RZ, R24 ;  /* 0x000000ffff028224 */ /* 0x004fc600078e0018 */
[----:B------:R-:W2:Y:S04]  /*ec80*/  LDL R24, [R1+0x3bc] ;  /* 0x0003bc0001187983 */ /* 0x000ea80000100800 */
[----:B------:R0:W2:Y:S04]  /*ec90*/  @!P0 LDG.E.U8 R152, desc[UR16][R2.64] ;  /* 0x0000001002988981 */ /* 0x0000a8000c1e1100 */
[----:B-1----:R-:W2:Y:S01]  /*eca0*/  LDL.LU R230, [R1+0x2b0] ;  /* 0x0002b00001e67983 */ /* 0x002ea20000300800 */
[----:B0-----:R-:W-:Y:S02]  /*ecb0*/  @!P0 IMAD.MOV.U32 R2, RZ, RZ, R26 ;  /* 0x000000ffff028224 */ /* 0x001fe400078e001a */
[----:B------:R-:W-:-:S05]  /*ecc0*/  @!P0 IMAD.MOV.U32 R3, RZ, RZ, R33 ;  /* 0x000000ffff038224 */ /* 0x000fca00078e0021 */
[----:B------:R0:W2:Y:S02]  /*ecd0*/  @!P0 LDG.E.U8 R23, desc[UR16][R2.64] ;  /* 0x0000001002178981 */ /* 0x0000a4000c1e1100 */
[----:B0-----:R-:W-:Y:S02]  /*ece0*/  @!P0 IMAD.MOV.U32 R2, RZ, RZ, R25 ;  /* 0x000000ffff028224 */ /* 0x001fe400078e0019 */
[----:B------:R-:W-:-:S05]  /*ecf0*/  @!P0 IMAD.MOV.U32 R3, RZ, RZ, R32 ;  /* 0x000000ffff038224 */ /* 0x000fca00078e0020 */
[----:B------:R0:W2:Y:S02]  /*ed00*/  @!P0 LDG.E.U8 R21, desc[UR16][R2.64] ;  /* 0x0000001002158981 */ /* 0x0000a4000c1e1100 */
[----:B0-----:R-:W-:Y:S02]  /*ed10*/  @!P0 IMAD.MOV.U32 R3, RZ, RZ, R31 ;  /* 0x000000ffff038224 */ /* 0x001fe400078e001f */
[----:B----4-:R0:W-:Y:S04]  /*ed20*/  STS.128 [R0+UR12+0x4000], R4 ;  /* 0x0040000400007988 */ /* 0x0101e80008000c0c */
[----:B0-----:R-:W4:Y:S04]  /*ed30*/  LDL.LU R0, [R1+0x2a8] ;  /* 0x0002a80001007983 */ /* 0x001f280000300800 */
[----:B------:R-:W4:Y:S04]  /*ed40*/  LDL R38, [R1+0x398] ;  /* 0x0003980001267983 */ /* 0x000f280000100800 */
[----:B------:R-:W4:Y:S04]  /*ed50*/  LDL R26, [R1+0x39c] ;  /* 0x00039c00011a7983 */ /* 0x000f280000100800 */
[----:B------:R-:W4:Y:S04]  /*ed60*/  LDL R37, [R1+0x378] ;  /* 0x0003780001257983 */ /* 0x000f280000100800 */
[----:B------:R-:W4:Y:S04]  /*ed70*/  LDL R36, [R1+0x37c] ;  /* 0x00037c0001247983 */ /* 0x000f280000100800 */
[----:B------:R-:W4:Y:S04]  /*ed80*/  LDL R35, [R1+0x358] ;  /* 0x0003580001237983 */ /* 0x000f280000100800 */
[----:B------:R-:W4:Y:S01]  /*ed90*/  LDL R34, [R1+0x35c] ;  /* 0x00035c0001227983 */ /* 0x000f220000100800 */
[----:B------:R-:W-:-:S03]  /*eda0*/  @!P0 IMAD.MOV.U32 R2, RZ, RZ, R14 ;  /* 0x000000ffff028224 */ /* 0x000fc600078e000e */
[----:B------:R-:W4:Y:S04]  /*edb0*/  LDL R33, [R1+0x338] ;  /* 0x0003380001217983 */ /* 0x000f280000100800 */
[----:B------:R-:W4:Y:S04]  /*edc0*/  LDL R25, [R1+0x33c] ;  /* 0x00033c0001197983 */ /* 0x000f280000100800 */
[----:B------:R0:W4:Y:S04]  /*edd0*/  @!P0 LDG.E.U8 R20, desc[UR16][R2.64] ;  /* 0x0000001002148981 */ /* 0x000128000c1e1100 */
[----:B------:R1:W-:Y:S04]  /*ede0*/  STL [R1+0xac4], R14 ;  /* 0x000ac40e01007387 */ /* 0x0003e80000100800 */
[----:B------:R-:W4:Y:S01]  /*edf0*/  LDL R32, [R1+0x318] ;  /* 0x0003180001207983 */ /* 0x000f220000100800 */
[----:B0-----:R-:W-:-:S03]  /*ee00*/  @!P0 IMAD.MOV.U32 R2, RZ, RZ, R13 ;  /* 0x000000ffff028224 */ /* 0x001fc600078e000d */
[----:B------:R-:W4:Y:S01]  /*ee10*/  LDL R13, [R1+0x31c] ;  /* 0x00031c00010d7983 */ /* 0x000f220000100800 */
[----:B------:R-:W-:-:S03]  /*ee20*/  @!P0 IMAD.MOV.U32 R3, RZ, RZ, R30 ;  /* 0x000000ffff038224 */ /* 0x000fc600078e001e */
[----:B------:R-:W4:Y:S01]  /*ee30*/  LDL R30, [R1+0x2fc] ;  /* 0x0002fc00011e7983 */ /* 0x000f220000100800 */
[----:B------:R-:W-:-:S03]  /*ee40*/  PRMT R19, RZ, 0x7610, R19 ;  /* 0x00007610ff137816 */ /* 0x000fc60000000013 */
[----:B------:R-:W4:Y:S01]  /*ee50*/  LDL R31, [R1+0x2f8] ;  /* 0x0002f800011f7983 */ /* 0x000f220000100800 */
[----:B------:R-:W-:-:S03]  /*ee60*/  PRMT R18, RZ, 0x7610, R18 ;  /* 0x00007610ff127816 */ /* 0x000fc60000000012 */
[----:B------:R0:W4:Y:S01]  /*ee70*/  @!P0 LDG.E.U8 R19, desc[UR16][R2.64] ;  /* 0x0000001002138981 */ /* 0x000122000c1e1100 */
[----:B------:R-:W-:Y:S02]  /*ee80*/  PRMT R16, RZ, 0x7610, R16 ;  /* 0x00007610ff107816 */ /* 0x000fe40000000010 */
[----:B------:R-:W-:Y:S01]  /*ee90*/  PRMT R15, RZ, 0x7610, R15 ;  /* 0x00007610ff0f7816 */ /* 0x000fe2000000000f */
[----:B-1----:R-:W4:Y:S01]  /*eea0*/  LDL R14, [R1+0x23c] ;  /* 0x00023c00010e7983 */ /* 0x002f220000100800 */
[----:B0-----:R-:W-:Y:S02]  /*eeb0*/  @!P0 IMAD.MOV.U32 R2, RZ, RZ, R28 ;  /* 0x000000ffff028224 */ /* 0x001fe400078e001c */
[----:B------:R-:W-:Y:S01]  /*eec0*/  @!P0 IMAD.MOV.U32 R3, RZ, RZ, R29 ;  /* 0x000000ffff038224 */ /* 0x000fe200078e001d */
[----:B------:R-:W4:Y:S04]  /*eed0*/  LDL R28, [R1+0x2dc] ;  /* 0x0002dc00011c7983 */ /* 0x000f280000100800 */
[----:B------:R-:W4:Y:S04]  /*eee0*/  LDL R29, [R1+0x2d8] ;  /* 0x0002d800011d7983 */ /* 0x000f280000100800 */
[----:B------:R3:W4:Y:S01]  /*eef0*/  @!P0 LDG.E.U8 R18, desc[UR16][R2.64] ;  /* 0x0000001002128981 */ /* 0x000722000c1e1100 */
[----:B------:R-:W-:-:S02]  /*ef00*/  PRMT R12, RZ, 0x7610, R12 ;  /* 0x00007610ff0c7816 */ /* 0x000fc4000000000c */
[----:B------:R-:W-:Y:S02]  /*ef10*/  PRMT R11, RZ, 0x7610, R11 ;  /* 0x00007610ff0b7816 */ /* 0x000fe4000000000b */
[----:B------:R-:W-:Y:S01]  /*ef20*/  PRMT R10, RZ, 0x7610, R10 ;  /* 0x00007610ff0a7816 */ /* 0x000fe2000000000a */
[----:B---3--:R-:W-:Y:S02]  /*ef30*/  @!P0 IMAD.MOV.U32 R3, RZ, RZ, R27 ;  /* 0x000000ffff038224 */ /* 0x008fe400078e001b */
[----:B------:R-:W3:Y:S01]  /*ef40*/  LDL R27, [R1+0x2b8] ;  /* 0x0002b800011b7983 */ /* 0x000ee20000100800 */
[----:B--2---:R-:W-:-:S03]  /*ef50*/  @!P0 IMAD.MOV.U32 R2, RZ, RZ, R24 ;  /* 0x000000ffff028224 */ /* 0x004fc600078e0018 */
[----:B------:R-:W2:Y:S04]  /*ef60*/  LDL R24, [R1+0x2bc] ;  /* 0x0002bc0001187983 */ /* 0x000ea80000100800 */
[----:B------:R4:W2:Y:S02]  /*ef70*/  @!P0 LDG.E.U8 R16, desc[UR16][R2.64] ;  /* 0x0000001002108981 */ /* 0x0008a4000c1e1100 */
[----:B----4-:R-:W-:Y:S02]  /*ef80*/  @!P0 IMAD.MOV.U32 R3, RZ, RZ, R38 ;  /* 0x000000ffff038224 */ /* 0x010fe400078e0026 */
[----:B------:R-:W-:Y:S02]  /*ef90*/  @!P0 IMAD.MOV.U32 R2, RZ, RZ, R26 ;  /* 0x000000ffff028224 */ /* 0x000fe400078e001a */
[----:B------:R-:W4:Y:S04]  /*efa0*/  LDL R26, [R1+0x29c] ;  /* 0x00029c00011a7983 */ /* 0x000f280000100800 */
[----:B------:R0:W4:Y:S02]  /*efb0*/  @!P0 LDG.E.U8 R15, desc[UR16][R2.64] ;  /* 0x00000010020f8981 */ /* 0x000124000c1e1100 */
[----:B0-----:R-:W-:-:S02]  /*efc0*/  @!P0 IMAD.MOV.U32 R2, RZ, RZ, R36 ;  /* 0x000000ffff028224 */ /* 0x001fc400078e0024 */
[----:B------:R-:W-:-:S05]  /*efd0*/  @!P0 IMAD.MOV.U32 R3, RZ, RZ, R37 ;  /* 0x000000ffff038224 */ /* 0x000fca00078e0025 */
[----:B------:R0:W4:Y:S02]  /*efe0*/  @!P0 LDG.E.U8 R12, desc[UR16][R2.64] ;  /* 0x00000010020c8981 */ /* 0x000124000c1e1100 */
[----:B0-----:R-:W-:Y:S02]  /*eff0*/  @!P0 IMAD.MOV.U32 R2, RZ, RZ, R34 ;  /* 0x000000ffff028224 */ /* 0x001fe400078e0022 */
[----:B------:R-:W-:-:S05]  /*f000*/  @!P0 IMAD.MOV.U32 R3, RZ, RZ, R35 ;  /* 0x000000ffff038224 */ /* 0x000fca00078e0023 */
[----:B------:R0:W4:Y:S02]  /*f010*/  @!P0 LDG.E.U8 R11, desc[UR16][R2.64] ;  /* 0x00000010020b8981 */ /* 0x000124000c1e1100 */
[----:B0-----:R-:W-:Y:S02]  /*f020*/  @!P0 IMAD.MOV.U32 R2, RZ, RZ, R25 ;  /* 0x000000ffff028224 */ /* 0x001fe400078e0019 */
[----:B------:R-:W-:Y:S01]  /*f030*/  @!P0 IMAD.MOV.U32 R3, RZ, RZ, R33 ;  /* 0x000000ffff038224 */ /* 0x000fe200078e0021 */
[----:B------:R-:W4:Y:S04]  /*f040*/  LDL R25, [R1+0x258] ;  /* 0x0002580001197983 */ /* 0x000f280000100800 */
[----:B------:R-:W4:Y:S04]  /*f050*/  LDL.LU R225, [R1+0x298] ;  /* 0x0002980001e17983 */ /* 0x000f280000300800 */
[----:B------:R0:W4:Y:S04]  /*f060*/  @!P0 LDG.E.U8 R10, desc[UR16][R2.64] ;  /* 0x00000010020a8981 */ /* 0x000128000c1e1100 */
[----:B------:R-:W4:Y:S01]  /*f070*/  LDL.LU R226, [R1+0x27c] ;  /* 0x00027c0001e27983 */ /* 0x000f220000300800 */
[----:B0-----:R-:W-:-:S03]  /*f080*/  @!P0 IMAD.MOV.U32 R2, RZ, RZ, R13 ;  /* 0x000000ffff028224 */ /* 0x001fc600078e000d */
[----:B------:R-:W4:Y:S04]  /*f090*/  LDL R13, [R1+0x21c] ;  /* 0x00021c00010d7983 */ /* 0x000f280000100800 */
[----:B------:R-:W4:Y:S01]  /*f0a0*/  LDL.LU R245, [R1+0x278] ;  /* 0x0002780001f57983 */ /* 0x000f220000300800 */
[----:B------:R-:W-:Y:S01]  /*f0b0*/  PRMT R9, RZ, 0x7610, R9 ;  /* 0x00007610ff097816 */ /* 0x000fe20000000009 */
[----:B------:R-:W-:-:S05]  /*f0c0*/  @!P0 IMAD.MOV.U32 R3, RZ, RZ, R32 ;  /* 0x000000ffff038224 */ /* 0x000fca00078e0020 */
[----:B------:R0:W4:Y:S01]  /*f0d0*/  @!P0 LDG.E.U8 R9, desc[UR16][R2.64] ;  /* 0x0000001002098981 */ /* 0x000122000c1e1100 */
[----:B------:R-:W-:Y:S01]  /*f0e0*/  PRMT R8, RZ, 0x7610, R8 ;  /* 0x00007610ff087816 */ /* 0x000fe20000000008 */
[----:B0-----:R-:W-:Y:S02]  /*f0f0*/  @!P0 IMAD.MOV.U32 R2, RZ, RZ, R30 ;  /* 0x000000ffff028224 */ /* 0x001fe400078e001e */
[----:B------:R-:W4:Y:S01]  /*f100*/  LDL.LU R30, [R1+0x25c] ;  /* 0x00025c00011e7983 */ /* 0x000f220000300800 */
[----:B------:R-:W-:Y:S01]  /*f110*/  @!P0 IMAD.MOV.U32 R3, RZ, RZ, R31 ;  /* 0x000000ffff038224 */ /* 0x000fe200078e001f */
[----:B------:R-:W-:-:S04]  /*f120*/  PRMT R7, RZ, 0x7610, R7 ;  /* 0x00007610ff077816 */ /* 0x000fc80000000007 */
[----:B------:R0:W4:Y:S02]  /*f130*/  @!P0 LDG.E.U8 R8, desc[UR16][R2.64] ;  /* 0x0000001002088981 */ /* 0x000124000c1e1100 */
[----:B0-----:R-:W-:Y:S02]  /*f140*/  @!P0 IMAD.MOV.U32 R2, RZ, RZ, R28 ;  /* 0x000000ffff028224 */ /* 0x001fe400078e001c */
[----:B------:R-:W-:-:S05]  /*f150*/  @!P0 IMAD.MOV.U32 R3, RZ, RZ, R29 ;  /* 0x000000ffff038224 */ /* 0x000fca00078e001d */
[----:B------:R3:W4:Y:S01]  /*f160*/  @!P0 LDG.E.U8 R7, desc[UR16][R2.64] ;  /* 0x0000001002078981 */ /* 0x000722000c1e1100 */
[----:B------:R-:W-:Y:S01]  /*f170*/  PRMT R6, RZ, 0x7610, R6 ;  /* 0x00007610ff067816 */ /* 0x000fe20000000006 */
[----:B---3--:R-:W-:Y:S02]  /*f180*/  @!P0 IMAD.MOV.U32 R3, RZ, RZ, R27 ;  /* 0x000000ffff038224 */ /* 0x008fe400078e001b */
[----:B------:R-:W3:Y:S01]  /*f190*/  LDL.LU R27, [R1+0x238] ;  /* 0x00023800011b7983 */ /* 0x000ee20000300800 */
[----:B--2---:R-:W-:-:S03]  /*f1a0*/  @!P0 IMAD.MOV.U32 R2, RZ, RZ, R24 ;  /* 0x000000ffff028224 */ /* 0x004fc600078e0018 */
[----:B------:R-:W2:Y:S04]  /*f1b0*/  LDL.LU R24, [R1+0x218] ;  /* 0x0002180001187983 */ /* 0x000ea80000300800 */
[----:B------:R4:W2:Y:S02]  /*f1c0*/  @!P0 LDG.E.U8 R6, desc[UR16][R2.64] ;  /* 0x0000001002068981 */ /* 0x0008a4000c1e1100 */
[----:B----4-:R-:W-:Y:S02]  /*f1d0*/  @!P0 IMAD.MOV.U32 R2, RZ, RZ, R26 ;  /* 0x000000ffff028224 */ /* 0x010fe400078e001a */
[----:B------:R-:W-:Y:S04]  /*f1e0*/  STL [R1+0xac8], R225 ;  /* 0x000ac8e101007387 */ /* 0x000fe80000100800 */
[----:B------:R-:W-:Y:S04]  /*f1f0*/  STL [R1+0xae0], R226 ;  /* 0x000ae0e201007387 */ /* 0x000fe80000100800 */
[----:B------:R-:W-:Y:S04]  /*f200*/  STL [R1+0xadc], R245 ;  /* 0x000adcf501007387 */ /* 0x000fe80000100800 */
[----:B------:R-:W4:Y:S01]  /*f210*/  LDL R26, [R1+0x78c] ;  /* 0x00078c00011a7983 */ /* 0x000f220000100800 */
[----:B------:R-:W-:Y:S01]  /*f220*/  PRMT R5, RZ, 0x7610, R5 ;  /* 0x00007610ff057816 */ /* 0x000fe20000000005 */
[----:B------:R-:W-:Y:S01]  /*f230*/  @!P0 IMAD.MOV.U32 R3, RZ, RZ, R225 ;  /* 0x000000ffff038224 */ /* 0x000fe200078e00e1 */
[----:B------:R-:W-:Y:S01]  /*f240*/  PRMT R4, RZ, 0x7610, R4 ;  /* 0x00007610ff047816 */ /* 0x000fe20000000004 */
[----:B------:R-:W4:Y:S04]  /*f250*/  LDL R34, [R1+0x584] ;  /* 0x0005840001227983 */ /* 0x000f280000100800 */
[----:B------:R0:W4:Y:S01]  /*f260*/  @!P0 LDG.E.U8 R5, desc[UR16][R2.64] ;  /* 0x0000001002058981 */ /* 0x000122000c1e1100 */
[----:B------:R-:W-:-:S03]  /*f270*/  PRMT R17, RZ, 0x7610, R17 ;  /* 0x00007610ff117816 */ /* 0x000fc60000000011 */
[----:B------:R-:W4:Y:S04]  /*f280*/  LDL R40, [R1+0x570] ;  /* 0x0005700001287983 */ /* 0x000f280000100800 */
[----:B------:R-:W4:Y:S01]  /*f290*/  LDL R39, [R1+0x574] ;  /* 0x0005740001277983 */ /* 0x000f220000100800 */
[----:B0-----:R-:W-:Y:S02]  /*f2a0*/  @!P0 IMAD.MOV.U32 R2, RZ, RZ, R226 ;  /* 0x000000ffff028224 */ /* 0x001fe400078e00e2 */
[----:B------:R-:W-:Y:S01]  /*f2b0*/  @!P0 IMAD.MOV.U32 R3, RZ, RZ, R245 ;  /* 0x000000ffff038224 */ /* 0x000fe200078e00f5 */
[----:B------:R-:W4:Y:S04]  /*f2c0*/  LDL R33, [R1+0x550] ;  /* 0x0005500001217983 */ /* 0x000f280000100800 */
[----:B------:R0:W4:Y:S04]  /*f2d0*/  @!P0 LDG.E.U8 R4, desc[UR16][R2.64] ;  /* 0x0000001002048981 */ /* 0x000128000c1e1100 */
[----:B------:R-:W4:Y:S04]  /*f2e0*/  LDL R32, [R1+0x530] ;  /* 0x0005300001207983 */ /* 0x000f280000100800 */
[----:B------:R-:W4:Y:S01]  /*f2f0*/  LDL R31, [R1+0x534] ;  /* 0x00053400011f7983 */ /* 0x000f220000100800 */
[----:B0-----:R-:W-:-:S02]  /*f300*/  @!P0 IMAD.MOV.U32 R2, RZ, RZ, R30 ;  /* 0x000000ffff028224 */ /* 0x001fc400078e001e */
[----:B------:R-:W-:Y:S01]  /*f310*/  @!P0 IMAD.MOV.U32 R3, RZ, RZ, R25 ;  /* 0x000000ffff038224 */ /* 0x000fe200078e0019 */
[----:B------:R-:W-:Y:S01]  /*f320*/  PRMT R22, RZ, 0x7610, R22 ;  /* 0x00007610ff167816 */ /* 0x000fe20000000016 */
[----:B------:R-:W4:Y:S04]  /*f330*/  LDL R38, [R1+0x510] ;  /* 0x0005100001267983 */ /* 0x000f280000100800 */
[----:B------:R0:W4:Y:S04]  /*f340*/  @!P0 LDG.E.U8 R17, desc[UR16][R2.64] ;  /* 0x0000001002118981 */ /* 0x000128000c1e1100 */
[----:B------:R-:W4:Y:S01]  /*f350*/  LDL R37, [R1+0x514] ;  /* 0x0005140001257983 */ /* 0x000f220000100800 */
[----:B------:R-:W-:-:S03]  /*f360*/  PRMT R153, RZ, 0x7610, R153 ;  /* 0x00007610ff997816 */ /* 0x000fc60000000099 */
[----:B------:R-:W4:Y:S01]  /*f370*/  LDL R36, [R1+0x4f0] ;  /* 0x0004f00001247983 */ /* 0x000f220000100800 */
[----:B0-----:R-:W-:-:S03]  /*f380*/  @!P0 IMAD.MOV.U32 R2, RZ, RZ, R14 ;  /* 0x000000ffff028224 */ /* 0x001fc600078e000e */
[----:B------:R-:W4:Y:S04]  /*f390*/  LDL R14, [R1+0x554] ;  /* 0x00055400010e7983 */ /* 0x000f280000100800 */
[----:B------:R-:W4:Y:S01]  /*f3a0*/  LDL R35, [R1+0x4f4] ;  /* 0x0004f40001237983 */ /* 0x000f220000100800 */
[----:B------:R-:W-:-:S03]  /*f3b0*/  PRMT R154, RZ, 0x7610, R154 ;  /* 0x00007610ff9a7816 */ /* 0x000fc6000000009a */
[----:B------:R-:W4:Y:S01]  /*f3c0*/  LDL R29, [R1+0x4d0] ;  /* 0x0004d000011d7983 */ /* 0x000f220000100800 */
[----:B------:R-:W-:-:S03]  /*f3d0*/  PRMT R155, RZ, 0x7610, R155 ;  /* 0x00007610ff9b7816 */ /* 0x000fc6000000009b */
[----:B------:R-:W4:Y:S04]  /*f3e0*/  LDL R28, [R1+0x4b0] ;  /* 0x0004b000011c7983 */ /* 0x000f280000100800 */
[----:B------:R-:W4:Y:S01]  /*f3f0*/  LDL R25, [R1+0x4b4] ;  /* 0x0004b40001197983 */ /* 0x000f220000100800 */
[----:B---3--:R-:W-:-:S05]  /*f400*/  @!P0 IMAD.MOV.U32 R3, RZ, RZ, R27 ;  /* 0x000000ffff038224 */ /* 0x008fca00078e001b */
[----:B------:R0:W3:Y:S02]  /*f410*/  @!P0 LDG.E.U8 R22, desc[UR16][R2.64] ;  /* 0x0000001002168981 */ /* 0x0000e4000c1e1100 */
[----:B0-----:R-:W-:Y:S02]  /*f420*/  @!P0 IMAD.MOV.U32 R2, RZ, RZ, R13 ;  /* 0x000000ffff028224 */ /* 0x001fe400078e000d */
[----:B--2---:R-:W-:Y:S01]  /*f430*/  @!P0 IMAD.MOV.U32 R3, RZ, RZ, R24 ;  /* 0x000000ffff038224 */ /* 0x004fe200078e0018 */
[----:B------:R-:W2:Y:S04]  /*f440*/  LDL R13, [R1+0x4d4] ;  /* 0x0004d400010d7983 */ /* 0x000ea80000100800 */
[----:B------:R0:W3:Y:S02]  /*f450*/  @!P0 LDG.E.U8 R153, desc[UR16][R2.64] ;  /* 0x0000001002998981 */ /* 0x0000e4000c1e1100 */
[----:B0-----:R-:W-:-:S02]  /*f460*/  @!P0 IMAD.MOV.U32 R2, RZ, RZ, R252 ;  /* 0x000000ffff028224 */ /* 0x001fc400078e00fc */
[----:B------:R-:W-:Y:S01]  /*f470*/  @!P0 IMAD.MOV.U32 R3, RZ, RZ, R251 ;  /* 0x000000ffff038224 */ /* 0x000fe200078e00fb */
[----:B------:R0:W-:Y:S04]  /*f480*/  STL [R1+0x7c8], R252 ;  /* 0x0007c8fc01007387 */ /* 0x0001e80000100800 */
[----:B------:R1:W3:Y:S01]  /*f490*/  @!P0 LDG.E.U8 R154, desc[UR16][R2.64] ;  /* 0x00000010029a8981 */ /* 0x0002e2000c1e1100 */
[----:B------:R-:W-:-:S03]  /*f4a0*/  PRMT R157, RZ, 0x7610, R157 ;  /* 0x00007610ff9d7816 */ /* 0x000fc6000000009d */
[----:B0-----:R-:W3:Y:S01]  /*f4b0*/  LDL.LU R252, [R1+0x294] ;  /* 0x0002940001fc7983 */ /* 0x001ee20000300800 */
[----:B-1----:R-:W-:Y:S02]  /*f4c0*/  @!P0 IMAD.MOV.U32 R2, RZ, RZ, R244 ;  /* 0x000000ffff028224 */ /* 0x002fe400078e00f4 */
[----:B------:R-:W-:Y:S01]  /*f4d0*/  @!P0 IMAD.MOV.U32 R3, RZ, RZ, R243 ;  /* 0x000000ffff038224 */ /* 0x000fe200078e00f3 */
[----:B------:R0:W-:Y:S04]  /*f4e0*/  STL [R1+0x7c4], R251 ;  /* 0x0007c4fb01007387 */ /* 0x0001e80000100800 */
[----:B------:R1:W3:Y:S04]  /*f4f0*/  @!P0 LDG.E.U8 R155, desc[UR16][R2.64] ;  /* 0x00000010029b8981 */ /* 0x0002e8000c1e1100 */
[----:B0-----:R-:W3:Y:S01]  /*f500*/  LDL.LU R251, [R1+0x28c] ;  /* 0x00028c0001fb7983 */ /* 0x001ee20000300800 */
[----:B-1----:R-:W-:-:S03]  /*f510*/  @!P0 IMAD.MOV.U32 R2, RZ, RZ, R236 ;  /* 0x000000ffff028224 */ /* 0x002fc600078e00ec */
[----:B------:R0:W-:Y:S01]  /*f520*/  STL [R1+0x7d0], R244 ;  /* 0x0007d0f401007387 */ /* 0x0001e20000100800 */
[----:B------:R-:W-:-:S05]  /*f530*/  @!P0 IMAD.MOV.U32 R3, RZ, RZ, R235 ;  /* 0x000000ffff038224 */ /* 0x000fca00078e00eb */
[----:B------:R4:W3:Y:S04]  /*f540*/  @!P0 LDG.E.U8 R157, desc[UR16][R2.64] ;  /* 0x00000010029d8981 */ /* 0x0008e8000c1e1100 */
[----:B0-----:R-:W3:Y:S04]  /*f550*/  LDL.LU R244, [R1+0x2c8] ;  /* 0x0002c80001f47983 */ /* 0x001ee80000300800 */
[----:B------:R-:W-:Y:S04]  /*f560*/  STL [R1+0x7cc], R243 ;  /* 0x0007ccf301007387 */ /* 0x000fe80000100800 */
[----:B------:R0:W-:Y:S04]  /*f570*/  STL [R1+0x7d8], R236 ;  /* 0x0007d8ec01007387 */ /* 0x0001e80000100800 */
[----:B0-----:R-:W3:Y:S04]  /*f580*/  LDL.LU R236, [R1+0x2d0] ;  /* 0x0002d00001ec7983 */ /* 0x001ee80000300800 */
[----:B------:R-:W-:Y:S01]  /*f590*/  STL [R1+0x7d4], R235 ;  /* 0x0007d4eb01007387 */ /* 0x000fe20000100800 */
[----:B------:R-:W-:-:S02]  /*f5a0*/  PRMT R158, RZ, 0x7610, R158 ;  /* 0x00007610ff9e7816 */ /* 0x000fc4000000009e */
[----:B------:R-:W-:Y:S01]  /*f5b0*/  PRMT R159, RZ, 0x7610, R159 ;  /* 0x00007610ff9f7816 */ /* 0x000fe2000000009f */
[----:B------:R-:W3:Y:S01]  /*f5c0*/  LDL R42, [R1+0x3f0] ;  /* 0x0003f000012a7983 */ /* 0x000ee20000100800 */
[----:B------:R-:W-:Y:S02]  /*f5d0*/  PRMT R160, RZ, 0x7610, R160 ;  /* 0x00007610ffa07816 */ /* 0x000fe400000000a0 */
[----:B------:R-:W-:Y:S01]  /*f5e0*/  PRMT R161, RZ, 0x7610, R161 ;  /* 0x00007610ffa17816 */ /* 0x000fe200000000a1 */
[----:B------:R-:W3:Y:S01]  /*f5f0*/  LDL R41, [R1+0x3f4] ;  /* 0x0003f40001297983 */ /* 0x000ee20000100800 */
[----:B----4-:R-:W-:-:S03]  /*f600*/  @!P0 IMAD.MOV.U32 R2, RZ, RZ, R26 ;  /* 0x000000ffff028224 */ /* 0x010fc600078e001a */
[----:B------:R-:W4:Y:S01]  /*f610*/  LDL R26, [R1+0x494] ;  /* 0x00049400011a7983 */ /* 0x000f220000100800 */
[----:B------:R-:W-:-:S03]  /*f620*/  @!P0 IMAD.MOV.U32 R3, RZ, RZ, R34 ;  /* 0x000000ffff038224 */ /* 0x000fc600078e0022 */
[----:B------:R-:W3:Y:S04]  /*f630*/  LDL R34, [R1+0x490] ;  /* 0x0004900001227983 */ /* 0x000ee80000100800 */
[----:B------:R0:W3:Y:S02]  /*f640*/  @!P0 LDG.E.U8 R158, desc[UR16][R2.64] ;  /* 0x00000010029e8981 */ /* 0x0000e4000c1e1100 */
[----:B0-----:R-:W-:Y:S02]  /*f650*/  @!P0 IMAD.MOV.U32 R2, RZ, RZ, R39 ;  /* 0x000000ffff028224 */ /* 0x001fe400078e0027 */
[----:B------:R-:W-:Y:S01]  /*f660*/  @!P0 IMAD.MOV.U32 R3, RZ, RZ, R40 ;  /* 0x000000ffff038224 */ /* 0x000fe200078e0028 */
[----:B------:R-:W-:Y:S01]  /*f670*/  PRMT R162, RZ, 0x7610, R162 ;  /* 0x00007610ffa27816 */ /* 0x000fe200000000a2 */
[----:B------:R-:W3:Y:S04]  /*f680*/  LDL R40, [R1+0x3d0] ;  /* 0x0003d00001287983 */ /* 0x000ee80000100800 */
[----:B------:R0:W3:Y:S01]  /*f690*/  @!P0 LDG.E.U8 R159, desc[UR16][R2.64] ;  /* 0x00000010029f8981 */ /* 0x0000e2000c1e1100 */
[----:B------:R-:W-:-:S02]  /*f6a0*/  PRMT R163, RZ, 0x7610, R163 ;  /* 0x00007610ffa37816 */ /* 0x000fc400000000a3 */
[----:B------:R-:W-:Y:S01]  /*f6b0*/  PRMT R164, RZ, 0x7610, R164 ;  /* 0x00007610ffa47816 */ /* 0x000fe200000000a4 */
[----:B------:R-:W3:Y:S01]  /*f6c0*/  LDL R39, [R1+0x3b0] ;  /* 0x0003b00001277983 */ /* 0x000ee20000100800 */
[----:B0-----:R-:W-:-:S03]  /*f6d0*/  @!P0 IMAD.MOV.U32 R3, RZ, RZ, R33 ;  /* 0x000000ffff038224 */ /* 0x001fc600078e0021 */
[----:B------:R-:W3:Y:S01]  /*f6e0*/  LDL R33, [R1+0x470] ;  /* 0x0004700001217983 */ /* 0x000ee20000100800 */
[----:B------:R-:W-:-:S03]  /*f6f0*/  @!P0 IMAD.MOV.U32 R2, RZ, RZ, R14 ;  /* 0x000000ffff028224 */ /* 0x000fc600078e000e */
[----:B------:R-:W3:Y:S04]  /*f700*/  LDL R14, [R1+0x474] ;  /* 0x00047400010e7983 */ /* 0x000ee80000100800 */
[----:B------:R0:W3:Y:S02]  /*f710*/  @!P0 LDG.E.U8 R160, desc[UR16][R2.64] ;  /* 0x0000001002a08981 */ /* 0x0000e4000c1e1100 */
[----:B0-----:R-:W-:Y:S02]  /*f720*/  @!P0 IMAD.MOV.U32 R2, RZ, RZ, R31 ;  /* 0x000000ffff028224 */ /* 0x001fe400078e001f */
[----:B------:R-:W-:Y:S01]  /*f730*/  @!P0 IMAD.MOV.U32 R3, RZ, RZ, R32 ;  /* 0x000000ffff038224 */ /* 0x000fe200078e0020 */
[----:B------:R-:W3:Y:S04]  /*f740*/  LDL R31, [R1+0x454] ;  /* 0x00045400011f7983 */ /* 0x000ee80000100800 */
[----:B------:R0:W3:Y:S04]  /*f750*/  @!P0 LDG.E.U8 R161, desc[UR16][R2.64] ;  /* 0x0000001002a18981 */ /* 0x0000e8000c1e1100 */
[----:B------:R-:W3:Y:S01]  /*f760*/  LDL R32, [R1+0x450] ;  /* 0x0004500001207983 */ /* 0x000ee20000100800 */
[----:B0-----:R-:W-:-:S02]  /*f770*/  @!P0 IMAD.MOV.U32 R2, RZ, RZ, R37 ;  /* 0x000000ffff028224 */ /* 0x001fc400078e0025 */
[----:B------:R-:W-:Y:S01]  /*f780*/  @!P0 IMAD.MOV.U32 R3, RZ, RZ, R38 ;  /* 0x000000ffff038224 */ /* 0x000fe200078e0026 */
[----:B------:R-:W-:Y:S01]  /*f790*/  PRMT R184, RZ, 0x7610, R184 ;  /* 0x00007610ffb87816 */ /* 0x000fe200000000b8 */
[----:B------:R-:W3:Y:S04]  /*f7a0*/  LDL R38, [R1+0x3b4] ;  /* 0x0003b40001267983 */ /* 0x000ee80000100800 */
[----:B------:R0:W3:Y:S01]  /*f7b0*/  @!P0 LDG.E.U8 R162, desc[UR16][R2.64] ;  /* 0x0000001002a28981 */ /* 0x0000e2000c1e1100 */
[----:B------:R-:W-:-:S03]  /*f7c0*/  PRMT R186, RZ, 0x7610, R186 ;  /* 0x00007610ffba7816 */ /* 0x000fc600000000ba */
[----:B------:R-:W3:Y:S01]  /*f7d0*/  LDL R37, [R1+0x390] ;  /* 0x0003900001257983 */ /* 0x000ee20000100800 */
[----:B0-----:R-:W-:Y:S02]  /*f7e0*/  @!P0 IMAD.MOV.U32 R2, RZ, RZ, R35 ;  /* 0x000000ffff028224 */ /* 0x001fe400078e0023 */
[----:B------:R-:W-:Y:S01]  /*f7f0*/  @!P0 IMAD.MOV.U32 R3, RZ, RZ, R36 ;  /* 0x000000ffff038224 */ /* 0x000fe200078e0024 */
[----:B------:R-:W-:Y:S01]  /*f800*/  PRMT R187, RZ, 0x7610, R187 ;  /* 0x00007610ffbb7816 */ /* 0x000fe200000000bb */
[----:B------:R-:W3:Y:S04]  /*f810*/  LDL R36, [R1+0x370] ;  /* 0x0003700001247983 */ /* 0x000ee80000100800 */
[----:B------:R2:W3:Y:S04]  /*f820*/  @!P0 LDG.E.U8 R163, desc[UR16][R2.64] ;  /* 0x0000001002a38981 */ /* 0x0004e8000c1e1100 */
[----:B------:R-:W3:Y:S01]  /*f830*/  LDL R35, [R1+0x374] ;  /* 0x0003740001237983 */ /* 0x000ee20000100800 */
[----:B--2---:R-:W-:-:S02]  /*f840*/  @!P0 IMAD.MOV.U32 R2, RZ, RZ, R13 ;  /* 0x000000ffff028224 */ /* 0x004fc400078e000d */
[----:B------:R-:W-:Y:S01]  /*f850*/  @!P0 IMAD.MOV.U32 R3, RZ, RZ, R29 ;  /* 0x000000ffff038224 */ /* 0x000fe200078e001d */
[----:B------:R-:W2:Y:S04]  /*f860*/  LDL R13, [R1+0x434] ;  /* 0x00043400010d7983 */ /* 0x000ea80000100800 */
[----:B------:R-:W2:Y:S04]  /*f870*/  LDL R29, [R1+0x430] ;  /* 0x00043000011d7983 */ /* 0x000ea80000100800 */
[----:B------:R0:W2:Y:S02]  /*f880*/  @!P0 LDG.E.U8 R164, desc[UR16][R2.64] ;  /* 0x0000001002a48981 */ /* 0x0000a4000c1e1100 */
[----:B0-----:R-:W-:-:S02]  /*f890*/  @!P0 IMAD.MOV.U32 R2, RZ, RZ, R25 ;  /* 0x000000ffff028224 */ /* 0x001fc400078e0019 */
[----:B------:R-:W-:Y:S01]  /*f8a0*/  @!P0 IMAD.MOV.U32 R3, RZ, RZ, R28 ;  /* 0x000000ffff038224 */ /* 0x000fe200078e001c */
[----:B------:R-:W2:Y:S04]  /*f8b0*/  LDL R25, [R1+0x414] ;  /* 0x0004140001197983 */ /* 0x000ea80000100800 */
[----:B------:R-:W2:Y:S04]  /*f8c0*/  LDL R28, [R1+0x410] ;  /* 0x00041000011c7983 */ /* 0x000ea80000100800 */
[----:B------:R4:W2:Y:S02]  /*f8d0*/  @!P0 LDG.E.U8 R184, desc[UR16][R2.64] ;  /* 0x0000001002b88981 */ /* 0x0008a4000c1e1100 */
[----:B----4-:R-:W-:-:S02]  /*f8e0*/  @!P0 IMAD.MOV.U32 R2, RZ, RZ, R26 ;  /* 0x000000ffff028224 */ /* 0x010fc400078e001a */
[----:B------:R-:W4:Y:S01]  /*f8f0*/  LDL R26, [R1+0x3d4] ;  /* 0x0003d400011a7983 */ /* 0x000f220000100800 */
[----:B---3--:R-:W-:Y:S01]  /*f900*/  @!P0 IMAD.MOV.U32 R3, RZ, RZ, R34 ;  /* 0x000000ffff038224 */ /* 0x008fe200078e0022 */
[----:B------:R-:W-:Y:S02]  /*f910*/  PRMT R188, RZ, 0x7610, R188 ;  /* 0x00007610ffbc7816 */ /* 0x000fe400000000bc */
[----:B------:R-:W3:Y:S04]  /*f920*/  LDL R34, [R1+0x350] ;  /* 0x0003500001227983 */ /* 0x000ee80000100800 */
[----:B------:R0:W3:Y:S01]  /*f930*/  @!P0 LDG.E.U8 R186, desc[UR16][R2.64] ;  /* 0x0000001002ba8981 */ /* 0x0000e2000c1e1100 */
[----:B------:R-:W-:Y:S02]  /*f940*/  PRMT R190, RZ, 0x7610, R190 ;  /* 0x00007610ffbe7816 */ /* 0x000fe400000000be */
[----:B------:R-:W-:-:S02]  /*f950*/  PRMT R191, RZ, 0x7610, R191 ;  /* 0x00007610ffbf7816 */ /* 0x000fc400000000bf */
[----:B------:R-:W-:Y:S01]  /*f960*/  PRMT R192, RZ, 0x7610, R192 ;  /* 0x00007610ffc07816 */ /* 0x000fe200000000c0 */
[----:B0-----:R-:W-:Y:S02]  /*f970*/  @!P0 IMAD.MOV.U32 R3, RZ, RZ, R33 ;  /* 0x000000ffff038224 */ /* 0x001fe400078e0021 */
[----:B------:R-:W3:Y:S01]  /*f980*/  LDL R33, [R1+0x354] ;  /* 0x0003540001217983 */ /* 0x000ee20000100800 */
[----:B------:R-:W-:-:S03]  /*f990*/  @!P0 IMAD.MOV.U32 R2, RZ, RZ, R14 ;  /* 0x000000ffff028224 */ /* 0x000fc600078e000e */
[----:B------:R-:W3:Y:S04]  /*f9a0*/  LDL R14, [R1+0x394] ;  /* 0x00039400010e7983 */ /* 0x000ee80000100800 */
[----:B------:R0:W3:Y:S02]  /*f9b0*/  @!P0 LDG.E.U8 R187, desc[UR16][R2.64] ;  /* 0x0000001002bb8981 */ /* 0x0000e4000c1e1100 */
[----:B0-----:R-:W-:Y:S02]  /*f9c0*/  @!P0 IMAD.MOV.U32 R2, RZ, RZ, R31 ;  /* 0x000000ffff028224 */ /* 0x001fe400078e001f */
[----:B------:R-:W3:Y:S01]  /*f9d0*/  LDL R31, [R1+0x334] ;  /* 0x00033400011f7983 */ /* 0x000ee20000100800 */
[----:B------:R-:W-:-:S03]  /*f9e0*/  @!P0 IMAD.MOV.U32 R3, RZ, RZ, R32 ;  /* 0x000000ffff038224 */ /* 0x000fc600078e0020 */
[----:B------:R-:W3:Y:S04]  /*f9f0*/  LDL R32, [R1+0x330] ;  /* 0x0003300001207983 */ /* 0x000ee80000100800 */
[----:B------:R2:W3:Y:S02]  /*fa00*/  @!P0 LDG.E.U8 R188, desc[UR16][R2.64] ;  /* 0x0000001002bc8981 */ /* 0x0004e4000c1e1100 */
[----:B--2---:R-:W-:Y:S02]  /*fa10*/  @!P0 IMAD.MOV.U32 R2, RZ, RZ, R13 ;  /* 0x000000ffff028224 */ /* 0x004fe400078e000d */
[----:B------:R-:W2:Y:S01]  /*fa20*/  LDL R13, [R1+0x314] ;  /* 0x00031400010d7983 */ /* 0x000ea20000100800 */
[----:B------:R-:W-:-:S03]  /*fa30*/  @!P0 IMAD.MOV.U32 R3, RZ, RZ, R29 ;  /* 0x000000ffff038224 */ /* 0x000fc600078e001d */
[----:B------:R-:W2:Y:S04]  /*fa40*/  LDL R29, [R1+0x310] ;  /* 0x00031000011d7983 */ /* 0x000ea80000100800 */
[----:B------:R0:W2:Y:S02]  /*fa50*/  @!P0 LDG.E.U8 R190, desc[UR16][R2.64] ;  /* 0x0000001002be8981 */ /* 0x0000a4000c1e1100 */
[----:B0-----:R-:W-:Y:S02]  /*fa60*/  @!P0 IMAD.MOV.U32 R2, RZ, RZ, R25 ;  /* 0x000000ffff028224 */ /* 0x001fe400078e0019 */
[----:B------:R-:W2:Y:S01]  /*fa70*/  LDL R25, [R1+0x2f4] ;  /* 0x0002f40001197983 */ /* 0x000ea20000100800 */
[----:B------:R-:W-:-:S03]  /*fa80*/  @!P0 IMAD.MOV.U32 R3, RZ, RZ, R28 ;  /* 0x000000ffff038224 */ /* 0x000fc600078e001c */
[----:B------:R-:W2:Y:S04]  /*fa90*/  LDL R28, [R1+0x2f0] ;  /* 0x0002f000011c7983 */ /* 0x000ea80000100800 */
[----:B------:R0:W2:Y:S02]  /*faa0*/  @!P0 LDG.E.U8 R191, desc[UR16][R2.64] ;  /* 0x0000001002bf8981 */ /* 0x0000a4000c1e1100 */
[----:B0-----:R-:W-:Y:S02]  /*fab0*/  @!P0 IMAD.MOV.U32 R2, RZ, RZ, R41 ;  /* 0x000000ffff028224 */ /* 0x001fe400078e0029 */
[----:B------:R-:W-:-:S05]  /*fac0*/  @!P0 IMAD.MOV.U32 R3, RZ, RZ, R42 ;  /* 0x000000ffff038224 */ /* 0x000fca00078e002a */
[----:B------:R4:W2:Y:S02]  /*fad0*/  @!P0 LDG.E.U8 R192, desc[UR16][R2.64] ;  /* 0x0000001002c08981 */ /* 0x0008a4000c1e1100 */
[----:B----4-:R-:W-:Y:S02]  /*fae0*/  @!P0 IMAD.MOV.U32 R2, RZ, RZ, R26 ;  /* 0x000000ffff028224 */ /* 0x010fe400078e001a */
[----:B------:R-:W4:Y:S01]  /*faf0*/  LDL R26, [R1+0x2d4] ;  /* 0x0002d400011a7983 */ /* 0x000f220000100800 */
[----:B------:R-:W-:Y:S01]  /*fb00*/  PRMT R193, RZ, 0x7610, R193 ;  /* 0x00007610ffc17816 */ /* 0x000fe200000000c1 */
        /* <DEDUP_REMOVED lines=8> */
[----:B0-----:R-:W-:Y:S01]  /*fb90*/  @!P0 IMAD.MOV.U32 R3, RZ, RZ, R37 ;  /* 0x000000ffff038224 */ /* 0x001fe200078e0025 */
[----:B------:R-:W-:Y:S01]  /*fba0*/  PRMT R202, RZ, 0x7610, R202 ;  /* 0x00007610ffca7816 */ /* 0x000fe200000000ca */
[----:B---3--:R-:W-:Y:S01]  /*fbb0*/  @!P0 IMAD.MOV.U32 R2, RZ, RZ, R14 ;  /* 0x000000ffff028224 */ /* 0x008fe200078e000e */
[----:B------:R-:W-:Y:S01]  /*fbc0*/  PRMT R203, RZ, 0x7610, R203 ;  /* 0x00007610ffcb7816 */ /* 0x000fe200000000cb */
[----:B------:R-:W3:Y:S04]  /*fbd0*/  LDL R14, [R1+0x2b4] ;  /* 0x0002b400010e7983 */ /* 0x000ee80000100800 */
[----:B------:R0:W3:Y:S02]  /*fbe0*/  @!P0 LDG.E.U8 R196, desc[UR16][R2.64] ;  /* 0x0000001002c48981 */ /* 0x0000e4000c1e1100 */
[----:B0-----:R-:W-:-:S02]  /*fbf0*/  @!P0 IMAD.MOV.U32 R2, RZ, RZ, R35 ;  /* 0x000000ffff028224 */ /* 0x001fc400078e0023 */
[----:B------:R-:W-:-:S05]  /*fc00*/  @!P0 IMAD.MOV.U32 R3, RZ, RZ, R36 ;  /* 0x000000ffff038224 */ /* 0x000fca00078e0024 */
[----:B------:R0:W3:Y:S02]  /*fc10*/  @!P0 LDG.E.U8 R197, desc[UR16][R2.64] ;  /* 0x0000001002c58981 */ /* 0x0000e4000c1e1100 */
[----:B0-----:R-:W-:Y:S02]  /*fc20*/  @!P0 IMAD.MOV.U32 R2, RZ, RZ, R33 ;  /* 0x000000ffff028224 */ /* 0x001fe400078e0021 */
[----:B------:R-:W-:-:S05]  /*fc30*/  @!P0 IMAD.MOV.U32 R3, RZ, RZ, R34 ;  /* 0x000000ffff038224 */ /* 0x000fca00078e0022 */
[----:B------:R0:W3:Y:S01]  /*fc40*/  @!P0 LDG.E.U8 R202, desc[UR16][R2.64] ;  /* 0x0000001002ca8981 */ /* 0x0000e2000c1e1100 */
[----:B------:R-:W-:Y:S01]  /*fc50*/  PRMT R204, RZ, 0x7610, R204 ;  /* 0x00007610ffcc7816 */ /* 0x000fe200000000cc */
[----:B0-----:R-:W-:Y:S02]  /*fc60*/  @!P0 IMAD.MOV.U32 R2, RZ, RZ, R31 ;  /* 0x000000ffff028224 */ /* 0x001fe400078e001f */
[----:B------:R-:W-:-:S05]  /*fc70*/  @!P0 IMAD.MOV.U32 R3, RZ, RZ, R32 ;  /* 0x000000ffff038224 */ /* 0x000fca00078e0020 */
[----:B------:R2:W3:Y:S01]  /*fc80*/  @!P0 LDG.E.U8 R203, desc[UR16][R2.64] ;  /* 0x0000001002cb8981 */ /* 0x0004e2000c1e1100 */
[----:B------:R-:W-:Y:S01]  /*fc90*/  PRMT R206, RZ, 0x7610, R206 ;  /* 0x00007610ffce7816 */ /* 0x000fe200000000ce */
[----:B--2---:R-:W-:Y:S01]  /*fca0*/  @!P0 IMAD.MOV.U32 R2, RZ, RZ, R13 ;  /* 0x000000ffff028224 */ /* 0x004fe200078e000d */
[----:B------:R-:W-:Y:S01]  /*fcb0*/  PRMT R207, RZ, 0x7610, R207 ;  /* 0x00007610ffcf7816 */ /* 0x000fe200000000cf */
[----:B------:R-:W2:Y:S01]  /*fcc0*/  LDL R13, [R1+0x250] ;  /* 0x00025000010d7983 */ /* 0x000ea20000100800 */
[----:B------:R-:W-:-:S03]  /*fcd0*/  @!P0 IMAD.MOV.U32 R3, RZ, RZ, R29 ;  /* 0x000000ffff038224 */ /* 0x000fc600078e001d */
[----:B------:R-:W2:Y:S04]  /*fce0*/  LDL.LU R225, [R1+0x290] ;  /* 0x0002900001e17983 */ /* 0x000ea80000300800 */
[----:B------:R0:W2:Y:S04]  /*fcf0*/  @!P0 LDG.E.U8 R204, desc[UR16][R2.64] ;  /* 0x0000001002cc8981 */ /* 0x0000a8000c1e1100 */
[----:B------:R-:W2:Y:S01]  /*fd00*/  LDL.LU R29, [R1+0x210] ;  /* 0x00021000011d7983 */ /* 0x000ea20000300800 */
[----:B0-----:R-:W-:Y:S02]  /*fd10*/  @!P0 IMAD.MOV.U32 R2, RZ, RZ, R25 ;  /* 0x000000ffff028224 */ /* 0x001fe400078e0019 */
[----:B------:R-:W-:-:S02]  /*fd20*/  @!P0 IMAD.MOV.U32 R3, RZ, RZ, R28 ;  /* 0x000000ffff038224 */ /* 0x000fc400078e001c */
[----:B------:R-:W2:Y:S04]  /*fd30*/  LDL.LU R28, [R1+0x214] ;  /* 0x00021400011c7983 */ /* 0x000ea80000300800 */
[----:B------:R0:W2:Y:S04]  /*fd40*/  @!P0 LDG.E.U8 R206, desc[UR16][R2.64] ;  /* 0x0000001002ce8981 */ /* 0x0000a8000c1e1100 */
[----:B------:R-:W2:Y:S04]  /*fd50*/  LDL.LU R25, [R1+0x230] ;  /* 0x0002300001197983 */ /* 0x000ea80000300800 */
[----:B------:R-:W2:Y:S01]  /*fd60*/  LDL.LU R246, [R1+0x270] ;  /* 0x0002700001f67983 */ /* 0x000ea20000300800 */
[----:B0-----:R-:W-:-:S03]  /*fd70*/  @!P0 IMAD.MOV.U32 R3, RZ, RZ, R236 ;  /* 0x000000ffff038224 */ /* 0x001fc600078e00ec */
[----:B------:R-:W2:Y:S04]  /*fd80*/  LDL.LU R224, [R1+0x274] ;  /* 0x0002740001e07983 */ /* 0x000ea80000300800 */
[----:B------:R-:W2:Y:S01]  /*fd90*/  LDL.LU R156, [R1+0x254] ;  /* 0x00025400019c7983 */ /* 0x000ea20000300800 */
[----:B----4-:R-:W-:-:S05]  /*fda0*/  @!P0 IMAD.MOV.U32 R2, RZ, RZ, R26 ;  /* 0x000000ffff028224 */ /* 0x010fca00078e001a */
[----:B------:R0:W4:Y:S04]  /*fdb0*/  @!P0 LDG.E.U8 R207, desc[UR16][R2.64] ;  /* 0x0000001002cf8981 */ /* 0x000128000c1e1100 */
[----:B------:R1:W-:Y:S04]  /*fdc0*/  STL [R1+0x7dc], R236 ;  /* 0x0007dcec01007387 */ /* 0x0003e80000100800 */
[----:B-1----:R-:W4:Y:S01]  /*fdd0*/  LDL.LU R236, [R1+0x2ac] ;  /* 0x0002ac0001ec7983 */ /* 0x002f220000300800 */
[----:B------:R-:W-:Y:S01]  /*fde0*/  PRMT R208, RZ, 0x7610, R208 ;  /* 0x00007610ffd07816 */ /* 0x000fe200000000d0 */
[----:B0-----:R-:W-:Y:S01]  /*fdf0*/  @!P0 IMAD.MOV.U32 R3, RZ, RZ, R230 ;  /* 0x000000ffff038224 */ /* 0x001fe200078e00e6 */
[----:B------:R-:W-:-:S02]  /*fe00*/  PRMT R210, RZ, 0x7610, R210 ;  /* 0x00007610ffd27816 */ /* 0x000fc400000000d2 */
[----:B------:R-:W-:Y:S01]  /*fe10*/  PRMT R211, RZ, 0x7610, R211 ;  /* 0x00007610ffd37816 */ /* 0x000fe200000000d3 */
[----:B---3--:R-:W-:-:S05]  /*fe20*/  @!P0 IMAD.MOV.U32 R2, RZ, RZ, R14 ;  /* 0x000000ffff028224 */ /* 0x008fca00078e000e */
[----:B------:R0:W3:Y:S02]  /*fe30*/  @!P0 LDG.E.U8 R208, desc[UR16][R2.64] ;  /* 0x0000001002d08981 */ /* 0x0000e4000c1e1100 */
[----:B0-----:R-:W-:Y:S02]  /*fe40*/  @!P0 IMAD.MOV.U32 R2, RZ, RZ, R252 ;  /* 0x000000ffff028224 */ /* 0x001fe400078e00fc */
[----:B--2---:R-:W-:-:S05]  /*fe50*/  @!P0 IMAD.MOV.U32 R3, RZ, RZ, R225 ;  /* 0x000000ffff038224 */ /* 0x004fca00078e00e1 */
[----:B------:R0:W2:Y:S02]  /*fe60*/  @!P0 LDG.E.U8 R210, desc[UR16][R2.64] ;  /* 0x0000001002d28981 */ /* 0x0000a4000c1e1100 */
[----:B0-----:R-:W-:Y:S02]  /*fe70*/  @!P0 IMAD.MOV.U32 R3, RZ, RZ, R246 ;  /* 0x000000ffff038224 */ /* 0x001fe400078e00f6 */
[----:B------:R-:W-:-:S05]  /*fe80*/  @!P0 IMAD.MOV.U32 R2, RZ, RZ, R224 ;  /* 0x000000ffff028224 */ /* 0x000fca00078e00e0 */
[----:B------:R0:W2:Y:S02]  /*fe90*/  @!P0 LDG.E.U8 R211, desc[UR16][R2.64] ;  /* 0x0000001002d38981 */ /* 0x0000a4000c1e1100 */
[----:B0-----:R-:W-:Y:S02]  /*fea0*/  @!P0 IMAD.MOV.U32 R3, RZ, RZ, R13 ;  /* 0x000000ffff038224 */ /* 0x001fe400078e000d */
[----:B----4-:R-:W-:Y:S04]  /*feb0*/  STL [R1+0xae4], R207 ;  /* 0x000ae4cf01007387 */ /* 0x010fe80000100800 */
[----:B------:R-:W4:Y:S04]  /*fec0*/  LDL.LU R226, [R1+0x234] ;  /* 0x0002340001e27983 */ /* 0x000f280000300800 */
[----:B------:R-:W-:Y:S04]  /*fed0*/  STL [R1+0x7e0], R230 ;  /* 0x0007e0e601007387 */ /* 0x000fe80000100800 */
[----:B------:R0:W-:Y:S04]  /*fee0*/  STL [R1+0x7e4], R252 ;  /* 0x0007e4fc01007387 */ /* 0x0001e80000100800 */
[----:B0-----:R-:W3:Y:S04]  /*fef0*/  LDL.LU R252, [R1+0x2e8] ;  /* 0x0002e80001fc7983 */ /* 0x001ee80000300800 */
[----:B------:R-:W2:Y:S04]  /*ff00*/  LDL R26, [R1+0x784] ;  /* 0x00078400011a7983 */ /* 0x000ea80000100800 */
[----:B------:R-:W3:Y:S04]  /*ff10*/  LDL R14, [R1+0x788] ;  /* 0x00078800010e7983 */ /* 0x000ee80000100800 */
[----:B------:R-:W2:Y:S01]  /*ff20*/  LDL R13, [R1+0x56c] ;  /* 0x00056c00010d7983 */ /* 0x000ea20000100800 */
[----:B------:R-:W-:Y:S01]  /*ff30*/  PRMT R217, RZ, 0x7610, R217 ;  /* 0x00007610ffd97816 */ /* 0x000fe200000000d9 */
[----:B------:R-:W-:Y:S01]  /*ff40*/  @!P0 IMAD.MOV.U32 R2, RZ, RZ, R156 ;  /* 0x000000ffff028224 */ /* 0x000fe200078e009c */
[----:B------:R-:W-:Y:S01]  /*ff50*/  PRMT R216, RZ, 0x7610, R216 ;  /* 0x00007610ffd87816 */ /* 0x000fe200000000d8 */
[----:B------:R-:W2:Y:S04]  /*ff60*/  LDL R38, [R1+0x568] ;  /* 0x0005680001267983 */ /* 0x000ea80000100800 */
[----:B------:R0:W2:Y:S01]  /*ff70*/  @!P0 LDG.E.U8 R217, desc[UR16][R2.64] ;  /* 0x0000001002d98981 */ /* 0x0000a2000c1e1100 */
[----:B------:R-:W-:-:S03]  /*ff80*/  PRMT R215, RZ, 0x7610, R215 ;  /* 0x00007610ffd77816 */ /* 0x000fc600000000d7 */
[----:B------:R-:W2:Y:S04]  /*ff90*/  LDL R37, [R1+0x548] ;  /* 0x0005480001257983 */ /* 0x000ea80000100800 */
[----:B------:R-:W2:Y:S01]  /*ffa0*/  LDL R36, [R1+0x54c] ;  /* 0x00054c0001247983 */ /* 0x000ea20000100800 */
[----:B0-----:R-:W-:Y:S01]  /*ffb0*/  @!P0 IMAD.MOV.U32 R3, RZ, RZ, R25 ;  /* 0x000000ffff038224 */ /* 0x001fe200078e0019 */
[----:B------:R-:W-:Y:S02]  /*ffc0*/  PRMT R214, RZ, 0x7610, R214 ;  /* 0x00007610ffd67816 */ /* 0x000fe400000000d6 */
[----:B------:R-:W2:Y:S04]  /*ffd0*/  LDL R35, [R1+0x528] ;  /* 0x0005280001237983 */ /* 0x000ea80000100800 */
[----:B------:R-:W2:Y:S01]  /*ffe0*/  LDL R34, [R1+0x52c] ;  /* 0x00052c0001227983 */ /* 0x000ea20000100800 */
[----:B------:R-:W-:-:S03]  /*fff0*/  PRMT R213, RZ, 0x7610, R213 ;  /* 0x00007610ffd57816 */ /* 0x000fc600000000d5 */
[----:B------:R-:W2:Y:S04]  /*10000*/  LDL R33, [R1+0x508] ;  /* 0x0005080001217983 */ /* 0x000ea80000100800 */
[----:B------:R-:W2:Y:S01]  /*10010*/  LDL R31, [R1+0x50c] ;  /* 0x00050c00011f7983 */ /* 0x000ea20000100800 */
[----:B------:R-:W-:-:S03]  /*10020*/  PRMT R212, RZ, 0x7610, R212 ;  /* 0x00007610ffd47816 */ /* 0x000fc600000000d4 */
[----:B------:R-:W2:Y:S04]  /*10030*/  LDL R40, [R1+0x4e8] ;  /* 0x0004e80001287983 */ /* 0x000ea80000100800 */
[----:B------:R-:W2:Y:S04]  /*10040*/  LDL R39, [R1+0x4ec] ;  /* 0x0004ec0001277983 */ /* 0x000ea80000100800 */
[----:B------:R0:W-:Y:S01]  /*10050*/  STL [R1+0x7ec], R250 ;  /* 0x0007ecfa01007387 */ /* 0x0001e20000100800 */
[----:B------:R-:W-:Y:S01]  /*10060*/  PRMT R222, RZ, 0x7610, R222 ;  /* 0x00007610ffde7816 */ /* 0x000fe200000000de */
[----:B----4-:R-:W-:-:S05]  /*10070*/  @!P0 IMAD.MOV.U32 R2, RZ, RZ, R226 ;  /* 0x000000ffff028224 */ /* 0x010fca00078e00e2 */
[----:B------:R1:W4:Y:S02]  /*10080*/  @!P0 LDG.E.U8 R216, desc[UR16][R2.64] ;  /* 0x0000001002d88981 */ /* 0x000324000c1e1100 */
[----:B-1----:R-:W-:Y:S02]  /*10090*/  @!P0 IMAD.MOV.U32 R2, RZ, RZ, R28 ;  /* 0x000000ffff028224 */ /* 0x002fe400078e001c */
[----:B------:R-:W-:-:S05]  /*100a0*/  @!P0 IMAD.MOV.U32 R3, RZ, RZ, R29 ;  /* 0x000000ffff038224 */ /* 0x000fca00078e001d */
[----:B------:R1:W4:Y:S02]  /*100b0*/  @!P0 LDG.E.U8 R215, desc[UR16][R2.64] ;  /* 0x0000001002d78981 */ /* 0x000324000c1e1100 */
[----:B-1----:R-:W-:Y:S02]  /*100c0*/  @!P0 IMAD.MOV.U32 R2, RZ, RZ, R250 ;  /* 0x000000ffff028224 */ /* 0x002fe400078e00fa */
[----:B------:R-:W-:Y:S01]  /*100d0*/  @!P0 IMAD.MOV.U32 R3, RZ, RZ, R249 ;  /* 0x000000ffff038224 */ /* 0x000fe200078e00f9 */
[----:B0-----:R-:W4:Y:S04]  /*100e0*/  LDL.LU R250, [R1+0x2cc] ;  /* 0x0002cc0001fa7983 */ /* 0x001f280000300800 */
[----:B------:R0:W4:Y:S04]  /*100f0*/  @!P0 LDG.E.U8 R214, desc[UR16][R2.64] ;  /* 0x0000001002d68981 */ /* 0x000128000c1e1100 */
[----:B------:R-:W-:Y:S01]  /*10100*/  STL [R1+0x7e8], R249 ;  /* 0x0007e8f901007387 */ /* 0x000fe20000100800 */
[----:B0-----:R-:W-:-:S02]  /*10110*/  @!P0 IMAD.MOV.U32 R2, RZ, RZ, R242 ;  /* 0x000000ffff028224 */ /* 0x001fc400078e00f2 */
[----:B------:R-:W-:Y:S01]  /*10120*/  @!P0 IMAD.MOV.U32 R3, RZ, RZ, R241 ;  /* 0x000000ffff038224 */ /* 0x000fe200078e00f1 */
[----:B------:R0:W-:Y:S04]  /*10130*/  STL [R1+0x7f4], R242 ;  /* 0x0007f4f201007387 */ /* 0x0001e80000100800 */
[----:B------:R1:W4:Y:S04]  /*10140*/  @!P0 LDG.E.U8 R213, desc[UR16][R2.64] ;  /* 0x0000001002d58981 */ /* 0x000328000c1e1100 */
[----:B0-----:R-:W4:Y:S01]  /*10150*/  LDL.LU R242, [R1+0x308] ;  /* 0x0003080001f27983 */ /* 0x001f220000300800 */
[----:B-1----:R-:W-:-:S02]  /*10160*/  @!P0 IMAD.MOV.U32 R2, RZ, RZ, R234 ;  /* 0x000000ffff028224 */ /* 0x002fc400078e00ea */
[----:B------:R-:W-:Y:S01]  /*10170*/  @!P0 IMAD.MOV.U32 R3, RZ, RZ, R233 ;  /* 0x000000ffff038224 */ /* 0x000fe200078e00e9 */
[----:B------:R-:W-:Y:S04]  /*10180*/  STL [R1+0x7f0], R241 ;  /* 0x0007f0f101007387 */ /* 0x000fe80000100800 */
[----:B------:R0:W-:Y:S04]  /*10190*/  STL [R1+0x7fc], R234 ;  /* 0x0007fcea01007387 */ /* 0x0001e80000100800 */
[----:B------:R3:W4:Y:S04]  /*101a0*/  @!P0 LDG.E.U8 R212, desc[UR16][R2.64] ;  /* 0x0000001002d48981 */ /* 0x000728000c1e1100 */
[----:B0-----:R-:W4:Y:S04]  /*101b0*/  LDL.LU R234, [R1+0x2ec] ;  /* 0x0002ec0001ea7983 */ /* 0x001f280000300800 */
[----:B------:R-:W-:Y:S01]  /*101c0*/  STL [R1+0x7f8], R233 ;  /* 0x0007f8e901007387 */ /* 0x000fe20000100800 */
[----:B---3--:R-:W-:-:S02]  /*101d0*/  @!P0 IMAD.MOV.U32 R2, RZ, RZ, R14 ;  /* 0x000000ffff028224 */ /* 0x008fc400078e000e */
[----:B--2---:R-:W-:Y:S01]  /*101e0*/  @!P0 IMAD.MOV.U32 R3, RZ, RZ, R26 ;  /* 0x000000ffff038224 */ /* 0x004fe200078e001a */
[----:B------:R-:W2:Y:S04]  /*101f0*/  LDL R14, [R1+0x4cc] ;  /* 0x0004cc00010e7983 */ /* 0x000ea80000100800 */
[----:B------:R-:W3:Y:S04]  /*10200*/  LDL R26, [R1+0x4c8] ;  /* 0x0004c800011a7983 */ /* 0x000ee80000100800 */
[----:B------:R0:W4:Y:S01]  /*10210*/  @!P0 LDG.E.U8 R222, desc[UR16][R2.64] ;  /* 0x0000001002de8981 */ /* 0x000122000c1e1100 */
[----:B------:R-:W-:-:S02]  /*10220*/  PRMT R221, RZ, 0x7610, R221 ;  /* 0x00007610ffdd7816 */ /* 0x000fc400000000dd */
[----:B------:R-:W-:Y:S01]  /*10230*/  PRMT R220, RZ, 0x7610, R220 ;  /* 0x00007610ffdc7816 */ /* 0x000fe200000000dc */
[----:B------:R-:W4:Y:S01]  /*10240*/  LDL R44, [R1+0x408] ;  /* 0x00040800012c7983 */ /* 0x000f220000100800 */
[----:B------:R-:W-:Y:S02]  /*10250*/  PRMT R219, RZ, 0x7610, R219 ;  /* 0x00007610ffdb7816 */ /* 0x000fe400000000db */
[----:B------:R-:W-:Y:S01]  /*10260*/  PRMT R218, RZ, 0x7610, R218 ;  /* 0x00007610ffda7816 */ /* 0x000fe200000000da */
[----:B------:R-:W4:Y:S01]  /*10270*/  LDL R43, [R1+0x3e8] ;  /* 0x0003e800012b7983 */ /* 0x000f220000100800 */
[----:B0-----:R-:W-:-:S03]  /*10280*/  @!P0 IMAD.MOV.U32 R2, RZ, RZ, R13 ;  /* 0x000000ffff028224 */ /* 0x001fc600078e000d */
[----:B------:R-:W4:Y:S01]  /*10290*/  LDL R13, [R1+0x4ac] ;  /* 0x0004ac00010d7983 */ /* 0x000f220000100800 */
[----:B------:R-:W-:-:S03]  /*102a0*/  @!P0 IMAD.MOV.U32 R3, RZ, RZ, R38 ;  /* 0x000000ffff038224 */ /* 0x000fc600078e0026 */
[----:B------:R-:W4:Y:S04]  /*102b0*/  LDL R38, [R1+0x4a8] ;  /* 0x0004a80001267983 */ /* 0x000f280000100800 */
[----:B------:R0:W4:Y:S01]  /*102c0*/  @!P0 LDG.E.U8 R221, desc[UR16][R2.64] ;  /* 0x0000001002dd8981 */ /* 0x000122000c1e1100 */
[----:B------:R-:W-:Y:S02]  /*102d0*/  PRMT R209, RZ, 0x7610, R209 ;  /* 0x00007610ffd17816 */ /* 0x000fe400000000d1 */
[----:B------:R-:W-:Y:S01]  /*102e0*/  PRMT R205, RZ, 0x7610, R205 ;  /* 0x00007610ffcd7816 */ /* 0x000fe200000000cd */
[----:B------:R-:W4:Y:S04]  /*102f0*/  LDL R42, [R1+0x3ec] ;  /* 0x0003ec00012a7983 */ /* 0x000f280000100800 */
[----:B------:R-:W4:Y:S01]  /*10300*/  LDL R41, [R1+0x3c8] ;  /* 0x0003c80001297983 */ /* 0x000f220000100800 */
[----:B0-----:R-:W-:-:S02]  /*10310*/  @!P0 IMAD.MOV.U32 R2, RZ, RZ, R36 ;  /* 0x000000ffff028224 */ /* 0x001fc400078e0024 */
[----:B------:R-:W-:Y:S01]  /*10320*/  @!P0 IMAD.MOV.U32 R3, RZ, RZ, R37 ;  /* 0x000000ffff038224 */ /* 0x000fe200078e0025 */
[----:B------:R-:W4:Y:S04]  /*10330*/  LDL R36, [R1+0x48c] ;  /* 0x00048c0001247983 */ /* 0x000f280000100800 */
[----:B------:R0:W4:Y:S04]  /*10340*/  @!P0 LDG.E.U8 R220, desc[UR16][R2.64] ;  /* 0x0000001002dc8981 */ /* 0x000128000c1e1100 */
        /* <DEDUP_REMOVED lines=13> */
[----:B------:R-:W-:Y:S01]  /*10420*/  PRMT R201, RZ, 0x7610, R201 ;  /* 0x00007610ffc97816 */ /* 0x000fe200000000c9 */
[----:B------:R-:W4:Y:S04]  /*10430*/  LDL R40, [R1+0x3cc] ;  /* 0x0003cc0001287983 */ /* 0x000f280000100800 */
[----:B------:R2:W4:Y:S04]  /*10440*/  @!P0 LDG.E.U8 R209, desc[UR16][R2.64] ;  /* 0x0000001002d18981 */ /* 0x000528000c1e1100 */
[----:B------:R-:W4:Y:S01]  /*10450*/  LDL R39, [R1+0x3a8] ;  /* 0x0003a80001277983 */ /* 0x000f220000100800 */
[----:B--2---:R-:W-:-:S03]  /*10460*/  @!P0 IMAD.MOV.U32 R2, RZ, RZ, R14 ;  /* 0x000000ffff028224 */ /* 0x004fc600078e000e */
[----:B------:R-:W2:Y:S01]  /*10470*/  LDL R14, [R1+0x42c] ;  /* 0x00042c00010e7983 */ /* 0x000ea20000100800 */
[----:B---3--:R-:W-:-:S03]  /*10480*/  @!P0 IMAD.MOV.U32 R3, RZ, RZ, R26 ;  /* 0x000000ffff038224 */ /* 0x008fc600078e001a */
[----:B------:R-:W3:Y:S04]  /*10490*/  LDL R26, [R1+0x428] ;  /* 0x00042800011a7983 */ /* 0x000ee80000100800 */
[----:B------:R4:W3:Y:S02]  /*104a0*/  @!P0 LDG.E.U8 R205, desc[UR16][R2.64] ;  /* 0x0000001002cd8981 */ /* 0x0008e4000c1e1100 */
[----:B----4-:R-:W-:Y:S02]  /*104b0*/  @!P0 IMAD.MOV.U32 R2, RZ, RZ, R13 ;  /* 0x000000ffff028224 */ /* 0x010fe400078e000d */
[----:B------:R-:W4:Y:S01]  /*104c0*/  LDL R13, [R1+0x40c] ;  /* 0x00040c00010d7983 */ /* 0x000f220000100800 */
[----:B------:R-:W-:-:S03]  /*104d0*/  @!P0 IMAD.MOV.U32 R3, RZ, RZ, R38 ;  /* 0x000000ffff038224 */ /* 0x000fc600078e0026 */
[----:B------:R-:W4:Y:S01]  /*104e0*/  LDL R38, [R1+0x3ac] ;  /* 0x0003ac0001267983 */ /* 0x000f220000100800 */
[----:B------:R-:W-:-:S03]  /*104f0*/  PRMT R200, RZ, 0x7610, R200 ;  /* 0x00007610ffc87816 */ /* 0x000fc600000000c8 */
[----:B------:R0:W4:Y:S01]  /*10500*/  @!P0 LDG.E.U8 R201, desc[UR16][R2.64] ;  /* 0x0000001002c98981 */ /* 0x000122000c1e1100 */
[----:B------:R-:W-:Y:S01]  /*10510*/  PRMT R199, RZ, 0x7610, R199 ;  /* 0x00007610ffc77816 */ /* 0x000fe200000000c7 */
[----:B0-----:R-:W-:Y:S02]  /*10520*/  @!P0 IMAD.MOV.U32 R2, RZ, RZ, R36 ;  /* 0x000000ffff028224 */ /* 0x001fe400078e0024 */
[----:B------:R-:W4:Y:S01]  /*10530*/  LDL R36, [R1+0x38c] ;  /* 0x00038c0001247983 */ /* 0x000f220000100800 */
[----:B------:R-:W-:-:S03]  /*10540*/  @!P0 IMAD.MOV.U32 R3, RZ, RZ, R37 ;  /* 0x000000ffff038224 */ /* 0x000fc600078e0025 */
[----:B------:R-:W4:Y:S04]  /*10550*/  LDL R37, [R1+0x388] ;  /* 0x0003880001257983 */ /* 0x000f280000100800 */
[----:B------:R0:W4:Y:S01]  /*10560*/  @!P0 LDG.E.U8 R200, desc[UR16][R2.64] ;  /* 0x0000001002c88981 */ /* 0x000122000c1e1100 */
[----:B------:R-:W-:Y:S01]  /*10570*/  PRMT R198, RZ, 0x7610, R198 ;  /* 0x00007610ffc67816 */ /* 0x000fe200000000c6 */
[----:B0-----:R-:W-:Y:S02]  /*10580*/  @!P0 IMAD.MOV.U32 R2, RZ, RZ, R34 ;  /* 0x000000ffff028224 */ /* 0x001fe400078e0022 */
[----:B------:R-:W-:Y:S01]  /*10590*/  @!P0 IMAD.MOV.U32 R3, RZ, RZ, R35 ;  /* 0x000000ffff038224 */ /* 0x000fe200078e0023 */
[----:B------:R-:W4:Y:S04]  /*105a0*/  LDL R34, [R1+0x36c] ;  /* 0x00036c0001227983 */ /* 0x000f280000100800 */
[----:B------:R-:W4:Y:S04]  /*105b0*/  LDL R35, [R1+0x368] ;  /* 0x0003680001237983 */ /* 0x000f280000100800 */
[----:B------:R0:W4:Y:S01]  /*105c0*/  @!P0 LDG.E.U8 R199, desc[UR16][R2.64] ;  /* 0x0000001002c78981 */ /* 0x000122000c1e1100 */
[----:B------:R-:W-:Y:S01]  /*105d0*/  PRMT R194, RZ, 0x7610, R194 ;  /* 0x00007610ffc27816 */ /* 0x000fe200000000c2 */
[----:B0-----:R-:W-:-:S02]  /*105e0*/  @!P0 IMAD.MOV.U32 R2, RZ, RZ, R31 ;  /* 0x000000ffff028224 */ /* 0x001fc400078e001f */
[----:B------:R-:W-:Y:S01]  /*105f0*/  @!P0 IMAD.MOV.U32 R3, RZ, RZ, R33 ;  /* 0x000000ffff038224 */ /* 0x000fe200078e0021 */
[----:B------:R-:W4:Y:S04]  /*10600*/  LDL R31, [R1+0x34c] ;  /* 0x00034c00011f7983 */ /* 0x000f280000100800 */
[----:B------:R-:W4:Y:S04]  /*10610*/  LDL R33, [R1+0x348] ;  /* 0x0003480001217983 */ /* 0x000f280000100800 */
[----:B------:R2:W4:Y:S02]  /*10620*/  @!P0 LDG.E.U8 R198, desc[UR16][R2.64] ;  /* 0x0000001002c68981 */ /* 0x000524000c1e1100 */
[----:B--2---:R-:W-:-:S02]  /*10630*/  @!P0 IMAD.MOV.U32 R2, RZ, RZ, R14 ;  /* 0x000000ffff028224 */ /* 0x004fc400078e000e */
[----:B------:R-:W2:Y:S01]  /*10640*/  LDL R14, [R1+0x32c] ;  /* 0x00032c00010e7983 */ /* 0x000ea20000100800 */
[----:B---3--:R-:W-:-:S03]  /*10650*/  @!P0 IMAD.MOV.U32 R3, RZ, RZ, R26 ;  /* 0x000000ffff038224 */ /* 0x008fc600078e001a */
[----:B------:R-:W3:Y:S04]  /*10660*/  LDL R26, [R1+0x328] ;  /* 0x00032800011a7983 */ /* 0x000ee80000100800 */
[----:B------:R4:W3:Y:S02]  /*10670*/  @!P0 LDG.E.U8 R194, desc[UR16][R2.64] ;  /* 0x0000001002c28981 */ /* 0x0008e4000c1e1100 */
        /* <DEDUP_REMOVED lines=28> */
[----:B------:R-:W-:Y:S01]  /*10840*/  @!P0 IMAD.MOV.U32 R3, RZ, RZ, R33 ;  /* 0x000000ffff038224 */ /* 0x000fe200078e0021 */
[----:B------:R-:W4:Y:S04]  /*10850*/  LDL R31, [R1+0x24c] ;  /* 0x00024c00011f7983 */ /* 0x000f280000100800 */
[----:B------:R2:W4:Y:S02]  /*10860*/  @!P0 LDG.E.U8 R179, desc[UR16][R2.64] ;  /* 0x0000001002b38981 */ /* 0x000524000c1e1100 */
[----:B--2---:R-:W-:-:S02]  /*10870*/  @!P0 IMAD.MOV.U32 R2, RZ, RZ, R14 ;  /* 0x000000ffff028224 */ /* 0x004fc400078e000e */
[----:B---3--:R-:W-:Y:S02]  /*10880*/  @!P0 IMAD.MOV.U32 R3, RZ, RZ, R26 ;  /* 0x000000ffff038224 */ /* 0x008fe400078e001a */
[----:B------:R-:W2:Y:S04]  /*10890*/  LDL.LU R26, [R1+0x20c] ;  /* 0x00020c00011a7983 */ /* 0x000ea80000300800 */
[----:B------:R4:W3:Y:S02]  /*108a0*/  @!P0 LDG.E.U8 R178, desc[UR16][R2.64] ;  /* 0x0000001002b28981 */ /* 0x0008e4000c1e1100 */
[----:B----4-:R-:W-:Y:S02]  /*108b0*/  @!P0 IMAD.MOV.U32 R2, RZ, RZ, R13 ;  /* 0x000000ffff028224 */ /* 0x010fe400078e000d */
[----:B------:R-:W4:Y:S04]  /*108c0*/  LDL.LU R13, [R1+0x228] ;  /* 0x00022800010d7983 */ /* 0x000f280000300800 */
[----:B------:R-:W2:Y:S04]  /*108d0*/  LDL.LU R245, [R1+0x268] ;  /* 0x0002680001f57983 */ /* 0x000ea80000300800 */
[----:B------:R-:W3:Y:S04]  /*108e0*/  LDL.LU R238, [R1+0x288] ;  /* 0x0002880001ee7983 */ /* 0x000ee80000300800 */
[----:B------:R-:W4:Y:S01]  /*108f0*/  LDL.LU R14, [R1+0x26c] ;  /* 0x00026c00010e7983 */ /* 0x000f220000300800 */
[----:B------:R-:W0:Y:S03]  /*10900*/  S2R R223, SR_TID.X ;  /* 0x0000000000df7919 */ /* 0x000e260000002100 */
[----:B------:R-:W-:Y:S01]  /*10910*/  STL [R1+0x800], R242 ;  /* 0x000800f201007387 */ /* 0x000fe20000100800 */
[----:B------:R-:W-:-:S03]  /*10920*/  PRMT R177, RZ, 0x7610, R177 ;  /* 0x00007610ffb17816 */ /* 0x000fc600000000b1 */
[----:B------:R-:W-:Y:S01]  /*10930*/  STL [R1+0x808], R234 ;  /* 0x000808ea01007387 */ /* 0x000fe20000100800 */
[----:B------:R-:W-:-:S03]  /*10940*/  @!P0 IMAD.MOV.U32 R3, RZ, RZ, R242 ;  /* 0x000000ffff038224 */ /* 0x000fc600078e00f2 */
[----:B------:R-:W-:Y:S04]  /*10950*/  STL [R1+0x804], R252 ;  /* 0x000804fc01007387 */ /* 0x000fe80000100800 */
[----:B------:R-:W-:Y:S04]  /*10960*/  STL [R1+0x810], R250 ;  /* 0x000810fa01007387 */ /* 0x000fe80000100800 */
[----:B------:R-:W-:Y:S04]  /*10970*/  STL [R1+0x80c], R244 ;  /* 0x00080cf401007387 */ /* 0x000fe80000100800 */
[----:B------:R-:W-:Y:S04]  /*10980*/  STL [R1+0x818], R236 ;  /* 0x000818ec01007387 */ /* 0x000fe80000100800 */
[----:B------:R-:W-:Y:S01]  /*10990*/  STL [R1+0x814], R0 ;  /* 0x0008140001007387 */ /* 0x000fe20000100800 */
[----:B------:R-:W-:-:S03]  /*109a0*/  PRMT R176, RZ, 0x7610, R176 ;  /* 0x00007610ffb07816 */ /* 0x000fc600000000b0 */
[----:B------:R1:W-:Y:S01]  /*109b0*/  STL [R1+0x81c], R251 ;  /* 0x00081cfb01007387 */ /* 0x0003e20000100800 */
[----:B0-----:R-:W-:-:S03]  /*109c0*/  LOP3.LUT R32, R223, 0x7f, RZ, 0xc0, !PT ;  /* 0x0000007fdf207812 */ /* 0x001fc600078ec0ff */
[----:B------:R-:W2:Y:S04]  /*109d0*/  LDL.LU R207, [R1+0x22c] ;  /* 0x00022c0001cf7983 */ /* 0x000ea80000300800 */
[----:B------:R-:W2:Y:S04]  /*109e0*/  LDL.LU R227, [R1+0x248] ;  /* 0x0002480001e37983 */ /* 0x000ea80000300800 */
[----:B------:R0:W2:Y:S01]  /*109f0*/  @!P0 LDG.E.U8 R177, desc[UR16][R2.64] ;  /* 0x0000001002b18981 */ /* 0x0000a2000c1e1100 */
[----:B------:R-:W-:-:S03]  /*10a00*/  PRMT R175, RZ, 0x7610, R175 ;  /* 0x00007610ffaf7816 */ /* 0x000fc600000000af */
[----:B------:R1:W-:Y:S01]  /*10a10*/  STS.U8 [R32+UR12], R173 ;  /* 0x000000ad20007988 */ /* 0x0003e2000800000c */
[----:B------:R-:W-:-:S03]  /*10a20*/  PRMT R174, RZ, 0x7610, R174 ;  /* 0x00007610ffae7816 */ /* 0x000fc600000000ae */
[----:B------:R-:W2:Y:S01]  /*10a30*/  LDL.LU R223, [R1+0x208] ;  /* 0x0002080001df7983 */ /* 0x000ea20000300800 */
[----:B0-----:R-:W-:Y:S02]  /*10a40*/  @!P0 IMAD.MOV.U32 R2, RZ, RZ, R234 ;  /* 0x000000ffff028224 */ /* 0x001fe400078e00ea */
[----:B------:R-:W-:Y:S01]  /*10a50*/  @!P0 IMAD.MOV.U32 R3, RZ, RZ, R252 ;  /* 0x000000ffff038224 */ /* 0x000fe200078e00fc */
[----:B------:R0:W-:Y:S04]  /*10a60*/  STS.U8 [R32+UR12+0x200], R172 ;  /* 0x000200ac20007988 */ /* 0x0001e8000800000c */
[----:B------:R0:W-:Y:S04]  /*10a70*/  STS.U8 [R32+UR12+0x400], R171 ;  /* 0x000400ab20007988 */ /* 0x0001e8000800000c */
[----:B------:R0:W-:Y:S04]  /*10a80*/  STS.U8 [R32+UR12+0x600], R170 ;  /* 0x000600aa20007988 */ /* 0x0001e8000800000c */
[----:B------:R1:W2:Y:S04]  /*10a90*/  @!P0 LDG.E.U8 R176, desc[UR16][R2.64] ;  /* 0x0000001002b08981 */ /* 0x0002a8000c1e1100 */
[----:B------:R-:W-:Y:S04]  /*10aa0*/  STS.U8 [R32+UR12+0x800], R169 ;  /* 0x000800a920007988 */ /* 0x000fe8000800000c */
[----:B------:R-:W-:Y:S01]  /*10ab0*/  STS.U8 [R32+UR12+0xa00], R168 ;  /* 0x000a00a820007988 */ /* 0x000fe2000800000c */
[----:B-1----:R-:W-:-:S02]  /*10ac0*/  @!P0 IMAD.MOV.U32 R2, RZ, RZ, R250 ;  /* 0x000000ffff028224 */ /* 0x002fc400078e00fa */
[----:B------:R-:W-:Y:S01]  /*10ad0*/  @!P0 IMAD.MOV.U32 R3, RZ, RZ, R244 ;  /* 0x000000ffff038224 */ /* 0x000fe200078e00f4 */
[----:B------:R-:W-:Y:S04]  /*10ae0*/  STS.U8 [R32+UR12+0xc00], R167 ;  /* 0x000c00a720007988 */ /* 0x000fe8000800000c */
[----:B------:R-:W-:Y:S04]  /*10af0*/  STS.U8 [R32+UR12+0xe00], R166 ;  /* 0x000e00a620007988 */ /* 0x000fe8000800000c */
[----:B------:R-:W-:Y:S04]  /*10b00*/  STS.U8 [R32+UR12+0x1000], R165 ;  /* 0x001000a520007988 */ /* 0x000fe8000800000c */
[----:B------:R-:W-:Y:S04]  /*10b10*/  STS.U8 [R32+UR12+0x1200], R152 ;  /* 0x0012009820007988 */ /* 0x000fe8000800000c */
        /* <DEDUP_REMOVED lines=12> */
[----:B-1----:R-:W-:-:S03]  /*10be0*/  @!P0 IMAD.MOV.U32 R2, RZ, RZ, R251 ;  /* 0x000000ffff028224 */ /* 0x002fc600078e00fb */
[----:B------:R-:W2:Y:S04]  /*10bf0*/  LDL.LU R251, [R1+0x364] ;  /* 0x0003640001fb7983 */ /* 0x000ea80000300800 */
[----:B------:R-:W-:Y:S04]  /*10c00*/  STS.U8 [R32+UR12+0x2400], R11 ;  /* 0x0024000b20007988 */ /* 0x000fe8000800000c */
[----:B------:R-:W2:Y:S04]  /*10c10*/  LDL.LU R236, [R1+0x380] ;  /* 0x0003800001ec7983 */ /* 0x000ea80000300800 */
[----:B------:R-:W-:Y:S04]  /*10c20*/  STS.U8 [R32+UR12+0x2600], R10 ;  /* 0x0026000a20007988 */ /* 0x000fe8000800000c */
[----:B------:R-:W2:Y:S04]  /*10c30*/  LDL.LU R0, [R1+0x344] ;  /* 0x0003440001007983 */ /* 0x000ea80000300800 */
[----:B------:R-:W-:Y:S04]  /*10c40*/  STS.U8 [R32+UR12+0x2800], R9 ;  /* 0x0028000920007988 */ /* 0x000fe8000800000c */
[----:B------:R-:W2:Y:S01]  /*10c50*/  LDL.LU R250, [R1+0x360] ;  /* 0x0003600001fa7983 */ /* 0x000ea20000300800 */
[----:B------:R-:W-:-:S03]  /*10c60*/  PRMT R173, RZ, 0x7610, R173 ;  /* 0x00007610ffad7816 */ /* 0x000fc600000000ad */
[----:B------:R-:W-:Y:S04]  /*10c70*/  STS.U8 [R32+UR12+0x2a00], R8 ;  /* 0x002a000820007988 */ /* 0x000fe8000800000c */
[----:B------:R-:W2:Y:S04]  /*10c80*/  LDL.LU R244, [R1+0x324] ;  /* 0x0003240001f47983 */ /* 0x000ea80000300800 */
        /* <DEDUP_REMOVED lines=9> */
[----:B------:R-:W2:Y:S01]  /*10d20*/  LDL.LU R241, [R1+0x300] ;  /* 0x0003000001f17983 */ /* 0x000ea20000300800 */
[----:B0-----:R-:W-:-:S03]  /*10d30*/  PRMT R172, RZ, 0x7610, R172 ;  /* 0x00007610ffac7816 */ /* 0x001fc600000000ac */
        /* <DEDUP_REMOVED lines=8> */
[----:B------:R0:W-:Y:S04]  /*10dc0*/  STS.U8 [R32+UR12+0x3e00], R157 ;  /* 0x003e009d20007988 */ /* 0x0001e8000800000c */
[----:B------:R-:W2:Y:S01]  /*10dd0*/  LDL.LU R229, [R1+0x284] ;  /* 0x0002840001e57983 */ /* 0x000ea20000300800 */
[----:B------:R-:W-:-:S02]  /*10de0*/  PRMT R171, RZ, 0x7610, R171 ;  /* 0x00007610ffab7816 */ /* 0x000fc400000000ab */
[----:B------:R-:W-:Y:S01]  /*10df0*/  PRMT R170, RZ, 0x7610, R170 ;  /* 0x00007610ffaa7816 */ /* 0x000fe200000000aa */
[----:B------:R-:W2:Y:S04]  /*10e00*/  LDL R40, [R1+0x560] ;  /* 0x0005600001287983 */ /* 0x000ea80000100800 */
[----:B0-----:R-:W2:Y:S01]  /*10e10*/  LDL R32, [R1+0x580] ;  /* 0x0005800001207983 */ /* 0x001ea20000100800 */
[----:B------:R-:W-:-:S03]  /*10e20*/  PRMT R169, RZ, 0x7610, R169 ;  /* 0x00007610ffa97816 */ /* 0x000fc600000000a9 */
[----:B------:R-:W2:Y:S01]  /*10e30*/  LDL R39, [R1+0x564] ;  /* 0x0005640001277983 */ /* 0x000ea20000100800 */
[----:B------:R-:W-:-:S03]  /*10e40*/  PRMT R168, RZ, 0x7610, R168 ;  /* 0x00007610ffa87816 */ /* 0x000fc600000000a8 */
[----:B------:R-:W2:Y:S04]  /*10e50*/  LDL R38, [R1+0x540] ;  /* 0x0005400001267983 */ /* 0x000ea80000100800 */
[----:B------:R-:W2:Y:S01]  /*10e60*/  LDL R37, [R1+0x544] ;  /* 0x0005440001257983 */ /* 0x000ea20000100800 */
[----:B------:R-:W-:-:S03]  /*10e70*/  PRMT R167, RZ, 0x7610, R167 ;  /* 0x00007610ffa77816 */ /* 0x000fc600000000a7 */
[----:B------:R-:W2:Y:S04]  /*10e80*/  LDL R36, [R1+0x520] ;  /* 0x0005200001247983 */ /* 0x000ea80000100800 */
[----:B------:R-:W2:Y:S04]  /*10e90*/  LDL R35, [R1+0x524] ;  /* 0x0005240001237983 */ /* 0x000ea80000100800 */
[----:B------:R-:W2:Y:S04]  /*10ea0*/  LDL R34, [R1+0x500] ;  /* 0x0005000001227983 */ /* 0x000ea80000100800 */
[----:B------:R-:W2:Y:S01]  /*10eb0*/  LDL R33, [R1+0x504] ;  /* 0x0005040001217983 */ /* 0x000ea20000100800 */
[----:B---3--:R-:W-:-:S05]  /*10ec0*/  @!P0 IMAD.MOV.U32 R3, RZ, RZ, R238 ;  /* 0x000000ffff038224 */ /* 0x008fca00078e00ee */
[----:B------:R4:W3:Y:S02]  /*10ed0*/  @!P0 LDG.E.U8 R173, desc[UR16][R2.64] ;  /* 0x0000001002ad8981 */ /* 0x0008e4000c1e1100 */
[----:B----4-:R-:W-:Y:S02]  /*10ee0*/  @!P0 IMAD.MOV.U32 R2, RZ, RZ, R14 ;  /* 0x000000ffff028224 */ /* 0x010fe400078e000e */
[----:B--2---:R-:W-:-:S05]  /*10ef0*/  @!P0 IMAD.MOV.U32 R3, RZ, RZ, R245 ;  /* 0x000000ffff038224 */ /* 0x004fca00078e00f5 */
[----:B------:R0:W2:Y:S02]  /*10f00*/  @!P0 LDG.E.U8 R172, desc[UR16][R2.64] ;  /* 0x0000001002ac8981 */ /* 0x0000a4000c1e1100 */
[----:B0-----:R-:W-:Y:S02]  /*10f10*/  @!P0 IMAD.MOV.U32 R2, RZ, RZ, R31 ;  /* 0x000000ffff028224 */ /* 0x001fe400078e001f */
[----:B------:R-:W4:Y:S01]  /*10f20*/  LDL R31, [R1+0x780] ;  /* 0x00078000011f7983 */ /* 0x000f220000100800 */
[----:B------:R-:W-:-:S05]  /*10f30*/  @!P0 IMAD.MOV.U32 R3, RZ, RZ, R227 ;  /* 0x000000ffff038224 */ /* 0x000fca00078e00e3 */
[----:B------:R0:W2:Y:S02]  /*10f40*/  @!P0 LDG.E.U8 R171, desc[UR16][R2.64] ;  /* 0x0000001002ab8981 */ /* 0x0000a4000c1e1100 */
[----:B0-----:R-:W-:Y:S02]  /*10f50*/  @!P0 IMAD.MOV.U32 R2, RZ, RZ, R207 ;  /* 0x000000ffff028224 */ /* 0x001fe400078e00cf */
[----:B------:R-:W-:-:S05]  /*10f60*/  @!P0 IMAD.MOV.U32 R3, RZ, RZ, R13 ;  /* 0x000000ffff038224 */ /* 0x000fca00078e000d */
[----:B------:R0:W2:Y:S02]  /*10f70*/  @!P0 LDG.E.U8 R170, desc[UR16][R2.64] ;  /* 0x0000001002aa8981 */ /* 0x0000a4000c1e1100 */
[----:B0-----:R-:W-:Y:S02]  /*10f80*/  @!P0 IMAD.MOV.U32 R2, RZ, RZ, R26 ;  /* 0x000000ffff028224 */ /* 0x001fe400078e001a */
[----:B------:R-:W-:-:S05]  /*10f90*/  @!P0 IMAD.MOV.U32 R3, RZ, RZ, R223 ;  /* 0x000000ffff038224 */ /* 0x000fca00078e00df */
[----:B------:R0:W2:Y:S02]  /*10fa0*/  @!P0 LDG.E.U8 R169, desc[UR16][R2.64] ;  /* 0x0000001002a98981 */ /* 0x0000a4000c1e1100 */
[----:B0-----:R-:W-:Y:S02]  /*10fb0*/  @!P0 IMAD.MOV.U32 R2, RZ, RZ, R248 ;  /* 0x000000ffff028224 */ /* 0x001fe400078e00f8 */
[----:B------:R-:W-:Y:S01]  /*10fc0*/  @!P0 IMAD.MOV.U32 R3, RZ, RZ, R247 ;  /* 0x000000ffff038224 */ /* 0x000fe200078e00f7 */
[----:B------:R0:W-:Y:S04]  /*10fd0*/  STL [R1+0x824], R248 ;  /* 0x000824f801007387 */ /* 0x0001e80000100800 */
[----:B------:R1:W2:Y:S01]  /*10fe0*/  @!P0 LDG.E.U8 R168, desc[UR16][R2.64] ;  /* 0x0000001002a88981 */ /* 0x0002a2000c1e1100 */
[----:B------:R-:W-:-:S03]  /*10ff0*/  PRMT R166, RZ, 0x7610, R166 ;  /* 0x00007610ffa67816 */ /* 0x000fc600000000a6 */
[----:B0-----:R-:W3:Y:S01]  /*11000*/  LDL.LU R248, [R1+0x384] ;  /* 0x0003840001f87983 */ /* 0x001ee20000300800 */
[----:B-1----:R-:W-:Y:S02]  /*11010*/  @!P0 IMAD.MOV.U32 R2, RZ, RZ, R240 ;  /* 0x000000ffff028224 */ /* 0x002fe400078e00f0 */
[----:B------:R-:W-:Y:S01]  /*11020*/  @!P0 IMAD.MOV.U32 R3, RZ, RZ, R239 ;  /* 0x000000ffff038224 */ /* 0x000fe200078e00ef */
[----:B------:R0:W-:Y:S04]  /*11030*/  STL [R1+0x820], R247 ;  /* 0x000820f701007387 */ /* 0x0001e80000100800 */
[----:B------:R1:W2:Y:S04]  /*11040*/  @!P0 LDG.E.U8 R167, desc[UR16][R2.64] ;  /* 0x0000001002a78981 */ /* 0x0002a8000c1e1100 */
[----:B0-----:R-:W3:Y:S04]  /*11050*/  LDL.LU R247, [R1+0x3a0] ;  /* 0x0003a00001f77983 */ /* 0x001ee80000300800 */
[----:B------:R0:W-:Y:S01]  /*11060*/  STL [R1+0x82c], R240 ;  /* 0x00082cf001007387 */ /* 0x0001e20000100800 */
[----:B-1----:R-:W-:-:S02]  /*11070*/  @!P0 IMAD.MOV.U32 R2, RZ, RZ, R232 ;  /* 0x000000ffff028224 */ /* 0x002fc400078e00e8 */
[----:B------:R-:W-:-:S05]  /*11080*/  @!P0 IMAD.MOV.U32 R3, RZ, RZ, R231 ;  /* 0x000000ffff038224 */ /* 0x000fca00078e00e7 */
[----:B------:R1:W2:Y:S04]  /*11090*/  @!P0 LDG.E.U8 R166, desc[UR16][R2.64] ;  /* 0x0000001002a68981 */ /* 0x0002a8000c1e1100 */
[----:B0-----:R-:W3:Y:S04]  /*110a0*/  LDL.LU R240, [R1+0x3a4] ;  /* 0x0003a40001f07983 */ /* 0x001ee80000300800 */
[----:B------:R0:W-:Y:S04]  /*110b0*/  STL [R1+0x828], R239 ;  /* 0x000828ef01007387 */ /* 0x0001e80000100800 */
[----:B0-----:R-:W2:Y:S04]  /*110c0*/  LDL.LU R239, [R1+0x3c0] ;  /* 0x0003c00001ef7983 */ /* 0x001ea80000300800 */
[----:B------:R0:W-:Y:S04]  /*110d0*/  STL [R1+0x834], R232 ;  /* 0x000834e801007387 */ /* 0x0001e80000100800 */
[----:B0-----:R-:W3:Y:S04]  /*110e0*/  LDL.LU R232, [R1+0x3c4] ;  /* 0x0003c40001e87983 */ /* 0x001ee80000300800 */
[----:B------:R0:W-:Y:S04]  /*110f0*/  STL [R1+0x830], R231 ;  /* 0x000830e701007387 */ /* 0x0001e80000100800 */
[----:B0-----:R-:W2:Y:S04]  /*11100*/  LDL.LU R231, [R1+0x3e0] ;  /* 0x0003e00001e77983 */ /* 0x001ea80000300800 */
[----:B------:R-:W3:Y:S04]  /*11110*/  LDL R45, [R1+0x4c0] ;  /* 0x0004c000012d7983 */ /* 0x000ee80000100800 */
[----:B------:R-:W2:Y:S01]  /*11120*/  LDL R44, [R1+0x4c4] ;  /* 0x0004c400012c7983 */ /* 0x000ea20000100800 */
[----:B-1----:R-:W-:-:S03]  /*11130*/  @!P0 IMAD.MOV.U32 R3, RZ, RZ, R32 ;  /* 0x000000ffff038224 */ /* 0x002fc600078e0020 */
[----:B------:R-:W3:Y:S01]  /*11140*/  LDL R32, [R1+0x4e0] ;  /* 0x0004e00001207983 */ /* 0x000ee20000100800 */
[----:B----4-:R-:W-:-:S03]  /*11150*/  @!P0 IMAD.MOV.U32 R2, RZ, RZ, R31 ;  /* 0x000000ffff028224 */ /* 0x010fc600078e001f */
[----:B------:R-:W4:Y:S01]  /*11160*/  LDL R31, [R1+0x4e4] ;  /* 0x0004e400011f7983 */ /* 0x000f220000100800 */
[----:B------:R-:W-:-:S03]  /*11170*/  PRMT R165, RZ, 0x7610, R165 ;  /* 0x00007610ffa57816 */ /* 0x000fc600000000a5 */
[----:B------:R0:W-:Y:S04]  /*11180*/  STS.U8 [R228+UR12+0xe80], R184 ;  /* 0x000e80b8e4007988 */ /* 0x0001e8000800000c */
[----:B------:R1:W-:Y:S04]  /*11190*/  STS.U8 [R228+UR12+0xc80], R164 ;  /* 0x000c80a4e4007988 */ /* 0x0003e8000800000c */
[----:B------:R1:W2:Y:S04]  /*111a0*/  @!P0 LDG.E.U8 R165, desc[UR16][R2.64] ;  /* 0x0000001002a58981 */ /* 0x0002a8000c1e1100 */
[----:B0-----:R-:W2:Y:S04]  /*111b0*/  LDL.LU R184, [R1+0x200] ;  /* 0x0002000001b87983 */ /* 0x001ea80000300800 */
[----:B------:R-:W2:Y:S04]  /*111c0*/  LDL R43, [R1+0x4a0] ;  /* 0x0004a000012b7983 */ /* 0x000ea80000100800 */
[----:B------:R-:W2:Y:S01]  /*111d0*/  LDL R42, [R1+0x4a4] ;  /* 0x0004a400012a7983 */ /* 0x000ea20000100800 */
[----:B-1----:R-:W-:Y:S01]  /*111e0*/  PRMT R164, RZ, 0x7610, R164 ;  /* 0x00007610ffa47816 */ /* 0x002fe200000000a4 */
[----:B------:R-:W-:-:S02]  /*111f0*/  @!P0 IMAD.MOV.U32 R2, RZ, RZ, R39 ;  /* 0x000000ffff028224 */ /* 0x000fc400078e0027 */
[----:B------:R-:W-:Y:S01]  /*11200*/  @!P0 IMAD.MOV.U32 R3, RZ, RZ, R40 ;  /* 0x000000ffff038224 */ /* 0x000fe200078e0028 */
[----:B------:R-:W2:Y:S04]  /*11210*/  LDL R41, [R1+0x480] ;  /* 0x0004800001297983 */ /* 0x000ea80000100800 */
[----:B------:R-:W2:Y:S04]  /*11220*/  LDL R40, [R1+0x484] ;  /* 0x0004840001287983 */ /* 0x000ea80000100800 */
[----:B------:R0:W-:Y:S04]  /*11230*/  STS.U8 [R228+UR12+0xa80], R163 ;  /* 0x000a80a3e4007988 */ /* 0x0001e8000800000c */
[----:B------:R1:W2:Y:S04]  /*11240*/  @!P0 LDG.E.U8 R164, desc[UR16][R2.64] ;  /* 0x0000001002a48981 */ /* 0x0002a8000c1e1100 */
[----:B------:R-:W2:Y:S01]  /*11250*/  LDL R39, [R1+0x460] ;  /* 0x0004600001277983 */ /* 0x000ea20000100800 */
[----:B0-----:R-:W-:Y:S01]  /*11260*/  PRMT R163, RZ, 0x7610, R163 ;  /* 0x00007610ffa37816 */ /* 0x001fe200000000a3 */
[----:B-1----:R-:W-:-:S02]  /*11270*/  @!P0 IMAD.MOV.U32 R2, RZ, RZ, R37 ;  /* 0x000000ffff028224 */ /* 0x002fc400078e0025 */
[----:B------:R-:W-:Y:S01]  /*11280*/  @!P0 IMAD.MOV.U32 R3, RZ, RZ, R38 ;  /* 0x000000ffff038224 */ /* 0x000fe200078e0026 */
[----:B------:R0:W-:Y:S04]  /*11290*/  STS.U8 [R228+UR12+0x880], R162 ;  /* 0x000880a2e4007988 */ /* 0x0001e8000800000c */
[----:B------:R-:W2:Y:S04]  /*112a0*/  LDL R38, [R1+0x464] ;  /* 0x0004640001267983 */ /* 0x000ea80000100800 */
[----:B------:R1:W2:Y:S01]  /*112b0*/  @!P0 LDG.E.U8 R163, desc[UR16][R2.64] ;  /* 0x0000001002a38981 */ /* 0x0002a2000c1e1100 */
[----:B0-----:R-:W-:-:S03]  /*112c0*/  PRMT R162, RZ, 0x7610, R162 ;  /* 0x00007610ffa27816 */ /* 0x001fc600000000a2 */
[----:B------:R-:W2:Y:S01]  /*112d0*/  LDL R37, [R1+0x440] ;  /* 0x0004400001257983 */ /* 0x000ea20000100800 */
[----:B-1----:R-:W-:Y:S02]  /*112e0*/  @!P0 IMAD.MOV.U32 R2, RZ, RZ, R35 ;  /* 0x000000ffff028224 */ /* 0x002fe400078e0023 */
        /* <DEDUP_REMOVED lines=8> */
[----:B------:R-:W2:Y:S04]  /*11370*/  LDL R33, [R1+0x400] ;  /* 0x0004000001217983 */ /* 0x000ea80000100800 */
[----:B------:R-:W2:Y:S04]  /*11380*/  LDL R34, [R1+0x424] ;  /* 0x0004240001227983 */ /* 0x000ea80000100800 */
[----:B------:R3:W2:Y:S02]  /*11390*/  @!P0 LDG.E.U8 R161, desc[UR16][R2.64] ;  /* 0x0000001002a18981 */ /* 0x0006a4000c1e1100 */
[----:B---3--:R-:W-:-:S02]  /*113a0*/  @!P0 IMAD.MOV.U32 R3, RZ, RZ, R32 ;  /* 0x000000ffff038224 */ /* 0x008fc400078e0020 */
[----:B------:R-:W3:Y:S01]  /*113b0*/  LDL R32, [R1+0x404] ;  /* 0x0004040001207983 */ /* 0x000ee20000100800 */
[----:B----4-:R-:W-:-:S03]  /*113c0*/  @!P0 IMAD.MOV.U32 R2, RZ, RZ, R31 ;  /* 0x000000ffff028224 */ /* 0x010fc600078e001f */
[----:B------:R-:W4:Y:S04]  /*113d0*/  LDL R31, [R1+0x3e4] ;  /* 0x0003e400011f7983 */ /* 0x000f280000100800 */
[----:B------:R0:W-:Y:S04]  /*113e0*/  STS.U8 [R228+UR12+0x480], R160 ;  /* 0x000480a0e4007988 */ /* 0x0001e8000800000c */
[----:B------:R1:W-:Y:S01]  /*113f0*/  STS.U8 [R228+UR12+0x280], R159 ;  /* 0x0002809fe4007988 */ /* 0x0003e2000800000c */
[----:B0-----:R-:W-:Y:S02]  /*11400*/  PRMT R160, RZ, 0x7610, R160 ;  /* 0x00007610ffa07816 */ /* 0x001fe400000000a0 */
[----:B-1----:R-:W-:-:S04]  /*11410*/  PRMT R159, RZ, 0x7610, R159 ;  /* 0x00007610ff9f7816 */ /* 0x002fc8000000009f */
[----:B------:R2:W4:Y:S04]  /*11420*/  @!P0 LDG.E.U8 R160, desc[UR16][R2.64] ;  /* 0x0000001002a08981 */ /* 0x000528000c1e1100 */
[----:B------:R0:W-:Y:S01]  /*11430*/  STS.U8 [R228+UR12+0x80], R158 ;  /* 0x0000809ee4007988 */ /* 0x0001e2000800000c */
[----:B--2---:R-:W-:Y:S02]  /*11440*/  @!P0 IMAD.MOV.U32 R2, RZ, RZ, R44 ;  /* 0x000000ffff028224 */ /* 0x004fe400078e002c */
[----:B------:R-:W-:Y:S01]  /*11450*/  @!P0 IMAD.MOV.U32 R3, RZ, RZ, R45 ;  /* 0x000000ffff038224 */ /* 0x000fe200078e002d */
[----:B0-----:R-:W-:-:S04]  /*11460*/  PRMT R158, RZ, 0x7610, R158 ;  /* 0x00007610ff9e7816 */ /* 0x001fc8000000009e */
[----:B------:R0:W2:Y:S01]  /*11470*/  @!P0 LDG.E.U8 R159, desc[UR16][R2.64] ;  /* 0x00000010029f8981 */ /* 0x0000a2000c1e1100 */
[----:B------:R-:W-:Y:S01]  /*11480*/  PRMT R157, RZ, 0x7610, R157 ;  /* 0x00007610ff9d7816 */ /* 0x000fe2000000009d */
[----:B0-----:R-:W-:Y:S02]  /*11490*/  @!P0 IMAD.MOV.U32 R2, RZ, RZ, R42 ;  /* 0x000000ffff028224 */ /* 0x001fe400078e002a */
[----:B------:R-:W-:-:S05]  /*114a0*/  @!P0 IMAD.MOV.U32 R3, RZ, RZ, R43 ;  /* 0x000000ffff038224 */ /* 0x000fca00078e002b */
        /* <DEDUP_REMOVED lines=13> */
[----:B------:R-:W-:-:S03]  /*11580*/  PRMT R152, RZ, 0x7610, R152 ;  /* 0x00007610ff987816 */ /* 0x000fc60000000098 */
[----:B------:R1:W-:Y:S01]  /*11590*/  STS.U8 [R228+UR12+0x1680], R190 ;  /* 0x001680bee4007988 */ /* 0x0003e2000800000c */
[----:B0-----:R-:W-:Y:S02]  /*115a0*/  @!P0 IMAD.MOV.U32 R2, RZ, RZ, R34 ;  /* 0x000000ffff028224 */ /* 0x001fe400078e0022 */
[----:B------:R-:W-:Y:S01]  /*115b0*/  @!P0 IMAD.MOV.U32 R3, RZ, RZ, R35 ;  /* 0x000000ffff038224 */ /* 0x000fe200078e0023 */
[----:B------:R0:W-:Y:S04]  /*115c0*/  STS.U8 [R228+UR12+0x1a80], R192 ;  /* 0x001a80c0e4007988 */ /* 0x0001e8000800000c */
[----:B-1----:R-:W2:Y:S04]  /*115d0*/  LDL.LU R190, [R1+0x220] ;  /* 0x0002200001be7983 */ /* 0x002ea80000300800 */
[----:B------:R1:W2:Y:S04]  /*115e0*/  @!P0 LDG.E.U8 R153, desc[UR16][R2.64] ;  /* 0x0000001002998981 */ /* 0x0002a8000c1e1100 */
[----:B0-----:R-:W2:Y:S04]  /*115f0*/  LDL.LU R192, [R1+0x204] ;  /* 0x0002040001c07983 */ /* 0x001ea80000300800 */
[----:B------:R0:W-:Y:S01]  /*11600*/  STS.U8 [R228+UR12+0x2480], R202 ;  /* 0x002480cae4007988 */ /* 0x0001e2000800000c */
[----:B-1----:R-:W-:-:S03]  /*11610*/  @!P0 IMAD.MOV.U32 R3, RZ, RZ, R33 ;  /* 0x000000ffff038224 */ /* 0x002fc600078e0021 */
[----:B------:R1:W-:Y:S04]  /*11620*/  STS.U8 [R228+UR12+0x1880], R191 ;  /* 0x001880bfe4007988 */ /* 0x0003e8000800000c */
[----:B------:R1:W-:Y:S04]  /*11630*/  STS.U8 [R228+UR12+0x1480], R188 ;  /* 0x001480bce4007988 */ /* 0x0003e8000800000c */
[----:B0-----:R-:W2:Y:S01]  /*11640*/  LDL.LU R202, [R1+0x240] ;  /* 0x0002400001ca7983 */ /* 0x001ea20000300800 */
[----:B-1----:R-:W-:-:S03]  /*11650*/  IMAD.MOV.U32 R191, RZ, RZ, R13 ;  /* 0x000000ffffbf7224 */ /* 0x002fc600078e000d */
[----:B------:R0:W-:Y:S01]  /*11660*/  STS.U8 [R228+UR12+0x1c80], R193 ;  /* 0x001c80c1e4007988 */ /* 0x0001e2000800000c */
[----:B------:R-:W-:-:S03]  /*11670*/  IMAD.MOV.U32 R188, RZ, RZ, R24 ;  /* 0x000000ffffbc7224 */ /* 0x000fc600078e0018 */
[----:B------:R-:W2:Y:S04]  /*11680*/  LDL.LU R237, [R1+0x264] ;  /* 0x0002640001ed7983 */ /* 0x000ea80000300800 */
[----:B------:R1:W-:Y:S01]  /*11690*/  STS.U8 [R228+UR12+0x1e80], R195 ;  /* 0x001e80c3e4007988 */ /* 0x0003e2000800000c */
[----:B0-----:R-:W-:-:S03]  /*116a0*/  IMAD.MOV.U32 R193, RZ, RZ, R25 ;  /* 0x000000ffffc17224 */ /* 0x001fc600078e0019 */
[----:B------:R0:W-:Y:S04]  /*116b0*/  STS.U8 [R228+UR12+0x2080], R196 ;  /* 0x002080c4e4007988 */ /* 0x0001e8000800000c */
[----:B------:R-:W2:Y:S01]  /*116c0*/  LDL.LU R13, [R1+0x2a0] ;  /* 0x0002a000010d7983 */ /* 0x000ea20000300800 */
[----:B-1----:R-:W-:-:S03]  /*116d0*/  IMAD.MOV.U32 R195, RZ, RZ, R26 ;  /* 0x000000ffffc37224 */ /* 0x002fc600078e001a */
[----:B------:R1:W-:Y:S01]  /*116e0*/  STS.U8 [R228+UR12+0x1280], R187 ;  /* 0x001280bbe4007988 */ /* 0x0003e2000800000c */
[----:B0-----:R-:W-:-:S03]  /*116f0*/  IMAD.MOV.U32 R196, RZ, RZ, R27 ;  /* 0x000000ffffc47224 */ /* 0x001fc600078e001b */
[----:B------:R0:W-:Y:S04]  /*11700*/  STS.U8 [R228+UR12+0x2280], R197 ;  /* 0x002280c5e4007988 */ /* 0x0001e8000800000c */
[----:B------:R-:W2:Y:S01]  /*11710*/  LDL.LU.64 R24, [R1] ;  /* 0x0000000001187983 */ /* 0x000ea20000300a00 */
[----:B-1----:R-:W-:-:S03]  /*11720*/  IMAD.MOV.U32 R187, RZ, RZ, R29 ;  /* 0x000000ffffbb7224 */ /* 0x002fc600078e001d */
[----:B------:R1:W-:Y:S01]  /*11730*/  STS.U8 [R228+UR12+0x1080], R186 ;  /* 0x001080bae4007988 */ /* 0x0003e2000800000c */
[----:B0-----:R-:W-:-:S03]  /*11740*/  IMAD.MOV.U32 R197, RZ, RZ, R28 ;  /* 0x000000ffffc57224 */ /* 0x001fc600078e001c */
[----:B------:R-:W2:Y:S04]  /*11750*/  LDL.LU.64 R26, [R1+0x8] ;  /* 0x00000800011a7983 */ /* 0x000ea80000300a00 */
[----:B------:R-:W2:Y:S01]  /*11760*/  LDL.LU.64 R28, [R1+0x10] ;  /* 0x00001000011c7983 */ /* 0x000ea20000300a00 */
[----:B-1----:R-:W-:Y:S02]  /*11770*/  IMAD.MOV.U32 R186, RZ, RZ, R30 ;  /* 0x000000ffffba7224 */ /* 0x002fe400078e001e */
[----:B---3--:R-:W-:-:S05]  /*11780*/  @!P0 IMAD.MOV.U32 R2, RZ, RZ, R32 ;  /* 0x000000ffff028224 */ /* 0x008fca00078e0020 */
[----:B------:R4:W3:Y:S01]  /*11790*/  @!P0 LDG.E.U8 R152, desc[UR16][R2.64] ;  /* 0x0000001002988981 */ /* 0x0008e2000c1e1100 */
[----:B------:R-:W-:Y:S01]  /*117a0*/  PRMT R23, RZ, 0x7610, R23 ;  /* 0x00007610ff177816 */ /* 0x000fe20000000017 */
[----:B----4-:R-:W-:Y:S02]  /*117b0*/  @!P0 IMAD.MOV.U32 R2, RZ, RZ, R31 ;  /* 0x000000ffff028224 */ /* 0x010fe400078e001f */
[----:B------:R-:W4:Y:S04]  /*117c0*/  LDL.LU.64 R30, [R1+0x18] ;  /* 0x00001800011e7983 */ /* 0x000f280000300a00 */
        /* <DEDUP_REMOVED lines=50> */
[----:B------:R-:W4:Y:S01]  /*11af0*/  LDL.LU.64 R132, [R1+0x1b0] ;  /* 0x0001b00001847983 */ /* 0x000f220000300a00 */
[----:B------:R-:W-:-:S03]  /*11b00*/  @!P0 IMAD.MOV.U32 R3, RZ, RZ, R231 ;  /* 0x000000ffff038224 */ /* 0x000fc600078e00e7 */
        /* <DEDUP_REMOVED lines=9> */
[----:B------:R0:W4:Y:S04]  /*11ba0*/  @!P0 LDG.E.U8 R23, desc[UR16][R2.64] ;  /* 0x0000001002178981 */ /* 0x000128000c1e1100 */
[----:B------:R-:W2:Y:S01]  /*11bb0*/  LDL.LU R3, [R1+0x21c] ;  /* 0x00021c0001037983 */ /* 0x000ea20000300800 */
[----:B------:R-:W-:Y:S01]  /*11bc0*/  PRMT R22, RZ, 0x7610, R22 ;  /* 0x00007610ff167816 */ /* 0x000fe20000000016 */
[----:B0-----:R-:W-:-:S02]  /*11bd0*/  @!P0 IMAD.MOV.U32 R2, RZ, RZ, R232 ;  /* 0x000000ffff028224 */ /* 0x001fc400078e00e8 */
[----:B------:R2:W-:Y:S01]  /*11be0*/  STS.U8 [R228+UR12+0x2680], R203 ;  /* 0x002680cbe4007988 */ /* 0x0005e2000800000c */
[----:B------:R-:W-:-:S03]  /*11bf0*/  PRMT R21, RZ, 0x7610, R21 ;  /* 0x00007610ff157816 */ /* 0x000fc60000000015 */
[----:B------:R0:W-:Y:S01]  /*11c00*/  STS.U8 [R228+UR12+0x2880], R204 ;  /* 0x002880cce4007988 */ /* 0x0001e2000800000c */
[----:B------:R-:W-:-:S03]  /*11c10*/  PRMT R20, RZ, 0x7610, R20 ;  /* 0x00007610ff147816 */ /* 0x000fc60000000014 */
[----:B------:R1:W-:Y:S01]  /*11c20*/  STS.U8 [R228+UR12+0x2a80], R206 ;  /* 0x002a80cee4007988 */ /* 0x0003e2000800000c */
[----:B--2---:R-:W-:Y:S02]  /*11c30*/  IMAD.MOV.U32 R203, RZ, RZ, R3 ;  /* 0x000000ffffcb7224 */ /* 0x004fe400078e0003 */
[----:B------:R-:W-:-:S05]  /*11c40*/  @!P0 IMAD.MOV.U32 R3, RZ, RZ, R239 ;  /* 0x000000ffff038224 */ /* 0x000fca00078e00ef */
[----:B------:R2:W4:Y:S02]  /*11c50*/  @!P0 LDG.E.U8 R22, desc[UR16][R2.64] ;  /* 0x0000001002168981 */ /* 0x000524000c1e1100 */
[----:B--2---:R-:W-:Y:S02]  /*11c60*/  IMAD.MOV.U32 R3, RZ, RZ, R207 ;  /* 0x000000ffff037224 */ /* 0x004fe400078e00cf */
[----:B------:R-:W-:Y:S01]  /*11c70*/  @!P0 IMAD.MOV.U32 R2, RZ, RZ, R240 ;  /* 0x000000ffff028224 */ /* 0x000fe200078e00f0 */
[----:B------:R-:W2:Y:S01]  /*11c80*/  LDL.LU R207, [R1+0xae4] ;  /* 0x000ae40001cf7983 */ /* 0x000ea20000300800 */
[----:B0-----:R-:W-:Y:S02]  /*11c90*/  IMAD.MOV.U32 R204, RZ, RZ, R3 ;  /* 0x000000ffffcc7224 */ /* 0x001fe400078e0003 */
[----:B------:R-:W-:Y:S01]  /*11ca0*/  @!P0 IMAD.MOV.U32 R3, RZ, RZ, R247 ;  /* 0x000000ffff038224 */ /* 0x000fe200078e00f7 */
[----:B-1----:R-:W3:Y:S04]  /*11cb0*/  LDL.LU R206, [R1+0x224] ;  /* 0x0002240001ce7983 */ /* 0x002ee80000300800 */
[----:B------:R0:W4:Y:S02]  /*11cc0*/  @!P0 LDG.E.U8 R21, desc[UR16][R2.64] ;  /* 0x0000001002158981 */ /* 0x000124000c1e1100 */
[----:B0-----:R-:W-:-:S02]  /*11cd0*/  @!P0 IMAD.MOV.U32 R2, RZ, RZ, R248 ;  /* 0x000000ffff028224 */ /* 0x001fc400078e00f8 */
[----:B------:R-:W-:-:S05]  /*11ce0*/  @!P0 IMAD.MOV.U32 R3, RZ, RZ, R236 ;  /* 0x000000ffff038224 */ /* 0x000fca00078e00ec */
[----:B------:R0:W4:Y:S04]  /*11cf0*/  @!P0 LDG.E.U8 R20, desc[UR16][R2.64] ;  /* 0x0000001002148981 */ /* 0x000128000c1e1100 */
[----:B------:R-:W3:Y:S01]  /*11d00*/  LDL.LU R3, [R1+0x250] ;  /* 0x0002500001037983 */ /* 0x000ee20000300800 */
[----:B------:R-:W-:Y:S01]  /*11d10*/  PRMT R19, RZ, 0x7610, R19 ;  /* 0x00007610ff137816 */ /* 0x000fe20000000013 */
[----:B0-----:R-:W-:Y:S02]  /*11d20*/  @!P0 IMAD.MOV.U32 R2, RZ, RZ, R251 ;  /* 0x000000ffff028224 */ /* 0x001fe400078e00fb */
[----:B--2---:R3:W-:Y:S02]  /*11d30*/  STS.U8 [R228+UR12+0x2c80], R207 ;  /* 0x002c80cfe4007988 */ /* 0x0047e4000800000c */
[----:B---3--:R-:W-:-:S02]  /*11d40*/  IMAD.MOV.U32 R207, RZ, RZ, R3 ;  /* 0x000000ffffcf7224 */ /* 0x008fc400078e0003 */
[----:B------:R-:W-:-:S05]  /*11d50*/  @!P0 IMAD.MOV.U32 R3, RZ, RZ, R250 ;  /* 0x000000ffff038224 */ /* 0x000fca00078e00fa */
[----:B------:R0:W2:Y:S04]  /*11d60*/  @!P0 LDG.E.U8 R19, desc[UR16][R2.64] ;  /* 0x0000001002138981 */ /* 0x0000a8000c1e1100 */
[----:B------:R-:W3:Y:S01]  /*11d70*/  LDL.LU R3, [R1+0x23c] ;  /* 0x00023c0001037983 */ /* 0x000ee20000300800 */
[----:B------:R-:W-:Y:S01]  /*11d80*/  PRMT R18, RZ, 0x7610, R18 ;  /* 0x00007610ff127816 */ /* 0x000fe20000000012 */
[----:B0-----:R-:W-:Y:S02]  /*11d90*/  @!P0 IMAD.MOV.U32 R2, RZ, RZ, R0 ;  /* 0x000000ffff028224 */ /* 0x001fe400078e0000 */
[----:B------:R3:W-:Y:S02]  /*11da0*/  STS.U8 [R228+UR12+0x2e80], R208 ;  /* 0x002e80d0e4007988 */ /* 0x0007e4000800000c */
[----:B---3--:R-:W-:-:S02]  /*11db0*/  IMAD.MOV.U32 R208, RZ, RZ, R3 ;  /* 0x000000ffffd07224 */ /* 0x008fc400078e0003 */
[----:B------:R-:W-:-:S05]  /*11dc0*/  @!P0 IMAD.MOV.U32 R3, RZ, RZ, R234 ;  /* 0x000000ffff038224 */ /* 0x000fca00078e00ea */
[----:B------:R0:W3:Y:S04]  /*11dd0*/  @!P0 LDG.E.U8 R18, desc[UR16][R2.64] ;  /* 0x0000001002128981 */ /* 0x0000e8000c1e1100 */
[----:B------:R-:W4:Y:S01]  /*11de0*/  LDL.LU R3, [R1+0x258] ;  /* 0x0002580001037983 */ /* 0x000f220000300800 */
[----:B------:R-:W-:Y:S01]  /*11df0*/  PRMT R17, RZ, 0x7610, R17 ;  /* 0x00007610ff117816 */ /* 0x000fe20000000011 */
[----:B0-----:R-:W-:Y:S02]  /*11e00*/  @!P0 IMAD.MOV.U32 R2, RZ, RZ, R244 ;  /* 0x000000ffff028224 */ /* 0x001fe400078e00f4 */
[----:B------:R4:W-:Y:S01]  /*11e10*/  STS.U8 [R228+UR12+0x3080], R210 ;  /* 0x003080d2e4007988 */ /* 0x0009e2000800000c */
[----:B------:R-:W-:-:S03]  /*11e20*/  PRMT R16, RZ, 0x7610, R16 ;  /* 0x00007610ff107816 */ /* 0x000fc60000000010 */
[----:B------:R0:W-:Y:S01]  /*11e30*/  STS.U8 [R228+UR12+0x3280], R211 ;  /* 0x003280d3e4007988 */ /* 0x0001e2000800000c */
[----:B------:R-:W-:-:S03]  /*11e40*/  PRMT R15, RZ, 0x7610, R15 ;  /* 0x00007610ff0f7816 */ /* 0x000fc6000000000f */
[----:B------:R-:W-:Y:S04]  /*11e50*/  STS.U8 [R228+UR12+0x3680], R216 ;  /* 0x003680d8e4007988 */ /* 0x000fe8000800000c */
[----:B------:R-:W-:Y:S04]  /*11e60*/  STS.U8 [R228+UR12+0x3880], R215 ;  /* 0x003880d7e4007988 */ /* 0x000fe8000800000c */
[----:B------:R1:W-:Y:S01]  /*11e70*/  STS.U8 [R228+UR12+0x3480], R217 ;  /* 0x003480d9e4007988 */ /* 0x0003e2000800000c */
[----:B----4-:R-:W-:Y:S02]  /*11e80*/  IMAD.MOV.U32 R210, RZ, RZ, R3 ;  /* 0x000000ffffd27224 */ /* 0x010fe400078e0003 */
[----:B------:R-:W-:-:S05]  /*11e90*/  @!P0 IMAD.MOV.U32 R3, RZ, RZ, R242 ;  /* 0x000000ffff038224 */ /* 0x000fca00078e00f2 */
[----:B------:R4:W3:Y:S02]  /*11ea0*/  @!P0 LDG.E.U8 R17, desc[UR16][R2.64] ;  /* 0x0000001002118981 */ /* 0x0008e4000c1e1100 */
[----:B----4-:R-:W-:Y:S02]  /*11eb0*/  IMAD.MOV.U32 R3, RZ, RZ, R226 ;  /* 0x000000ffff037224 */ /* 0x010fe400078e00e2 */
[----:B------:R-:W-:Y:S01]  /*11ec0*/  @!P0 IMAD.MOV.U32 R2, RZ, RZ, R252 ;  /* 0x000000ffff028224 */ /* 0x000fe200078e00fc */
[----:B------:R-:W4:Y:S01]  /*11ed0*/  LDL.LU R226, [R1+0xae0] ;  /* 0x000ae00001e27983 */ /* 0x000f220000300800 */
[----:B0-----:R-:W-:Y:S02]  /*11ee0*/  IMAD.MOV.U32 R211, RZ, RZ, R3 ;  /* 0x000000ffffd37224 */ /* 0x001fe400078e0003 */
[----:B------:R-:W-:Y:S01]  /*11ef0*/  @!P0 IMAD.MOV.U32 R3, RZ, RZ, R241 ;  /* 0x000000ffff038224 */ /* 0x000fe200078e00f1 */
[----:B-1----:R-:W2:Y:S04]  /*11f00*/  LDL.LU R217, [R1+0x260] ;  /* 0x0002600001d97983 */ /* 0x002ea80000300800 */
[----:B------:R0:W3:Y:S02]  /*11f10*/  @!P0 LDG.E.U8 R16, desc[UR16][R2.64] ;  /* 0x0000001002108981 */ /* 0x0000e4000c1e1100 */
[----:B0-----:R-:W-:-:S02]  /*11f20*/  @!P0 IMAD.MOV.U32 R2, RZ, RZ, R233 ;  /* 0x000000ffff028224 */ /* 0x001fc400078e00e9 */
[----:B------:R-:W-:-:S05]  /*11f30*/  @!P0 IMAD.MOV.U32 R3, RZ, RZ, R230 ;  /* 0x000000ffff038224 */ /* 0x000fca00078e00e6 */
[----:B------:R0:W3:Y:S02]  /*11f40*/  @!P0 LDG.E.U8 R15, desc[UR16][R2.64] ;  /* 0x00000010020f8981 */ /* 0x0000e4000c1e1100 */
[----:B0-----:R-:W-:Y:S02]  /*11f50*/  IMAD.MOV.U32 R3, RZ, RZ, R245 ;  /* 0x000000ffff037224 */ /* 0x001fe400078e00f5 */
[----:B------:R-:W4:Y:S02]  /*11f60*/  LDL.LU R245, [R1+0xadc] ;  /* 0x000adc0001f57983 */ /* 0x000f240000300800 */
[----:B------:R-:W-:-:S04]  /*11f70*/  IMAD.MOV.U32 R216, RZ, RZ, R3 ;  /* 0x000000ffffd87224 */ /* 0x000fc800078e0003 */
[----:B------:R-:W-:Y:S02]  /*11f80*/  IMAD.MOV.U32 R215, RZ, RZ, R216 ;  /* 0x000000ffffd77224 */ /* 0x000fe400078e00d8 */
[----:B------:R-:W-:Y:S02]  /*11f90*/  IMAD.MOV.U32 R216, RZ, RZ, R208 ;  /* 0x000000ffffd87224 */ /* 0x000fe400078e00d0 */
[----:B------:R-:W-:Y:S02]  /*11fa0*/  IMAD.MOV.U32 R208, RZ, RZ, R204 ;  /* 0x000000ffffd07224 */ /* 0x000fe400078e00cc */
[----:B------:R-:W-:Y:S02]  /*11fb0*/  IMAD.MOV.U32 R204, RZ, RZ, R227 ;  /* 0x000000ffffcc7224 */ /* 0x000fe400078e00e3 */
[----:B------:R-:W2:Y:S04]  /*11fc0*/  LDL.LU R227, [R1+0x280] ;  /* 0x0002800001e37983 */ /* 0x000ea80000300800 */
[----:B------:R0:W-:Y:S04]  /*11fd0*/  STS.U8 [R228+UR12+0x3a80], R214 ;  /* 0x003a80d6e4007988 */ /* 0x0001e8000800000c */
[----:B0-----:R-:W3:Y:S01]  /*11fe0*/  LDL.LU R214, [R1+0x244] ;  /* 0x0002440001d67983 */ /* 0x001ee20000300800 */
[----:B------:R-:W-:Y:S01]  /*11ff0*/  PRMT R12, RZ, 0x7610, R12 ;  /* 0x00007610ff0c7816 */ /* 0x000fe2000000000c */
[----:B------:R-:W-:-:S02]  /*12000*/  @!P0 IMAD.MOV.U32 R2, RZ, RZ, R249 ;  /* 0x000000ffff028224 */ /* 0x000fc400078e00f9 */
[----:B------:R-:W-:Y:S01]  /*12010*/  @!P0 IMAD.MOV.U32 R3, RZ, RZ, R243 ;  /* 0x000000ffff038224 */ /* 0x000fe200078e00f3 */
[----:B------:R-:W-:-:S04]  /*12020*/  PRMT R11, RZ, 0x7610, R11 ;  /* 0x00007610ff0b7816 */ /* 0x000fc8000000000b */
[----:B------:R0:W3:Y:S01]  /*12030*/  @!P0 LDG.E.U8 R12, desc[UR16][R2.64] ;  /* 0x00000010020c8981 */ /* 0x0000e2000c1e1100 */
[----:B------:R-:W-:Y:S01]  /*12040*/  PRMT R10, RZ, 0x7610, R10 ;  /* 0x00007610ff0a7816 */ /* 0x000fe2000000000a */
[----:B0-----:R-:W-:Y:S02]  /*12050*/  @!P0 IMAD.MOV.U32 R2, RZ, RZ, R235 ;  /* 0x000000ffff028224 */ /* 0x001fe400078e00eb */
[----:B------:R-:W-:-:S05]  /*12060*/  @!P0 IMAD.MOV.U32 R3, RZ, RZ, R13 ;  /* 0x000000ffff038224 */ /* 0x000fca00078e000d */
[----:B------:R0:W3:Y:S02]  /*12070*/  @!P0 LDG.E.U8 R11, desc[UR16][R2.64] ;  /* 0x00000010020b8981 */ /* 0x0000e4000c1e1100 */
[----:B0-----:R-:W-:Y:S02]  /*12080*/  @!P0 IMAD.MOV.U32 R2, RZ, RZ, R229 ;  /* 0x000000ffff028224 */ /* 0x001fe400078e00e5 */
[----:B------:R0:W-:Y:S01]  /*12090*/  STS.U8 [R228+UR12+0x3c80], R213 ;  /* 0x003c80d5e4007988 */ /* 0x0001e2000800000c */
[----:B------:R-:W-:Y:S02]  /*120a0*/  PRMT R9, RZ, 0x7610, R9 ;  /* 0x00007610ff097816 */ /* 0x000fe40000000009 */
[----:B------:R-:W-:Y:S01]  /*120b0*/  PRMT R8, RZ, 0x7610, R8 ;  /* 0x00007610ff087816 */ /* 0x000fe20000000008 */
[----:B------:R1:W-:Y:S01]  /*120c0*/  STS.U8 [R228+UR12+0x3e80], R212 ;  /* 0x003e80d4e4007988 */ /* 0x0003e2000800000c */
[----:B--2---:R-:W-:-:S05]  /*120d0*/  @!P0 IMAD.MOV.U32 R3, RZ, RZ, R227 ;  /* 0x000000ffff038224 */ /* 0x004fca00078e00e3 */
[----:B------:R2:W3:Y:S02]  /*120e0*/  @!P0 LDG.E.U8 R10, desc[UR16][R2.64] ;  /* 0x00000010020a8981 */ /* 0x0004e4000c1e1100 */
[----:B--2---:R-:W-:Y:S02]  /*120f0*/  IMAD.MOV.U32 R3, RZ, RZ, R246 ;  /* 0x000000ffff037224 */ /* 0x004fe400078e00f6 */
[----:B------:R-:W-:Y:S01]  /*12100*/  @!P0 IMAD.MOV.U32 R2, RZ, RZ, R237 ;  /* 0x000000ffff028224 */ /* 0x000fe200078e00ed */
[----:B------:R-:W2:Y:S01]  /*12110*/  LDL.LU R246, [R1+0xad8] ;  /* 0x000ad80001f67983 */ /* 0x000ea20000300800 */
[----:B0-----:R-:W-:Y:S02]  /*12120*/  IMAD.MOV.U32 R213, RZ, RZ, R3 ;  /* 0x000000ffffd57224 */ /* 0x001fe400078e0003 */
[----:B------:R-:W-:-:S05]  /*12130*/  @!P0 IMAD.MOV.U32 R3, RZ, RZ, R217 ;  /* 0x000000ffff038224 */ /* 0x000fca00078e00d9 */
[----:B------:R4:W2:Y:S02]  /*12140*/  @!P0 LDG.E.U8 R9, desc[UR16][R2.64] ;  /* 0x0000001002098981 */ /* 0x0008a4000c1e1100 */
[----:B----4-:R-:W-:Y:S02]  /*12150*/  IMAD.MOV.U32 R3, RZ, RZ, R245 ;  /* 0x000000ffff037224 */ /* 0x010fe400078e00f5 */
[----:B------:R-:W4:Y:S01]  /*12160*/  LDL.LU R245, [R1+0xad4] ;  /* 0x000ad40001f57983 */ /* 0x000f220000300800 */
[----:B---3--:R-:W-:Y:S02]  /*12170*/  @!P0 IMAD.MOV.U32 R2, RZ, RZ, R214 ;  /* 0x000000ffff028224 */ /* 0x008fe400078e00d6 */
[----:B-1----:R-:W-:Y:S02]  /*12180*/  IMAD.MOV.U32 R212, RZ, RZ, R3 ;  /* 0x000000ffffd47224 */ /* 0x002fe400078e0003 */
[----:B------:R-:W-:-:S05]  /*12190*/  @!P0 IMAD.MOV.U32 R3, RZ, RZ, R202 ;  /* 0x000000ffff038224 */ /* 0x000fca00078e00ca */
[----:B------:R0:W3:Y:S02]  /*121a0*/  @!P0 LDG.E.U8 R8, desc[UR16][R2.64] ;  /* 0x0000001002088981 */ /* 0x0000e4000c1e1100 */
[----:B0-----:R-:W-:Y:S02]  /*121b0*/  IMAD.MOV.U32 R3, RZ, RZ, R227 ;  /* 0x000000ffff037224 */ /* 0x001fe400078e00e3 */
[----:B------:R-:W0:Y:S01]  /*121c0*/  S2R R227, SR_TID.X ;  /* 0x0000000000e37919 */ /* 0x000e220000002100 */
[----:B------:R-:W-:Y:S01]  /*121d0*/  PRMT R7, RZ, 0x7610, R7 ;  /* 0x00007610ff077816 */ /* 0x000fe20000000007 */
[----:B------:R-:W-:Y:S01]  /*121e0*/  @!P0 IMAD.MOV.U32 R2, RZ, RZ, R206 ;  /* 0x000000ffff028224 */ /* 0x000fe200078e00ce */
[----:B------:R-:W-:Y:S02]  /*121f0*/  PRMT R6, RZ, 0x7610, R6 ;  /* 0x00007610ff067816 */ /* 0x000fe40000000006 */
[----:B0-----:R-:W-:-:S04]  /*12200*/  LOP3.LUT R227, R227, 0x7f, RZ, 0xc0, !PT ;  /* 0x0000007fe3e37812 */ /* 0x001fc800078ec0ff */
[----:B------:R-:W-:-:S05]  /*12210*/  LOP3.LUT R227, R227, 0x20, RZ, 0x3c, !PT ;  /* 0x00000020e3e37812 */ /* 0x000fca00078e3cff */
[----:B------:R0:W-:Y:S02]  /*12220*/  STS.U8 [R227+UR12+0x100], R222 ;  /* 0x000100dee3007988 */ /* 0x0001e4000800000c */
[----:B0-----:R-:W-:Y:S02]  /*12230*/  IMAD.MOV.U32 R222, RZ, RZ, R3 ;  /* 0x000000ffffde7224 */ /* 0x001fe400078e0003 */
[----:B------:R-:W-:Y:S01]  /*12240*/  @!P0 IMAD.MOV.U32 R3, RZ, RZ, R190 ;  /* 0x000000ffff038224 */ /* 0x000fe200078e00be */
[----:B------:R0:W-:Y:S04]  /*12250*/  STS.U8 [R227+UR12+0x300], R221 ;  /* 0x000300dde3007988 */ /* 0x0001e8000800000c */
[----:B------:R1:W3:Y:S02]  /*12260*/  @!P0 LDG.E.U8 R7, desc[UR16][R2.64] ;  /* 0x0000001002078981 */ /* 0x0002e4000c1e1100 */
[----:B-1----:R-:W-:-:S02]  /*12270*/  IMAD.MOV.U32 R3, RZ, RZ, R238 ;  /* 0x000000ffff037224 */ /* 0x002fc400078e00ee */
[----:B------:R-:W-:Y:S01]  /*12280*/  @!P0 IMAD.MOV.U32 R2, RZ, RZ, R192 ;  /* 0x000000ffff028224 */ /* 0x000fe200078e00c0 */
[----:B------:R1:W-:Y:S01]  /*12290*/  STS.U8 [R227+UR12+0x500], R220 ;  /* 0x000500dce3007988 */ /* 0x0003e2000800000c */
[----:B0-----:R-:W-:Y:S02]  /*122a0*/  IMAD.MOV.U32 R221, RZ, RZ, R3 ;  /* 0x000000ffffdd7224 */ /* 0x001fe400078e0003 */
[----:B------:R-:W-:Y:S01]  /*122b0*/  @!P0 IMAD.MOV.U32 R3, RZ, RZ, R184 ;  /* 0x000000ffff038224 */ /* 0x000fe200078e00b8 */
[----:B------:R-:W3:Y:S04]  /*122c0*/  LDL.LU R238, [R1+0xad0] ;  /* 0x000ad00001ee7983 */ /* 0x000ee80000300800 */
[----:B------:R0:W3:Y:S01]  /*122d0*/  @!P0 LDG.E.U8 R6, desc[UR16][R2.64] ;  /* 0x0000001002068981 */ /* 0x0000e2000c1e1100 */
[----:B------:R-:W-:Y:S01]  /*122e0*/  PRMT R5, RZ, 0x7610, R5 ;  /* 0x00007610ff057816 */ /* 0x000fe20000000005 */
[----:B0-----:R-:W-:-:S02]  /*122f0*/  IMAD.MOV.U32 R3, RZ, RZ, R237 ;  /* 0x000000ffff037224 */ /* 0x001fc400078e00ed */
[----:B------:R-:W3:Y:S02]  /*12300*/  LDL.LU R237, [R1+0xacc] ;  /* 0x000acc0001ed7983 */ /* 0x000ee40000300800 */
[----:B-1----:R-:W-:Y:S02]  /*12310*/  IMAD.MOV.U32 R220, RZ, RZ, R3 ;  /* 0x000000ffffdc7224 */ /* 0x002fe400078e0003 */
[----:B--2---:R-:W-:Y:S02]  /*12320*/  @!P0 IMAD.MOV.U32 R2, RZ, RZ, R246 ;  /* 0x000000ffff028224 */ /* 0x004fe400078e00f6 */
[----:B----4-:R-:W-:-:S05]  /*12330*/  @!P0 IMAD.MOV.U32 R3, RZ, RZ, R245 ;  /* 0x000000ffff038224 */ /* 0x010fca00078e00f5 */
[----:B------:R0:W2:Y:S02]  /*12340*/  @!P0 LDG.E.U8 R5, desc[UR16][R2.64] ;  /* 0x0000001002058981 */ /* 0x0000a4000c1e1100 */
[----:B0-----:R-:W-:Y:S02]  /*12350*/  IMAD.MOV.U32 R3, RZ, RZ, R225 ;  /* 0x000000ffff037224 */ /* 0x001fe400078e00e1 */
[----:B------:R-:W4:Y:S01]  /*12360*/  LDL.LU R225, [R1+0xac8] ;  /* 0x000ac80001e17983 */ /* 0x000f220000300800 */
[----:B------:R-:W-:-:S03]  /*12370*/  PRMT R4, RZ, 0x7610, R4 ;  /* 0x00007610ff047816 */ /* 0x000fc60000000004 */
[----:B------:R0:W-:Y:S02]  /*12380*/  STS.U8 [R227+UR12+0x700], R219 ;  /* 0x000700dbe3007988 */ /* 0x0001e4000800000c */
[----:B0-----:R-:W-:Y:S02]  /*12390*/  IMAD.MOV.U32 R219, RZ, RZ, R3 ;  /* 0x000000ffffdb7224 */ /* 0x001fe400078e0003 */
[----:B------:R0:W-:Y:S02]  /*123a0*/  STS.U8 [R227+UR12+0x900], R218 ;  /* 0x000900dae3007988 */ /* 0x0001e4000800000c */
[----:B0-----:R-:W-:Y:S02]  /*123b0*/  IMAD.MOV.U32 R218, RZ, RZ, R224 ;  /* 0x000000ffffda7224 */ /* 0x001fe400078e00e0 */
[----:B---3--:R-:W-:Y:S02]  /*123c0*/  @!P0 IMAD.MOV.U32 R2, RZ, RZ, R238 ;  /* 0x000000ffff028224 */ /* 0x008fe400078e00ee */
[----:B------:R-:W-:-:S05]  /*123d0*/  @!P0 IMAD.MOV.U32 R3, RZ, RZ, R237 ;  /* 0x000000ffff038224 */ /* 0x000fca00078e00ed */
[----:B------:R0:W3:Y:S02]  /*123e0*/  @!P0 LDG.E.U8 R4, desc[UR16][R2.64] ;  /* 0x0000001002048981 */ /* 0x0000e4000c1e1100 */
[----:B0-----:R-:W-:Y:S02]  /*123f0*/  IMAD.MOV.U32 R3, RZ, RZ, R14 ;  /* 0x000000ffff037224 */ /* 0x001fe400078e000e */
[----:B------:R-:W2:Y:S01]  /*12400*/  LDL.LU R14, [R1+0xac4] ;  /* 0x000ac400010e7983 */ /* 0x000ea20000300800 */
[----:B----4-:R-:W-:-:S03]  /*12410*/  IMAD.MOV.U32 R2, RZ, RZ, R225 ;  /* 0x000000ffff027224 */ /* 0x010fc600078e00e1 */
[----:B------:R-:W4:Y:S04]  /*12420*/  LDL.LU R225, [R1+0xac0] ;  /* 0x000ac00001e17983 */ /* 0x000f280000300800 */
[----:B------:R-:W3:Y:S04]  /*12430*/  LDL.LU R224, [R1+0xabc] ;  /* 0x000abc0001e07983 */ /* 0x000ee80000300800 */
[----:B------:R0:W-:Y:S04]  /*12440*/  STS.U8 [R227+UR12+0xb00], R209 ;  /* 0x000b00d1e3007988 */ /* 0x0001e8000800000c */
[----:B------:R1:W-:Y:S04]  /*12450*/  STS.U8 [R227+UR12+0xd00], R205 ;  /* 0x000d00cde3007988 */ /* 0x0003e8000800000c */
[----:B------:R2:W-:Y:S01]  /*12460*/  STS.U8 [R227+UR12+0xf00], R201 ;  /* 0x000f00c9e3007988 */ /* 0x0005e2000800000c */
[----:B0-----:R-:W-:-:S03]  /*12470*/  IMAD.MOV.U32 R209, RZ, RZ, R13 ;  /* 0x000000ffffd17224 */ /* 0x001fc600078e000d */
[----:B------:R-:W4:Y:S01]  /*12480*/  LDL.LU R13, [R1+0xab8] ;  /* 0x000ab800010d7983 */ /* 0x000f220000300800 */
[----:B-1----:R-:W-:-:S03]  /*12490*/  IMAD.MOV.U32 R205, RZ, RZ, R226 ;  /* 0x000000ffffcd7224 */ /* 0x002fc600078e00e2 */
[----:B------:R-:W4:Y:S04]  /*124a0*/  LDL.LU R226, [R1+0xab4] ;  /* 0x000ab40001e27983 */ /* 0x000f280000300800 */
[----:B------:R3:W-:Y:S04]  /*124b0*/  STS.U8 [R227+UR12+0x1100], R200 ;  /* 0x001100c8e3007988 */ /* 0x0007e8000800000c */
[----:B------:R0:W-:Y:S01]  /*124c0*/  STS.U8 [R227+UR12+0x1500], R198 ;  /* 0x001500c6e3007988 */ /* 0x0001e2000800000c */
[----:B--2---:R-:W-:-:S03]  /*124d0*/  IMAD.MOV.U32 R201, RZ, RZ, R14 ;  /* 0x000000ffffc97224 */ /* 0x004fc600078e000e */
[----:B------:R-:W2:Y:S01]  /*124e0*/  LDL.LU R14, [R1+0xab0] ;  /* 0x000ab000010e7983 */ /* 0x000ea20000300800 */
[----:B---3--:R-:W-:-:S03]  /*124f0*/  IMAD.MOV.U32 R200, RZ, RZ, R224 ;  /* 0x000000ffffc87224 */ /* 0x008fc600078e00e0 */
[----:B------:R-:W3:Y:S04]  /*12500*/  LDL.LU R224, [R1+0xaac] ;  /* 0x000aac0001e07983 */ /* 0x000ee80000300800 */
[----:B0-----:R-:W2:Y:S04]  /*12510*/  LDL R198, [R1+0x7a0] ;  /* 0x0007a00001c67983 */ /* 0x001ea80000100800 */
[----:B------:R4:W-:Y:S02]  /*12520*/  STS.U8 [R227+UR12+0x1300], R199 ;  /* 0x001300c7e3007988 */ /* 0x0009e4000800000c */
[----:B----4-:R-:W-:-:S02]  /*12530*/  IMAD.MOV.U32 R199, RZ, RZ, R226 ;  /* 0x000000ffffc77224 */ /* 0x010fc400078e00e2 */
[----:B---3--:R-:W-:-:S05]  /*12540*/  VIADD R224, R224, 0x1 ;  /* 0x00000001e0e07836 */ /* 0x008fca0000000000 */
[----:B--2---:R-:W-:Y:S01]  /*12550*/  ISETP.NE.U32.AND P0, PT, R224, R198, PT ;  /* 0x000000c6e000720c */ /* 0x004fe20003f05070 */
[----:B------:R-:W-:Y:S02]  /*12560*/  IMAD.MOV.U32 R198, RZ, RZ, R199 ;  /* 0x000000ffffc67224 */ /* 0x000fe400078e00c7 */
[----:B------:R-:W-:Y:S02]  /*12570*/  IMAD.MOV.U32 R199, RZ, RZ, R200 ;  /* 0x000000ffffc77224 */ /* 0x000fe400078e00c8 */
[----:B------:R-:W-:Y:S02]  /*12580*/  IMAD.MOV.U32 R200, RZ, RZ, R201 ;  /* 0x000000ffffc87224 */ /* 0x000fe400078e00c9 */
[----:B------:R-:W-:Y:S02]  /*12590*/  IMAD.MOV.U32 R201, RZ, RZ, R205 ;  /* 0x000000ffffc97224 */ /* 0x000fe400078e00cd */
[----:B------:R-:W-:Y:S02]  /*125a0*/  IMAD.MOV.U32 R205, RZ, RZ, R209 ;  /* 0x000000ffffcd7224 */ /* 0x000fe400078e00d1 */
[----:B------:R-:W-:-:S02]  /*125b0*/  IMAD.MOV.U32 R209, RZ, RZ, R218 ;  /* 0x000000ffffd17224 */ /* 0x000fc400078e00da */
[----:B------:R-:W-:Y:S02]  /*125c0*/  IMAD.MOV.U32 R218, RZ, RZ, R2 ;  /* 0x000000ffffda7224 */ /* 0x000fe400078e0002 */
[----:B------:R-:W-:Y:S02]  /*125d0*/  IMAD.MOV.U32 R2, RZ, RZ, R3 ;  /* 0x000000ffff027224 */ /* 0x000fe400078e0003 */
[----:B------:R-:W-:Y:S02]  /*125e0*/  IMAD.MOV.U32 R3, RZ, RZ, R219 ;  /* 0x000000ffff037224 */ /* 0x000fe400078e00db */
[----:B------:R-:W-:Y:S02]  /*125f0*/  IMAD.MOV.U32 R219, RZ, RZ, R220 ;  /* 0x000000ffffdb7224 */ /* 0x000fe400078e00dc */
[----:B------:R-:W-:Y:S02]  /*12600*/  IMAD.MOV.U32 R220, RZ, RZ, R221 ;  /* 0x000000ffffdc7224 */ /* 0x000fe400078e00dd */
[----:B------:R-:W-:-:S02]  /*12610*/  IMAD.MOV.U32 R221, RZ, RZ, R186 ;  /* 0x000000ffffdd7224 */ /* 0x000fc400078e00ba */
[----:B------:R-:W-:Y:S02]  /*12620*/  IMAD.MOV.U32 R186, RZ, RZ, R223 ;  /* 0x000000ffffba7224 */ /* 0x000fe400078e00df */
[----:B------:R-:W0:Y:S02]  /*12630*/  LDC R223, c[0x0][0x238] ;  /* 0x00008e00ffdf7b82 */ /* 0x000e240000000800 */
[----:B0-----:R-:W-:-:S05]  /*12640*/  IMAD.SHL.U32 R223, R223, 0x40, RZ ;  /* 0x00000040dfdf7824 */ /* 0x001fca00078e00ff */
[----:B------:R-:W-:-:S05]  /*12650*/  IADD3 R198, P5, R223, R198, RZ ;  /* 0x000000c6dfc67210 */ /* 0x000fca0007fbe0ff */
[----:B------:R0:W-:Y:S04]  /*12660*/  STL [R1+0x77c], R198 ;  /* 0x00077cc601007387 */ /* 0x0001e80000100800 */
[----:B0-----:R-:W2:Y:S02]  /*12670*/  LDL.LU R198, [R1+0x774] ;  /* 0x0007740001c67983 */ /* 0x001ea40000300800 */
[----:B--2---:R-:W-:-:S05]  /*12680*/  IADD3 R198, P6, R223, R198, RZ ;  /* 0x000000c6dfc67210 */ /* 0x004fca0007fde0ff */
[----:B------:R0:W-:Y:S04]  /*12690*/  STL [R1+0x774], R198 ;  /* 0x000774c601007387 */ /* 0x0001e80000100800 */
[----:B0-----:R-:W2:Y:S02]  /*126a0*/  LDL.LU R198, [R1+0x76c] ;  /* 0x00076c0001c67983 */ /* 0x001ea40000300800 */
[----:B--2---:R-:W-:-:S05]  /*126b0*/  IADD3 R198, P1, R223, R198, RZ ;  /* 0x000000c6dfc67210 */ /* 0x004fca0007f3e0ff */
[----:B------:R0:W-:Y:S04]  /*126c0*/  STL [R1+0x76c], R198 ;  /* 0x00076cc601007387 */ /* 0x0001e80000100800 */
[----:B0-----:R-:W2:Y:S01]  /*126d0*/  LDL.LU R198, [R1+0x764] ;  /* 0x0007640001c67983 */ /* 0x001ea20000300800 */
[C---:B------:R-:W-:Y:S02]  /*126e0*/  IADD3 R13, P3, R223.reuse, R13, RZ ;  /* 0x0000000ddf0d7210 */ /* 0x040fe40007f7e0ff */
[----:B--2---:R-:W-:-:S05]  /*126f0*/  IADD3 R198, P2, R223, R198, RZ ;  /* 0x000000c6dfc67210 */ /* 0x004fca0007f5e0ff */
[----:B------:R-:W-:Y:S04]  /*12700*/  STL [R1+0x764], R198 ;  /* 0x000764c601007387 */ /* 0x000fe80000100800 */
[----:B------:R0:W-:Y:S04]  /*12710*/  STL [R1+0x75c], R13 ;  /* 0x00075c0d01007387 */ /* 0x0001e80000100800 */
[----:B0-----:R-:W2:Y:S01]  /*12720*/  LDL.LU R13, [R1+0xaa8] ;  /* 0x000aa800010d7983 */ /* 0x001ea20000300800 */
        /* <DEDUP_REMOVED lines=11> */
[----:B------:R-:W-:Y:S01]  /*127e0*/  IMAD.MOV.U32 R221, RZ, RZ, R222 ;  /* 0x000000ffffdd7224 */ /* 0x000fe200078e00de */
[----:B------:R-:W-:Y:S01]  /*127f0*/  IADD3 R14, P4, R223, R14, RZ ;  /* 0x0000000edf0e7210 */ /* 0x000fe20007f9e0ff */
[----:B------:R-:W-:Y:S01]  /*12800*/  IMAD.MOV.U32 R222, RZ, RZ, R156 ;  /* 0x000000ffffde7224 */ /* 0x000fe200078e009c */
[----:B------:R-:W-:-:S05]  /*12810*/  SHF.R.S32.HI R156, RZ, 0x1f, R223 ;  /* 0x0000001fff9c7819 */ /* 0x000fca00000114df */
[----:B--2---:R-:W-:Y:S01]  /*12820*/  IMAD.X R13, R156, 0x1, R13, P4 ;  /* 0x000000019c0d7824 */ /* 0x004fe200020e060d */
[----:B------:R-:W-:-:S05]  /*12830*/  IADD3 R198, P4, R223, R198, RZ ;  /* 0x000000c6dfc67210 */ /* 0x000fca0007f9e0ff */
[----:B------:R0:W-:Y:S04]  /*12840*/  STL [R1+0x754], R198 ;  /* 0x000754c601007387 */ /* 0x0001e80000100800 */
[----:B0-----:R-:W2:Y:S02]  /*12850*/  LDL.LU R198, [R1+0x778] ;  /* 0x0007780001c67983 */ /* 0x001ea40000300800 */
[----:B--2---:R-:W-:-:S05]  /*12860*/  IMAD.X R198, R156, 0x1, R198, P5 ;  /* 0x000000019cc67824 */ /* 0x004fca00028e06c6 */
[----:B------:R0:W-:Y:S04]  /*12870*/  STL [R1+0x778], R198 ;  /* 0x000778c601007387 */ /* 0x0001e80000100800 */
[----:B0-----:R-:W2:Y:S02]  /*12880*/  LDL.LU R198, [R1+0x74c] ;  /* 0x00074c0001c67983 */ /* 0x001ea40000300800 */
[----:B--2---:R-:W-:-:S05]  /*12890*/  IADD3 R198, P5, R223, R198, RZ ;  /* 0x000000c6dfc67210 */ /* 0x004fca0007fbe0ff */
        /* <DEDUP_REMOVED lines=25> */
[----:B0-----:R-:W2:Y:S01]  /*12a30*/  LDL.LU R198, [R1+0x750] ;  /* 0x0007500001c67983 */ /* 0x001ea20000300800 */
[----:B------:R-:W0:Y:S03]  /*12a40*/  S2R R226, SR_TID.X ;  /* 0x0000000000e27919 */ /* 0x000e260000002100 */
[----:B------:R-:W-:Y:S04]  /*12a50*/  STS.U8 [R227+UR12+0x1700], R194 ;  /* 0x001700c2e3007988 */ /* 0x000fe8000800000c */
[----:B------:R-:W-:Y:S04]  /*12a60*/  STS.U8 [R227+UR12+0x1900], R189 ;  /* 0x001900bde3007988 */ /* 0x000fe8000800000c */
[----:B------:R-:W-:Y:S04]  /*12a70*/  STS.U8 [R227+UR12+0x1b00], R185 ;  /* 0x001b00b9e3007988 */ /* 0x000fe8000800000c */
[----:B------:R-:W-:Y:S04]  /*12a80*/  STS.U8 [R227+UR12+0x1d00], R183 ;  /* 0x001d00b7e3007988 */ /* 0x000fe8000800000c */
[----:B------:R-:W-:Y:S04]  /*12a90*/  STS.U8 [R227+UR12+0x1f00], R182 ;  /* 0x001f00b6e3007988 */ /* 0x000fe8000800000c */
[----:B------:R-:W-:Y:S01]  /*12aa0*/  STS.U8 [R227+UR12+0x2100], R181 ;  /* 0x002100b5e3007988 */ /* 0x000fe2000800000c */
[----:B0-----:R-:W-:-:S04]  /*12ab0*/  LOP3.LUT R226, R226, 0x7f, RZ, 0xc0, !PT ;  /* 0x0000007fe2e27812 */ /* 0x001fc800078ec0ff */
[----:B------:R-:W-:Y:S01]  /*12ac0*/  LOP3.LUT R226, R226, 0x30, RZ, 0x3c, !PT ;  /* 0x00000030e2e27812 */ /* 0x000fe200078e3cff */
[----:B------:R-:W-:Y:S04]  /*12ad0*/  STS.U8 [R227+UR12+0x2300], R180 ;  /* 0x002300b4e3007988 */ /* 0x000fe8000800000c */
        /* <DEDUP_REMOVED lines=11> */
[----:B------:R-:W-:Y:S01]  /*12b90*/  STS.U8 [R227+UR12+0x3b00], R168 ;  /* 0x003b00a8e3007988 */ /* 0x000fe2000800000c */
[----:B--2---:R-:W-:-:S05]  /*12ba0*/  IMAD.X R198, R156, 0x1, R198, P4 ;  /* 0x000000019cc67824 */ /* 0x004fca00020e06c6 */
[----:B------:R0:W-:Y:S04]  /*12bb0*/  STL [R1+0x750], R198 ;  /* 0x000750c601007387 */ /* 0x0001e80000100800 */
[----:B0-----:R-:W2:Y:S04]  /*12bc0*/  LDL.LU R198, [R1+0x724] ;  /* 0x0007240001c67983 */ /* 0x001ea80000300800 */
        /* <DEDUP_REMOVED lines=34> */
[----:B------:R0:W-:Y:S06]  /*12df0*/  MEMBAR.ALL.CTA ;  /* 0x0000000000007992 */ /* 0x0001ec0000008000 */
[----:B0-----:R-:W0:Y:S02]  /*12e00*/  FENCE.VIEW.ASYNC.S ;  /* 0x00000000000073c6 */ /* 0x001e240000000000 */
[----:B0-----:R-:W-:Y:S06]  /*12e10*/  BAR.SYNC.DEFER_BLOCKING 0x0 ;  /* 0x0000000000007b1d */ /* 0x001fec0000010000 */
[----:B------:R-:W-:Y:S01]  /*12e20*/  UMOV UR4, UR13 ;  /* 0x0000000d00047c82 */ /* 0x000fe20008000000 */
[----:B------:R-:W-:Y:S01]  /*12e30*/  UMOV UR5, 0x80000020 ;  /* 0x8000002000057882 */ /* 0x000fe20000000000 */
[----:B------:R-:W-:-:S06]  /*12e40*/  WARPGROUP.ARRIVE ;  /* 0x00000000000079c5 */ /* 0x000fcc0000000000 */
[----:B------:R-:W-:Y:S01]  /*12e50*/  QGMMA.64x256x32.F32.E5M2.E5M2 R24, gdesc[UR4], R24, gsb0 ;  /* 0x03e00000041879f3 */ /* 0x000fe20008003818 */
[----:B--2---:R-:W-:-:S05]  /*12e60*/  IADD3 R198, P4, R223, R198, RZ ;  /* 0x000000c6dfc67210 */ /* 0x004fca0007f9e0ff */
[----:B------:R0:W-:Y:S04]  /*12e70*/  STL [R1+0x724], R198 ;  /* 0x000724c601007387 */ /* 0x0001e80000100800 */
[----:B0-----:R-:W2:Y:S01]  /*12e80*/  LDL.LU R198, [R1+0x748] ;  /* 0x0007480001c67983 */ /* 0x001ea20000300800 */
[----:B------:R-:W-:Y:S02]  /*12e90*/  WARPGROUP.DEPBAR.LE gsb0, 0x0 ;  /* 0x00008000000079c5 */ /* 0x000fe40000010000 */
[----:B------:R-:W-:-:S15]  /*12ea0*/  WARPGROUP.ARRIVE ;  /* 0x00000000000079c5 */ /* 0x000fde0000000000 */
[----:B------:R-:W-:Y:S01]  /*12eb0*/  QGMMA.64x256x32.F32.E5M2.E5M2 R24, gdesc[UR8], R24, gsb0 ;  /* 0x03e00000081879f3 */ /* 0x000fe20008003818 */
[----:B--2---:R-:W-:-:S05]  /*12ec0*/  IMAD.X R198, R156, 0x1, R198, P5 ;  /* 0x000000019cc67824 */ /* 0x004fca00028e06c6 */
[----:B------:R-:W-:Y:S01]  /*12ed0*/  STL [R1+0x748], R198 ;  /* 0x000748c601007387 */ /* 0x000fe20000100800 */
[----:B------:R-:W-:-:S03]  /*12ee0*/  WARPGROUP.DEPBAR.LE gsb0, 0x0 ;  /* 0x00008000000079c5 */ /* 0x000fc60000010000 */
[----:B------:R-:W-:Y:S04]  /*12ef0*/  STL.64 [R1], R24 ;  /* 0x0000001801007387 */ /* 0x000fe80000100a00 */
        /* <DEDUP_REMOVED lines=62> */
[----:B------:R0:W-:Y:S04]  /*132e0*/  STL.64 [R1+0x1f8], R150 ;  /* 0x0001f89601007387 */ /* 0x0001e80000100a00 */
[----:B0-----:R-:W2:Y:S04]  /*132f0*/  LDL.LU.64 R150, [R1+0xaa0] ;  /* 0x000aa00001967983 */ /* 0x001ea80000300a00 */
[----:B------:R-:W3:Y:S04]  /*13300*/  LDL.LU.64 R148, [R1+0xa98] ;  /* 0x000a980001947983 */ /* 0x000ee80000300a00 */
[----:B------:R-:W4:Y:S04]  /*13310*/  LDL.LU.64 R146, [R1+0xa90] ;  /* 0x000a900001927983 */ /* 0x000f280000300a00 */
[----:B------:R-:W2:Y:S04]  /*13320*/  LDL.LU.64 R144, [R1+0xa88] ;  /* 0x000a880001907983 */ /* 0x000ea80000300a00 */
[----:B------:R-:W3:Y:S04]  /*13330*/  LDL.LU.64 R142, [R1+0xa80] ;  /* 0x000a8000018e7983 */ /* 0x000ee80000300a00 */
[----:B------:R-:W4:Y:S04]  /*13340*/  LDL.LU.64 R140, [R1+0xa78] ;  /* 0x000a7800018c7983 */ /* 0x000f280000300a00 */
[----:B------:R-:W2:Y:S04]  /*13350*/  LDL.LU.64 R138, [R1+0xa70] ;  /* 0x000a7000018a7983 */ /* 0x000ea80000300a00 */
[----:B------:R-:W3:Y:S04]  /*13360*/  LDL.LU.64 R136, [R1+0xa68] ;  /* 0x000a680001887983 */ /* 0x000ee80000300a00 */
[----:B------:R-:W4:Y:S04]  /*13370*/  LDL.LU.64 R134, [R1+0xa60] ;  /* 0x000a600001867983 */ /* 0x000f280000300a00 */
[----:B------:R-:W2:Y:S04]  /*13380*/  LDL.LU.64 R132, [R1+0xa58] ;  /* 0x000a580001847983 */ /* 0x000ea80000300a00 */
[----:B------:R-:W3:Y:S04]  /*13390*/  LDL.LU.64 R130, [R1+0xa50] ;  /* 0x000a500001827983 */ /* 0x000ee80000300a00 */
        /* <DEDUP_REMOVED lines=52> */
[----:B------:R-:W3:Y:S01]  /*136e0*/  LDL.LU.64 R24, [R1+0x8a8] ;  /* 0x0008a80001187983 */ /* 0x000ee20000300a00 */
[----:B----4-:R-:W-:-:S02]  /*136f0*/  IMAD.X R134, R156, 0x1, R134, P4 ;  /* 0x000000019c867824 */ /* 0x010fc400020e0686 */
[C---:B--2---:R-:W-:Y:S02]  /*13700*/  IMAD.X R132, R156.reuse, 0x1, R132, P3 ;  /* 0x000000019c847824 */ /* 0x044fe400018e0684 */
[C---:B---3--:R-:W-:Y:S02]  /*13710*/  IMAD.X R130, R156.reuse, 0x1, R130, P2 ;  /* 0x000000019c827824 */ /* 0x048fe400010e0682 */
[C---:B------:R-:W-:Y:S02]  /*13720*/  IMAD.X R128, R156.reuse, 0x1, R128, P1 ;  /* 0x000000019c807824 */ /* 0x040fe400008e0680 */
[----:B------:R-:W-:Y:S01]  /*13730*/  IMAD.X R126, R156, 0x1, R126, P6 ;  /* 0x000000019c7e7824 */ /* 0x000fe200030e067e */
[C---:B------:R-:W-:Y:S02]  /*13740*/  IADD3 R125, P5, R223.reuse, R125, RZ ;  /* 0x0000007ddf7d7210 */ /* 0x040fe40007fbe0ff */
[----:B------:R-:W-:-:S03]  /*13750*/  IADD3 R127, P6, R223, R127, RZ ;  /* 0x0000007fdf7f7210 */ /* 0x000fc60007fde0ff */
[----:B------:R0:W-:Y:S01]  /*13760*/  STL [R1+0x71c], R125 ;  /* 0x00071c7d01007387 */ /* 0x0001e20000100800 */
[C---:B------:R-:W-:Y:S02]  /*13770*/  IADD3 R129, P1, R223.reuse, R129, RZ ;  /* 0x00000081df817210 */ /* 0x040fe40007f3e0ff */
[C---:B------:R-:W-:Y:S01]  /*13780*/  IADD3 R131, P2, R223.reuse, R131, RZ ;  /* 0x00000083df837210 */ /* 0x040fe20007f5e0ff */
[----:B0-----:R-:W2:Y:S04]  /*13790*/  LDL.LU R125, [R1+0x8a0] ;  /* 0x0008a000017d7983 */ /* 0x001ea80000300800 */
[----:B------:R0:W-:Y:S01]  /*137a0*/  STL [R1+0x740], R126 ;  /* 0x0007407e01007387 */ /* 0x0001e20000100800 */
[----:B------:R-:W-:-:S03]  /*137b0*/  IADD3 R133, P3, R223, R133, RZ ;  /* 0x00000085df857210 */ /* 0x000fc60007f7e0ff */
[----:B0-----:R-:W2:Y:S04]  /*137c0*/  LDL.LU R126, [R1+0x89c] ;  /* 0x00089c00017e7983 */ /* 0x001ea80000300800 */
[----:B------:R0:W-:Y:S04]  /*137d0*/  STL [R1+0x714], R127 ;  /* 0x0007147f01007387 */ /* 0x0001e80000100800 */
[----:B0-----:R-:W2:Y:S04]  /*137e0*/  LDL.LU R127, [R1+0x898] ;  /* 0x00089800017f7983 */ /* 0x001ea80000300800 */
[----:B------:R0:W-:Y:S01]  /*137f0*/  STL [R1+0x738], R128 ;  /* 0x0007388001007387 */ /* 0x0001e20000100800 */
[----:B------:R-:W-:-:S03]  /*13800*/  IADD3 R135, P4, R223, R135, RZ ;  /* 0x00000087df877210 */ /* 0x000fc60007f9e0ff */
[----:B0-----:R-:W2:Y:S04]  /*13810*/  LDL.LU R128, [R1+0x894] ;  /* 0x0008940001807983 */ /* 0x001ea80000300800 */
[----:B------:R0:W-:Y:S01]  /*13820*/  STL [R1+0x70c], R129 ;  /* 0x00070c8101007387 */ /* 0x0001e20000100800 */
[----:B------:R-:W-:-:S03]  /*13830*/  IMAD.X R136, R156, 0x1, R136, P5 ;  /* 0x000000019c887824 */ /* 0x000fc600028e0688 */
        /* <DEDUP_REMOVED lines=46> */
[----:B------:R0:W-:Y:S04]  /*13b20*/  STL [R1+0x6cc], R145 ;  /* 0x0006cc9101007387 */ /* 0x0001e80000100800 */
        /* <DEDUP_REMOVED lines=13> */
[----:B------:R-:W3:Y:S02]  /*13c00*/  LDL.LU R198, [R1+0x6d8] ;  /* 0x0006d80001c67983 */ /* 0x000ee40000300800 */
[----:B---3--:R-:W-:-:S05]  /*13c10*/  IMAD.X R198, R156, 0x1, R198, P1 ;  /* 0x000000019cc67824 */ /* 0x008fca00008e06c6 */
[----:B------:R0:W-:Y:S04]  /*13c20*/  STL [R1+0x6d8], R198 ;  /* 0x0006d8c601007387 */ /* 0x0001e80000100800 */
[----:B0-----:R-:W3:Y:S02]  /*13c30*/  LDL.LU R198, [R1+0x6ac] ;  /* 0x0006ac0001c67983 */ /* 0x001ee40000300800 */
[----:B---3--:R-:W-:-:S05]  /*13c40*/  IADD3 R198, P1, R223, R198, RZ ;  /* 0x000000c6dfc67210 */ /* 0x008fca0007f3e0ff */
[----:B------:R0:W-:Y:S04]  /*13c50*/  STL [R1+0x6ac], R198 ;  /* 0x0006acc601007387 */ /* 0x0001e80000100800 */
[----:B0-----:R-:W3:Y:S02]  /*13c60*/  LDL.LU R198, [R1+0x6d0] ;  /* 0x0006d00001c67983 */ /* 0x001ee40000300800 */
        /* <DEDUP_REMOVED lines=219> */
[----:B---3--:R-:W-:-:S05]  /*14a20*/  IADD3 R198, P2, R198, UR14, RZ ;  /* 0x0000000ec6c67c10 */ /* 0x008fca000ff5e0ff */
        /* <DEDUP_REMOVED lines=32> */
[----:B---3--:R-:W-:-:S05]  /*14c30*/  IADD3.X R198, R198, UR15, RZ, P2, !PT ;  /* 0x0000000fc6c67c10 */ /* 0x008fca00097fe4ff */
        /* <DEDUP_REMOVED lines=252> */
[----:B------:R0:W-:Y:S02]  /*15c00*/  STL [R1+0x448], R198 ;  /* 0x000448c601007387 */ /* 0x0001e40000100800 */
[----:B0-----:R-:W-:Y:S02]  /*15c10*/  IMAD.MOV.U32 R198, RZ, RZ, R199 ;  /* 0x000000ffffc67224 */ /* 0x001fe400078e00c7 */
[----:B------:R-:W-:Y:S02]  /*15c20*/  IMAD.MOV.U32 R199, RZ, RZ, R200 ;  /* 0x000000ffffc77224 */ /* 0x000fe400078e00c8 */
[----:B------:R-:W-:Y:S02]  /*15c30*/  IMAD.MOV.U32 R200, RZ, RZ, R201 ;  /* 0x000000ffffc87224 */ /* 0x000fe400078e00c9 */
[----:B------:R-:W-:Y:S02]  /*15c40*/  IMAD.MOV.U32 R201, RZ, RZ, R205 ;  /* 0x000000ffffc97224 */ /* 0x000fe400078e00cd */
[----:B------:R-:W-:-:S02]  /*15c50*/  IMAD.MOV.U32 R205, RZ, RZ, R209 ;  /* 0x000000ffffcd7224 */ /* 0x000fc400078e00d1 */
[----:B------:R-:W-:Y:S02]  /*15c60*/  IMAD.MOV.U32 R209, RZ, RZ, R218 ;  /* 0x000000ffffd17224 */ /* 0x000fe400078e00da */
[----:B------:R-:W-:Y:S02]  /*15c70*/  IMAD.MOV.U32 R218, RZ, RZ, R2 ;  /* 0x000000ffffda7224 */ /* 0x000fe400078e0002 */
[----:B------:R-:W-:Y:S01]  /*15c80*/  IMAD.MOV.U32 R2, RZ, RZ, R3 ;  /* 0x000000ffff027224 */ /* 0x000fe200078e0003 */
[----:B------:R-:W-:Y:S01]  /*15c90*/  IADD3 R198, P2, R198, UR14, RZ ;  /* 0x0000000ec6c67c10 */ /* 0x000fe2000ff5e0ff */
[----:B------:R-:W-:Y:S02]  /*15ca0*/  IMAD.MOV.U32 R3, RZ, RZ, R219 ;  /* 0x000000ffff037224 */ /* 0x000fe400078e00db */
[----:B------:R-:W-:Y:S02]  /*15cb0*/  IMAD.MOV.U32 R219, RZ, RZ, R220 ;  /* 0x000000ffffdb7224 */ /* 0x000fe400078e00dc */
[----:B------:R-:W-:-:S02]  /*15cc0*/  IMAD.MOV.U32 R220, RZ, RZ, R221 ;  /* 0x000000ffffdc7224 */ /* 0x000fc400078e00dd */
[----:B------:R-:W-:Y:S02]  /*15cd0*/  IMAD.MOV.U32 R221, RZ, RZ, R222 ;  /* 0x000000ffffdd7224 */ /* 0x000fe400078e00de */
[----:B------:R-:W-:Y:S02]  /*15ce0*/  IMAD.MOV.U32 R222, RZ, RZ, R212 ;  /* 0x000000ffffde7224 */ /* 0x000fe400078e00d4 */
[----:B------:R-:W3:Y:S04]  /*15cf0*/  LDL.LU R212, [R1+0x24c] ;  /* 0x00024c0001d47983 */ /* 0x000ee80000300800 */
[----:B------:R0:W-:Y:S04]  /*15d00*/  STL [R1+0x41c], R198 ;  /* 0x00041cc601007387 */ /* 0x0001e80000100800 */
[----:B0-----:R-:W4:Y:S02]  /*15d10*/  LDL.LU R198, [R1+0x440] ;  /* 0x0004400001c67983 */ /* 0x001f240000300800 */
[----:B----4-:R-:W-:-:S05]  /*15d20*/  IADD3.X R198, R198, UR15, RZ, P3, !PT ;  /* 0x0000000fc6c67c10 */ /* 0x010fca0009ffe4ff */
[----:B------:R0:W-:Y:S04]  /*15d30*/  STL [R1+0x440], R198 ;  /* 0x000440c601007387 */ /* 0x0001e80000100800 */
[----:B0-----:R-:W4:Y:S02]  /*15d40*/  LDL.LU R198, [R1+0x414] ;  /* 0x0004140001c67983 */ /* 0x001f240000300800 */
[----:B----4-:R-:W-:-:S05]  /*15d50*/  IADD3 R198, P3, R198, UR14, RZ ;  /* 0x0000000ec6c67c10 */ /* 0x010fca000ff7e0ff */
        /* <DEDUP_REMOVED lines=56> */
[----:B----4-:R-:W-:Y:S02]  /*160e0*/  IADD3.X R198, R198, UR15, RZ, P1, !PT ;  /* 0x0000000fc6c67c10 */ /* 0x010fe40008ffe4ff */
[----:B------:R-:W-:-:S03]  /*160f0*/  IADD3 R232, P1, R232, UR14, RZ ;  /* 0x0000000ee8e87c10 */ /* 0x000fc6000ff3e0ff */
[----:B------:R-:W-:Y:S04]  /*16100*/  STL [R1+0x3f0], R198 ;  /* 0x0003f0c601007387 */ /* 0x000fe80000100800 */
[----:B------:R0:W-:Y:S04]  /*16110*/  STL [R1+0x3c4], R232 ;  /* 0x0003c4e801007387 */ /* 0x0001e80000100800 */
[----:B0-----:R-:W4:Y:S04]  /*16120*/  LDL.LU R232, [R1+0x834] ;  /* 0x0008340001e87983 */ /* 0x001f280000300800 */
[----:B------:R-:W2:Y:S02]  /*16130*/  LDL.LU R198, [R1+0x3e8] ;  /* 0x0003e80001c67983 */ /* 0x000ea40000300800 */
[----:B--2---:R-:W-:-:S05]  /*16140*/  IADD3.X R198, R198, UR15, RZ, P2, !PT ;  /* 0x0000000fc6c67c10 */ /* 0x004fca00097fe4ff */
[----:B------:R0:W-:Y:S04]  /*16150*/  STL [R1+0x3e8], R198 ;  /* 0x0003e8c601007387 */ /* 0x0001e80000100800 */
[----:B0-----:R-:W2:Y:S01]  /*16160*/  LDL.LU R198, [R1+0x3bc] ;  /* 0x0003bc0001c67983 */ /* 0x001ea20000300800 */
[----:B------:R-:W-:Y:S02]  /*16170*/  IADD3.X R231, R231, UR15, RZ, P3, !PT ;  /* 0x0000000fe7e77c10 */ /* 0x000fe40009ffe4ff */
[----:B--2---:R-:W-:-:S05]  /*16180*/  IADD3 R198, P2, R198, UR14, RZ ;  /* 0x0000000ec6c67c10 */ /* 0x004fca000ff5e0ff */
[----:B------:R-:W-:Y:S04]  /*16190*/  STL [R1+0x3bc], R198 ;  /* 0x0003bcc601007387 */ /* 0x000fe80000100800 */
[----:B------:R0:W-:Y:S04]  /*161a0*/  STL [R1+0x3e0], R231 ;  /* 0x0003e0e701007387 */ /* 0x0001e80000100800 */
[----:B0-----:R-:W2:Y:S04]  /*161b0*/  LDL.LU R231, [R1+0x830] ;  /* 0x0008300001e77983 */ /* 0x001ea80000300800 */
[----:B------:R-:W3:Y:S02]  /*161c0*/  LDL.LU R198, [R1+0x3b4] ;  /* 0x0003b40001c67983 */ /* 0x000ee40000300800 */
        /* <DEDUP_REMOVED lines=9> */
[----:B---3--:R-:W-:Y:S02]  /*16260*/  IADD3.X R198, R198, UR15, RZ, P5, !PT ;  /* 0x0000000fc6c67c10 */ /* 0x008fe4000affe4ff */
[----:B------:R-:W-:-:S03]  /*16270*/  IADD3 R240, P5, R240, UR14, RZ ;  /* 0x0000000ef0f07c10 */ /* 0x000fc6000ffbe0ff */
[----:B------:R-:W-:Y:S04]  /*16280*/  STL [R1+0x3d0], R198 ;  /* 0x0003d0c601007387 */ /* 0x000fe80000100800 */
[----:B------:R0:W-:Y:S04]  /*16290*/  STL [R1+0x3a4], R240 ;  /* 0x0003a4f001007387 */ /* 0x0001e80000100800 */
[----:B0-----:R-:W3:Y:S04]  /*162a0*/  LDL.LU R240, [R1+0x82c] ;  /* 0x00082c0001f07983 */ /* 0x001ee80000300800 */
[----:B------:R-:W4:Y:S02]  /*162b0*/  LDL.LU R198, [R1+0x3c8] ;  /* 0x0003c80001c67983 */ /* 0x000f240000300800 */
[----:B----4-:R-:W-:-:S05]  /*162c0*/  IADD3.X R198, R198, UR15, RZ, P6, !PT ;  /* 0x0000000fc6c67c10 */ /* 0x010fca000b7fe4ff */
[----:B------:R0:W-:Y:S04]  /*162d0*/  STL [R1+0x3c8], R198 ;  /* 0x0003c8c601007387 */ /* 0x0001e80000100800 */
[----:B0-----:R-:W4:Y:S01]  /*162e0*/  LDL.LU R198, [R1+0x39c] ;  /* 0x00039c0001c67983 */ /* 0x001f220000300800 */
[----:B------:R-:W-:Y:S02]  /*162f0*/  IADD3.X R239, R239, UR15, RZ, P1, !PT ;  /* 0x0000000fefef7c10 */ /* 0x000fe40008ffe4ff */
[----:B----4-:R-:W-:-:S05]  /*16300*/  IADD3 R198, P6, R198, UR14, RZ ;  /* 0x0000000ec6c67c10 */ /* 0x010fca000ffde0ff */
[----:B------:R-:W-:Y:S04]  /*16310*/  STL [R1+0x39c], R198 ;  /* 0x00039cc601007387 */ /* 0x000fe80000100800 */
[----:B------:R0:W-:Y:S04]  /*16320*/  STL [R1+0x3c0], R239 ;  /* 0x0003c0ef01007387 */ /* 0x0001e80000100800 */
[----:B0-----:R-:W4:Y:S04]  /*16330*/  LDL.LU R239, [R1+0x828] ;  /* 0x0008280001ef7983 */ /* 0x001f280000300800 */
[----:B------:R-:W2:Y:S02]  /*16340*/  LDL.LU R198, [R1+0x394] ;  /* 0x0003940001c67983 */ /* 0x000ea40000300800 */
[----:B--2---:R-:W-:-:S05]  /*16350*/  IADD3 R198, P1, R198, UR14, RZ ;  /* 0x0000000ec6c67c10 */ /* 0x004fca000ff3e0ff */
[----:B------:R0:W-:Y:S04]  /*16360*/  STL [R1+0x394], R198 ;  /* 0x000394c601007387 */ /* 0x0001e80000100800 */
[----:B0-----:R-:W2:Y:S02]  /*16370*/  LDL.LU R198, [R1+0x3b8] ;  /* 0x0003b80001c67983 */ /* 0x001ea40000300800 */
[----:B--2---:R-:W-:-:S05]  /*16380*/  IADD3.X R198, R198, UR15, RZ, P2, !PT ;  /* 0x0000000fc6c67c10 */ /* 0x004fca00097fe4ff */
[----:B------:R0:W-:Y:S04]  /*16390*/  STL [R1+0x3b8], R198 ;  /* 0x0003b8c601007387 */ /* 0x0001e80000100800 */
[----:B0-----:R-:W2:Y:S02]  /*163a0*/  LDL.LU R198, [R1+0x38c] ;  /* 0x00038c0001c67983 */ /* 0x001ea40000300800 */
[----:B--2---:R-:W-:-:S05]  /*163b0*/  IADD3 R198, P2, R198, UR14, RZ ;  /* 0x0000000ec6c67c10 */ /* 0x004fca000ff5e0ff */
[----:B------:R0:W-:Y:S04]  /*163c0*/  STL [R1+0x38c], R198 ;  /* 0x00038cc601007387 */ /* 0x0001e80000100800 */
[----:B0-----:R-:W2:Y:S02]  /*163d0*/  LDL.LU R198, [R1+0x3b0] ;  /* 0x0003b00001c67983 */ /* 0x001ea40000300800 */
[----:B--2---:R-:W-:Y:S02]  /*163e0*/  IADD3.X R198, R198, UR15, RZ, P3, !PT ;  /* 0x0000000fc6c67c10 */ /* 0x004fe40009ffe4ff */
[----:B------:R-:W-:-:S03]  /*163f0*/  IADD3 R248, P3, R248, UR14, RZ ;  /* 0x0000000ef8f87c10 */ /* 0x000fc6000ff7e0ff */
[----:B------:R-:W-:Y:S04]  /*16400*/  STL [R1+0x3b0], R198 ;  /* 0x0003b0c601007387 */ /* 0x000fe80000100800 */
[----:B------:R0:W-:Y:S04]  /*16410*/  STL [R1+0x384], R248 ;  /* 0x000384f801007387 */ /* 0x0001e80000100800 */
[----:B0-----:R-:W2:Y:S04]  /*16420*/  LDL.LU R248, [R1+0x824] ;  /* 0x0008240001f87983 */ /* 0x001ea80000300800 */
[----:B------:R-:W3:Y:S02]  /*16430*/  LDL.LU R198, [R1+0x3a8] ;  /* 0x0003a80001c67983 */ /* 0x000ee40000300800 */
[----:B---3--:R-:W-:-:S05]  /*16440*/  IADD3.X R198, R198, UR15, RZ, P4, !PT ;  /* 0x0000000fc6c67c10 */ /* 0x008fca000a7fe4ff */
[----:B------:R0:W-:Y:S04]  /*16450*/  STL [R1+0x3a8], R198 ;  /* 0x0003a8c601007387 */ /* 0x0001e80000100800 */
[----:B0-----:R-:W3:Y:S01]  /*16460*/  LDL.LU R198, [R1+0x37c] ;  /* 0x00037c0001c67983 */ /* 0x001ee20000300800 */
[----:B------:R-:W-:Y:S02]  /*16470*/  IADD3.X R247, R247, UR15, RZ, P5, !PT ;  /* 0x0000000ff7f77c10 */ /* 0x000fe4000affe4ff */
[----:B---3--:R-:W-:-:S05]  /*16480*/  IADD3 R198, P4, R198, UR14, RZ ;  /* 0x0000000ec6c67c10 */ /* 0x008fca000ff9e0ff */
[----:B------:R-:W-:Y:S04]  /*16490*/  STL [R1+0x37c], R198 ;  /* 0x00037cc601007387 */ /* 0x000fe80000100800 */
[----:B------:R0:W-:Y:S04]  /*164a0*/  STL [R1+0x3a0], R247 ;  /* 0x0003a0f701007387 */ /* 0x0001e80000100800 */
[----:B0-----:R-:W3:Y:S04]  /*164b0*/  LDL.LU R247, [R1+0x820] ;  /* 0x0008200001f77983 */ /* 0x001ee80000300800 */
[----:B------:R-:W4:Y:S02]  /*164c0*/  LDL.LU R198, [R1+0x374] ;  /* 0x0003740001c67983 */ /* 0x000f240000300800 */
        /* <DEDUP_REMOVED lines=104> */
[----:B------:R-:W4:Y:S01]  /*16b50*/  LDL.LU R198, [R1+0x310] ;  /* 0x0003100001c67983 */ /* 0x000f220000300800 */
[----:B--2---:R-:W-:-:S02]  /*16b60*/  IADD3.X R242, R242, UR15, RZ, P6, !PT ;  /* 0x0000000ff2f27c10 */ /* 0x004fc4000b7fe4ff */
[----:B----4-:R-:W-:Y:S02]  /*16b70*/  IADD3.X R198, R198, UR15, RZ, P5, !PT ;  /* 0x0000000fc6c67c10 */ /* 0x010fe4000affe4ff */
[----:B------:R-:W-:-:S03]  /*16b80*/  IADD3 R233, P5, R233, UR14, RZ ;  /* 0x0000000ee9e97c10 */ /* 0x000fc6000ffbe0ff */
[----:B------:R-:W-:Y:S04]  /*16b90*/  STL [R1+0x310], R198 ;  /* 0x000310c601007387 */ /* 0x000fe80000100800 */
[----:B------:R0:W-:Y:S04]  /*16ba0*/  STL [R1+0x2e4], R233 ;  /* 0x0002e4e901007387 */ /* 0x0001e80000100800 */
[----:B0-----:R-:W2:Y:S04]  /*16bb0*/  LDL.LU R233, [R1+0x7f8] ;  /* 0x0007f80001e97983 */ /* 0x001ea80000300800 */
[----:B------:R0:W-:Y:S04]  /*16bc0*/  STL [R1+0x308], R242 ;  /* 0x000308f201007387 */ /* 0x0001e80000100800 */
[----:B0-----:R-:W4:Y:S04]  /*16bd0*/  LDL.LU R242, [R1+0x7f4] ;  /* 0x0007f40001f27983 */ /* 0x001f280000300800 */
[----:B------:R-:W3:Y:S01]  /*16be0*/  LDL.LU R198, [R1+0x2dc] ;  /* 0x0002dc0001c67983 */ /* 0x000ee20000300800 */
[----:B------:R-:W-:-:S02]  /*16bf0*/  IADD3.X R241, R241, UR15, RZ, P1, !PT ;  /* 0x0000000ff1f17c10 */ /* 0x000fc40008ffe4ff */
[----:B---3--:R-:W-:-:S05]  /*16c00*/  IADD3 R198, P6, R198, UR14, RZ ;  /* 0x0000000ec6c67c10 */ /* 0x008fca000ffde0ff */
[----:B------:R-:W-:Y:S04]  /*16c10*/  STL [R1+0x2dc], R198 ;  /* 0x0002dcc601007387 */ /* 0x000fe80000100800 */
[----:B------:R0:W-:Y:S04]  /*16c20*/  STL [R1+0x300], R241 ;  /* 0x000300f101007387 */ /* 0x0001e80000100800 */
[----:B0-----:R-:W3:Y:S04]  /*16c30*/  LDL.LU R241, [R1+0x7f0] ;  /* 0x0007f00001f17983 */ /* 0x001ee80000300800 */
[----:B------:R-:W2:Y:S02]  /*16c40*/  LDL.LU R198, [R1+0x2d4] ;  /* 0x0002d40001c67983 */ /* 0x000ea40000300800 */
        /* <DEDUP_REMOVED lines=8> */
[----:B------:R-:W4:Y:S01]  /*16cd0*/  LDL.LU R198, [R1+0x2f0] ;  /* 0x0002f00001c67983 */ /* 0x000f220000300800 */
[----:B------:R-:W-:-:S02]  /*16ce0*/  IADD3.X R252, R252, UR15, RZ, P4, !PT ;  /* 0x0000000ffcfc7c10 */ /* 0x000fc4000a7fe4ff */
[----:B----4-:R-:W-:Y:S02]  /*16cf0*/  IADD3.X R198, R198, UR15, RZ, P3, !PT ;  /* 0x0000000fc6c67c10 */ /* 0x010fe40009ffe4ff */
[----:B------:R-:W-:-:S03]  /*16d00*/  IADD3 R249, P3, R249, UR14, RZ ;  /* 0x0000000ef9f97c10 */ /* 0x000fc6000ff7e0ff */
[----:B------:R-:W-:Y:S04]  /*16d10*/  STL [R1+0x2f0], R198 ;  /* 0x0002f0c601007387 */ /* 0x000fe80000100800 */
[----:B------:R0:W-:Y:S04]  /*16d20*/  STL [R1+0x2c4], R249 ;  /* 0x0002c4f901007387 */ /* 0x0001e80000100800 */
[----:B0-----:R-:W4:Y:S04]  /*16d30*/  LDL.LU R249, [R1+0x7e8] ;  /* 0x0007e80001f97983 */ /* 0x001f280000300800 */
[----:B------:R0:W-:Y:S04]  /*16d40*/  STL [R1+0x2e8], R252 ;  /* 0x0002e8fc01007387 */ /* 0x0001e80000100800 */
[----:B0-----:R-:W3:Y:S04]  /*16d50*/  LDL.LU R252, [R1+0x7e4] ;  /* 0x0007e40001fc7983 */ /* 0x001ee80000300800 */
[----:B------:R-:W2:Y:S01]  /*16d60*/  LDL.LU R198, [R1+0x2bc] ;  /* 0x0002bc0001c67983 */ /* 0x000ea20000300800 */
[----:B------:R-:W-:-:S02]  /*16d70*/  IADD3.X R230, R230, UR15, RZ, P5, !PT ;  /* 0x0000000fe6e67c10 */ /* 0x000fc4000affe4ff */
[----:B--2---:R-:W-:-:S05]  /*16d80*/  IADD3 R198, P4, R198, UR14, RZ ;  /* 0x0000000ec6c67c10 */ /* 0x004fca000ff9e0ff */
[----:B------:R-:W-:Y:S04]  /*16d90*/  STL [R1+0x2bc], R198 ;  /* 0x0002bcc601007387 */ /* 0x000fe80000100800 */
[----:B------:R0:W-:Y:S04]  /*16da0*/  STL [R1+0x2e0], R230 ;  /* 0x0002e0e601007387 */ /* 0x0001e80000100800 */
[----:B0-----:R-:W2:Y:S04]  /*16db0*/  LDL.LU R230, [R1+0x7e0] ;  /* 0x0007e00001e67983 */ /* 0x001ea80000300800 */
[----:B------:R-:W4:Y:S02]  /*16dc0*/  LDL.LU R198, [R1+0x2b4] ;  /* 0x0002b40001c67983 */ /* 0x000f240000300800 */
[----:B----4-:R-:W-:-:S05]  /*16dd0*/  IADD3 R198, P5, R198, UR14, RZ ;  /* 0x0000000ec6c67c10 */ /* 0x010fca000ffbe0ff */
[----:B------:R0:W-:Y:S04]  /*16de0*/  STL [R1+0x2b4], R198 ;  /* 0x0002b4c601007387 */ /* 0x0001e80000100800 */
[----:B0-----:R-:W4:Y:S02]  /*16df0*/  LDL.LU R198, [R1+0x2d8] ;  /* 0x0002d80001c67983 */ /* 0x001f240000300800 */
[----:B----4-:R-:W-:Y:S02]  /*16e00*/  IADD3.X R198, R198, UR15, RZ, P6, !PT ;  /* 0x0000000fc6c67c10 */ /* 0x010fe4000b7fe4ff */
[----:B------:R-:W-:-:S03]  /*16e10*/  IADD3 R236, P6, R236, UR14, RZ ;  /* 0x0000000eecec7c10 */ /* 0x000fc6000ffde0ff */
[----:B------:R-:W-:Y:S04]  /*16e20*/  STL [R1+0x2d8], R198 ;  /* 0x0002d8c601007387 */ /* 0x000fe80000100800 */
[----:B------:R0:W-:Y:S04]  /*16e30*/  STL [R1+0x2ac], R236 ;  /* 0x0002acec01007387 */ /* 0x0001e80000100800 */
[----:B0-----:R-:W4:Y:S01]  /*16e40*/  LDL.LU R236, [R1+0x7dc] ;  /* 0x0007dc0001ec7983 */ /* 0x001f220000300800 */
[----:B------:R-:W-:Y:S02]  /*16e50*/  IADD3.X R244, R244, UR15, RZ, P2, !PT ;  /* 0x0000000ff4f47c10 */ /* 0x000fe400097fe4ff */
[----:B----4-:R-:W-:-:S02]  /*16e60*/  IADD3.X R236, R236, UR15, RZ, P1, !PT ;  /* 0x0000000fecec7c10 */ /* 0x010fc40008ffe4ff */
[----:B------:R-:W-:-:S03]  /*16e70*/  IADD3 R235, P1, R235, UR14, RZ ;  /* 0x0000000eebeb7c10 */ /* 0x000fc6000ff3e0ff */
[----:B------:R0:W-:Y:S04]  /*16e80*/  STL [R1+0x2d0], R236 ;  /* 0x0002d0ec01007387 */ /* 0x0001e80000100800 */
[----:B0-----:R-:W4:Y:S04]  /*16e90*/  LDL.LU R236, [R1+0x7d8] ;  /* 0x0007d80001ec7983 */ /* 0x001f280000300800 */
[----:B------:R0:W-:Y:S04]  /*16ea0*/  STL [R1+0x2a4], R235 ;  /* 0x0002a4eb01007387 */ /* 0x0001e80000100800 */
[----:B0-----:R-:W4:Y:S04]  /*16eb0*/  LDL.LU R235, [R1+0x7d4] ;  /* 0x0007d40001eb7983 */ /* 0x001f280000300800 */
[----:B------:R0:W-:Y:S04]  /*16ec0*/  STL [R1+0x2c8], R244 ;  /* 0x0002c8f401007387 */ /* 0x0001e80000100800 */
[----:B0-----:R-:W4:Y:S04]  /*16ed0*/  LDL.LU R244, [R1+0x7d0] ;  /* 0x0007d00001f47983 */ /* 0x001f280000300800 */
[----:B------:R-:W2:Y:S01]  /*16ee0*/  LDL.LU R198, [R1+0x29c] ;  /* 0x00029c0001c67983 */ /* 0x000ea20000300800 */
[----:B------:R-:W-:-:S02]  /*16ef0*/  IADD3.X R243, R243, UR15, RZ, P3, !PT ;  /* 0x0000000ff3f37c10 */ /* 0x000fc40009ffe4ff */
[----:B---3--:R-:W-:Y:S01]  /*16f00*/  IADD3 R252, P3, R252, UR14, RZ ;  /* 0x0000000efcfc7c10 */ /* 0x008fe2000ff7e0ff */
[----:B------:R-:W-:Y:S01]  /*16f10*/  WARPGROUP.ARRIVE ;  /* 0x00000000000079c5 */ /* 0x000fe20000000000 */
[----:B------:R-:W-:Y:S01]  /*16f20*/  UMOV UR22, UR6 ;  /* 0x0000000600167c82 */ /* 0x000fe20008000000 */
[----:B------:R-:W-:-:S04]  /*16f30*/  UMOV UR23, UR7 ;  /* 0x0000000700177c82 */ /* 0x000fc80008000000 */
[----:B------:R-:W-:Y:S01]  /*16f40*/  QGMMA.64x256x32.F32.E5M2.E5M2 R24, gdesc[UR20], R24, gsb0 ;  /* 0x03e00000141879f3 */ /* 0x000fe20008003818 */
[----:B--2---:R-:W-:-:S05]  /*16f50*/  IADD3 R198, P2, R198, UR14, RZ ;  /* 0x0000000ec6c67c10 */ /* 0x004fca000ff5e0ff */
[----:B------:R-:W-:Y:S04]  /*16f60*/  STL [R1+0x29c], R198 ;  /* 0x00029cc601007387 */ /* 0x000fe80000100800 */
[----:B------:R0:W-:Y:S04]  /*16f70*/  STL [R1+0x2c0], R243 ;  /* 0x0002c0f301007387 */ /* 0x0001e80000100800 */
[----:B0-----:R-:W2:Y:S04]  /*16f80*/  LDL.LU R243, [R1+0x7cc] ;  /* 0x0007cc0001f37983 */ /* 0x001ea80000300800 */
[----:B------:R0:W-:Y:S04]  /*16f90*/  STL [R1+0x294], R252 ;  /* 0x000294fc01007387 */ /* 0x0001e80000100800 */
[----:B0-----:R-:W3:Y:S04]  /*16fa0*/  LDL.LU R252, [R1+0x7c8] ;  /* 0x0007c80001fc7983 */ /* 0x001ee80000300800 */
[----:B------:R-:W4:Y:S01]  /*16fb0*/  LDL.LU R198, [R1+0x2b8] ;  /* 0x0002b80001c67983 */ /* 0x000f220000300800 */
[----:B------:R-:W-:-:S02]  /*16fc0*/  IADD3.X R230, R230, UR15, RZ, P5, !PT ;  /* 0x0000000fe6e67c10 */ /* 0x000fc4000affe4ff */
[----:B------:R-:W-:Y:S01]  /*16fd0*/  IADD3 R229, P5, R229, UR14, RZ ;  /* 0x0000000ee5e57c10 */ /* 0x000fe2000ffbe0ff */
[----:B------:R-:W-:Y:S02]  /*16fe0*/  WARPGROUP.DEPBAR.LE gsb0, 0x0 ;  /* 0x00008000000079c5 */ /* 0x000fe40000010000 */
[----:B------:R-:W-:Y:S01]  /*16ff0*/  WARPGROUP.ARRIVE ;  /* 0x00000000000079c5 */ /* 0x000fe20000000000 */
[----:B------:R-:W-:Y:S01]  /*17000*/  UMOV UR26, UR10 ;  /* 0x0000000a001a7c82 */ /* 0x000fe20008000000 */
[----:B------:R-:W-:-:S04]  /*17010*/  UMOV UR27, UR11 ;  /* 0x0000000b001b7c82 */ /* 0x000fc80008000000 */
[----:B------:R-:W-:Y:S01]  /*17020*/  QGMMA.64x256x32.F32.E5M2.E5M2 R24, gdesc[UR24], R24, gsb0 ;  /* 0x03e00000181879f3 */ /* 0x000fe20008003818 */
[----:B------:R-:W-:Y:S02]  /*17030*/  IADD3.X R0, R0, UR15, RZ, P6, !PT ;  /* 0x0000000f00007c10 */ /* 0x000fe4000b7fe4ff */
[----:B------:R-:W-:Y:S02]  /*17040*/  IADD3 R199, P6, R199, UR14, RZ ;  /* 0x0000000ec7c77c10 */ /* 0x000fe4000ffde0ff */
[----:B------:R-:W-:Y:S02]  /*17050*/  IADD3.X R200, R200, UR15, RZ, P1, !PT ;  /* 0x0000000fc8c87c10 */ /* 0x000fe40008ffe4ff */
[----:B------:R-:W-:Y:S02]  /*17060*/  IADD3 R201, P1, R201, UR14, RZ ;  /* 0x0000000ec9c97c10 */ /* 0x000fe4000ff3e0ff */
[----:B------:R-:W-:Y:S02]  /*17070*/  IADD3.X R205, R205, UR15, RZ, P2, !PT ;  /* 0x0000000fcdcd7c10 */ /* 0x000fe400097fe4ff */
[----:B------:R-:W-:-:S02]  /*17080*/  IADD3 R209, P2, R209, UR14, RZ ;  /* 0x0000000ed1d17c10 */ /* 0x000fc4000ff5e0ff */
[----:B------:R-:W-:Y:S02]  /*17090*/  IADD3.X R218, R218, UR15, RZ, P3, !PT ;  /* 0x0000000fdada7c10 */ /* 0x000fe40009ffe4ff */
[----:B------:R-:W-:Y:S02]  /*170a0*/  IADD3 R2, P3, R2, UR14, RZ ;  /* 0x0000000e02027c10 */ /* 0x000fe4000ff7e0ff */
[----:B------:R-:W-:Y:S02]  /*170b0*/  IADD3.X R220, R220, UR15, RZ, P5, !PT ;  /* 0x0000000fdcdc7c10 */ /* 0x000fe4000affe4ff */
[----:B------:R-:W-:Y:S02]  /*170c0*/  IADD3 R221, P5, R221, UR14, RZ ;  /* 0x0000000edddd7c10 */ /* 0x000fe4000ffbe0ff */
[----:B------:R-:W-:Y:S02]  /*170d0*/  IADD3.X R222, R222, UR15, RZ, P6, !PT ;  /* 0x0000000fdede7c10 */ /* 0x000fe4000b7fe4ff */
[----:B----4-:R-:W-:-:S02]  /*170e0*/  IADD3.X R198, R198, UR15, RZ, P4, !PT ;  /* 0x0000000fc6c67c10 */ /* 0x010fc4000a7fe4ff */
[----:B------:R-:W-:-:S03]  /*170f0*/  IADD3 R251, P4, R251, UR14, RZ ;  /* 0x0000000efbfb7c10 */ /* 0x000fc6000ff9e0ff */
[----:B------:R-:W-:Y:S04]  /*17100*/  STL [R1+0x2b8], R198 ;  /* 0x0002b8c601007387 */ /* 0x000fe80000100800 */
[----:B------:R0:W-:Y:S04]  /*17110*/  STL [R1+0x28c], R251 ;  /* 0x00028cfb01007387 */ /* 0x0001e80000100800 */
[----:B0-----:R-:W4:Y:S04]  /*17120*/  LDL.LU R251, [R1+0x7c4] ;  /* 0x0007c40001fb7983 */ /* 0x001f280000300800 */
[----:B------:R0:W-:Y:S04]  /*17130*/  STL [R1+0x2b0], R230 ;  /* 0x0002b0e601007387 */ /* 0x0001e80000100800 */
[----:B0-----:R-:W4:Y:S04]  /*17140*/  LDL.LU R230, [R1+0x7c0] ;  /* 0x0007c00001e67983 */ /* 0x001f280000300800 */
[----:B------:R0:W-:Y:S04]  /*17150*/  STL [R1+0x284], R229 ;  /* 0x000284e501007387 */ /* 0x0001e80000100800 */
[----:B0-----:R-:W4:Y:S04]  /*17160*/  LDL.LU R229, [R1+0x7bc] ;  /* 0x0007bc0001e57983 */ /* 0x001f280000300800 */
[----:B------:R0:W-:Y:S01]  /*17170*/  STL [R1+0x2a8], R0 ;  /* 0x0002a80001007387 */ /* 0x0001e20000100800 */
[----:B------:R-:W-:-:S02]  /*17180*/  IADD3.X R3, R3, UR15, RZ, P4, !PT ;  /* 0x0000000f03037c10 */ /* 0x000fc4000a7fe4ff */
[----:B------:R-:W-:Y:S01]  /*17190*/  IADD3 R219, P4, R219, UR14, RZ ;  /* 0x0000000edbdb7c10 */ /* 0x000fe2000ff9e0ff */
[----:B0-----:R1:W5:Y:S04]  /*171a0*/  LDL.LU R0, [R1+0x7b8] ;  /* 0x0007b80001007983 */ /* 0x0013680000300800 */
[----:B------:R1:W-:Y:S04]  /*171b0*/  STL [R1+0x27c], R199 ;  /* 0x00027cc701007387 */ /* 0x0003e80000100800 */
[----:B------:R1:W-:Y:S04]  /*171c0*/  STL [R1+0x2a0], R200 ;  /* 0x0002a0c801007387 */ /* 0x0003e80000100800 */
[----:B------:R1:W-:Y:S04]  /*171d0*/  STL [R1+0x274], R201 ;  /* 0x000274c901007387 */ /* 0x0003e80000100800 */
[----:B------:R1:W-:Y:S01]  /*171e0*/  STL [R1+0x298], R205 ;  /* 0x000298cd01007387 */ /* 0x0003e20000100800 */
[----:B------:R-:W-:-:S03]  /*171f0*/  IADD3 R212, P6, R212, UR14, RZ ;  /* 0x0000000ed4d47c10 */ /* 0x000fc6000ffde0ff */
[----:B------:R1:W-:Y:S01]  /*17200*/  STL [R1+0x26c], R209 ;  /* 0x00026cd101007387 */ /* 0x0003e20000100800 */
[----:B------:R-:W-:-:S03]  /*17210*/  IADD3.X R213, R213, UR15, RZ, P1, !PT ;  /* 0x0000000fd5d57c10 */ /* 0x000fc60008ffe4ff */
        /* <DEDUP_REMOVED lines=46> */
[----:B------:R1:W-:Y:S04]  /*17500*/  STL [R1+0x20c], R195 ;  /* 0x00020cc301007387 */ /* 0x0003e80000100800 */
[----:B------:R1:W-:Y:S04]  /*17510*/  STL [R1+0x230], R193 ;  /* 0x000230c101007387 */ /* 0x0003e80000100800 */
[----:B------:R1:W-:Y:S04]  /*17520*/  STL [R1+0x204], R192 ;  /* 0x000204c001007387 */ /* 0x0003e80000100800 */
[----:B------:R1:W-:Y:S04]  /*17530*/  STL [R1+0x228], R191 ;  /* 0x000228bf01007387 */ /* 0x0003e80000100800 */
[----:B------:R1:W-:Y:S04]  /*17540*/  STL [R1+0x220], R190 ;  /* 0x000220be01007387 */ /* 0x0003e80000100800 */
[----:B------:R1:W-:Y:S04]  /*17550*/  STL [R1+0x218], R188 ;  /* 0x000218bc01007387 */ /* 0x0003e80000100800 */
[----:B------:R1:W-:Y:S04]  /*17560*/  STL [R1+0x210], R187 ;  /* 0x000210bb01007387 */ /* 0x0003e80000100800 */
[----:B------:R1:W-:Y:S04]  /*17570*/  STL [R1+0x208], R186 ;  /* 0x000208ba01007387 */ /* 0x0003e80000100800 */
[----:B------:R1:W-:Y:S01]  /*17580*/  STL [R1+0x200], R184 ;  /* 0x000200b801007387 */ /* 0x0003e20000100800 */
[----:B---3--:R-:W-:-:S02]  /*17590*/  IADD3 R252, P4, R252, UR14, RZ ;  /* 0x0000000efcfc7c10 */ /* 0x008fc4000ff9e0ff */
[----:B------:R-:W-:Y:S02]  /*175a0*/  IADD3 R250, P5, R250, UR14, RZ ;  /* 0x0000000efafa7c10 */ /* 0x000fe4000ffbe0ff */
[----:B------:R-:W-:Y:S02]  /*175b0*/  IADD3 R248, P6, R248, UR14, RZ ;  /* 0x0000000ef8f87c10 */ /* 0x000fe4000ffde0ff */
[----:B------:R-:W-:Y:S02]  /*175c0*/  IADD3 R246, P1, R246, UR14, RZ ;  /* 0x0000000ef6f67c10 */ /* 0x000fe4000ff3e0ff */
[----:B------:R-:W-:Y:S02]  /*175d0*/  IADD3 R244, P2, R244, UR14, RZ ;  /* 0x0000000ef4f47c10 */ /* 0x000fe4000ff5e0ff */
[----:B------:R-:W-:Y:S02]  /*175e0*/  IADD3 R242, P3, R242, UR14, RZ ;  /* 0x0000000ef2f27c10 */ /* 0x000fe4000ff7e0ff */
[----:B------:R-:W-:-:S02]  /*175f0*/  IADD3.X R249, R249, UR15, RZ, P5, !PT ;  /* 0x0000000ff9f97c10 */ /* 0x000fc4000affe4ff */
[----:B------:R-:W-:Y:S02]  /*17600*/  IADD3.X R247, R247, UR15, RZ, P6, !PT ;  /* 0x0000000ff7f77c10 */ /* 0x000fe4000b7fe4ff */
[----:B------:R-:W-:Y:S02]  /*17610*/  IADD3.X R245, R245, UR15, RZ, P1, !PT ;  /* 0x0000000ff5f57c10 */ /* 0x000fe40008ffe4ff */
[----:B--2---:R-:W-:Y:S02]  /*17620*/  IADD3.X R243, R243, UR15, RZ, P2, !PT ;  /* 0x0000000ff3f37c10 */ /* 0x004fe400097fe4ff */
[----:B------:R-:W-:Y:S02]  /*17630*/  IADD3.X R241, R241, UR15, RZ, P3, !PT ;  /* 0x0000000ff1f17c10 */ /* 0x000fe40009ffe4ff */
[----:B------:R-:W-:Y:S02]  /*17640*/  IADD3 R238, P5, R238, UR14, RZ ;  /* 0x0000000eeeee7c10 */ /* 0x000fe4000ffbe0ff */
[----:B------:R-:W-:-:S02]  /*17650*/  IADD3 R236, P6, R236, UR14, RZ ;  /* 0x0000000eecec7c10 */ /* 0x000fc4000ffde0ff */
[----:B------:R-:W-:Y:S02]  /*17660*/  IADD3 R234, P1, R234, UR14, RZ ;  /* 0x0000000eeaea7c10 */ /* 0x000fe4000ff3e0ff */
[----:B------:R-:W-:Y:S01]  /*17670*/  IADD3 R232, P2, R232, UR14, RZ ;  /* 0x0000000ee8e87c10 */ /* 0x000fe2000ff5e0ff */
[----:B------:R-:W-:Y:S02]  /*17680*/  WARPGROUP.DEPBAR.LE gsb0, 0x0 ;  /* 0x00008000000079c5 */ /* 0x000fe40000010000 */
[----:B------:R-:W-:Y:S02]  /*17690*/  IADD3.X R237, R237, UR15, RZ, P5, !PT ;  /* 0x0000000feded7c10 */ /* 0x000fe4000affe4ff */
[----:B------:R-:W-:Y:S02]  /*176a0*/  IADD3.X R235, R235, UR15, RZ, P6, !PT ;  /* 0x0000000febeb7c10 */ /* 0x000fe4000b7fe4ff */
[----:B------:R-:W-:Y:S02]  /*176b0*/  IADD3.X R233, R233, UR15, RZ, P1, !PT ;  /* 0x0000000fe9e97c10 */ /* 0x000fe40008ffe4ff */
[----:B------:R-:W-:-:S02]  /*176c0*/  IADD3.X R231, R231, UR15, RZ, P2, !PT ;  /* 0x0000000fe7e77c10 */ /* 0x000fc400097fe4ff */
[----:B----4-:R-:W-:Y:S02]  /*176d0*/  IADD3.X R251, R251, UR15, RZ, P4, !PT ;  /* 0x0000000ffbfb7c10 */ /* 0x010fe4000a7fe4ff */
[----:B------:R-:W-:-:S04]  /*176e0*/  IADD3 R240, P4, R240, UR14, RZ ;  /* 0x0000000ef0f07c10 */ /* 0x000fc8000ff9e0ff */
[----:B------:R-:W-:Y:S02]  /*176f0*/  IADD3.X R239, R239, UR15, RZ, P4, !PT ;  /* 0x0000000fefef7c10 */ /* 0x000fe4000a7fe4ff */
[----:B------:R-:W-:-:S04]  /*17700*/  IADD3 R230, P3, R230, UR14, RZ ;  /* 0x0000000ee6e67c10 */ /* 0x000fc8000ff7e0ff */
[----:B------:R-:W-:Y:S01]  /*17710*/  IADD3.X R229, R229, UR15, RZ, P3, !PT ;  /* 0x0000000fe5e57c10 */ /* 0x000fe20009ffe4ff */
[----:B-1----:R-:W-:Y:S08]  /*17720*/  @P0 BRA `(.L_x_2) ;  /* 0xffffff4400900947 */ /* 0x002ff0000383ffff */
.L_x_1:
[----:B------:R2:W-:Y:S01]  /*17730*/  STL [R1+0x7c8], R149 ;  /* 0x0007c89501007387 */ /* 0x0005e20000100800 */
[----:B------:R-:W-:Y:S01]  /*17740*/  F2FP.SATFINITE.E5M2.F32.PACK_AB_MERGE_C R27, R27, R26, RZ ;  /* 0x0000001a1b1b723e */ /* 0x000fe200048060ff */
[----:B------:R-:W-:Y:S01]  /*17750*/  ULDC.64 UR6, c[0x0][0x228] ;  /* 0x00008a0000067ab9 */ /* 0x000fe20000000a00 */
[----:B------:R-:W-:Y:S01]  /*17760*/  ULDC UR4, c[0x0][0x22c] ;  /* 0x00008b0000047ab9 */ /* 0x000fe20000000800 */
[----:B------:R-:W3:Y:S01]  /*17770*/  LDL.LU R6, [R1+0x4] ;  /* 0x0000040001067983 */ /* 0x000ee20000300800 */
[----:B------:R-:W-:-:S03]  /*17780*/  ULDC UR5, c[0x0][0x22c] ;  /* 0x00008b0000057ab9 */ /* 0x000fc60000000800 */
[----:B--2---:R-:W3:Y:S04]  /*17790*/  LDL.LU R149, [R1] ;  /* 0x0000000001957983 */ /* 0x004ee80000300800 */
[----:B------:R2:W-:Y:S04]  /*177a0*/  STL [R1+0x7c4], R148 ;  /* 0x0007c49401007387 */ /* 0x0005e80000100800 */
[----:B--2---:R-:W2:Y:S04]  /*177b0*/  LDL.LU R148, [R1+0x8] ;  /* 0x0000080001947983 */ /* 0x004ea80000300800 */
[----:B------:R-:W2:Y:S04]  /*177c0*/  LDL.LU R4, [R1+0xc] ;  /* 0x00000c0001047983 */ /* 0x000ea80000300800 */
[----:B------:R4:W-:Y:S04]  /*177d0*/  STL [R1+0x7c0], R151 ;  /* 0x0007c09701007387 */ /* 0x0009e80000100800 */
[----:B----4-:R-:W4:Y:S04]  /*177e0*/  LDL.LU R151, [R1+0x10] ;  /* 0x0000100001977983 */ /* 0x010f280000300800 */
[----:B-1----:R-:W4:Y:S04]  /*177f0*/  LDL.LU R2, [R1+0x14] ;  /* 0x0000140001027983 */ /* 0x002f280000300800 */
[----:B------:R1:W-:Y:S04]  /*17800*/  STL [R1+0x7bc], R150 ;  /* 0x0007bc9601007387 */ /* 0x0003e80000100800 */
[----:B-1----:R-:W4:Y:S04]  /*17810*/  LDL.LU R150, [R1+0x18] ;  /* 0x0000180001967983 */ /* 0x002f280000300800 */
[----:B------:R-:W4:Y:S04]  /*17820*/  LDL.LU R3, [R1+0x1c] ;  /* 0x00001c0001037983 */ /* 0x000f280000300800 */
[----:B-----5:R1:W-:Y:S04]  /*17830*/  STL [R1+0x7b8], R0 ;  /* 0x0007b80001007387 */ /* 0x0203e80000100800 */
[----:B-1----:R-:W4:Y:S04]  /*17840*/  LDL.LU R0, [R1+0x20] ;  /* 0x0000200001007983 */ /* 0x002f280000300800 */
[----:B------:R-:W4:Y:S04]  /*17850*/  LDL.LU R5, [R1+0x24] ;  /* 0x0000240001057983 */ /* 0x000f280000300800 */
        /* <DEDUP_REMOVED lines=17> */
[----:B0-----:R-:W4:Y:S04]  /*17970*/  LDL.LU R15, [R1+0x6c] ;  /* 0x00006c00010f7983 */ /* 0x001f280000300800 */
        /* <DEDUP_REMOVED lines=99> */
[----:B------:R-:W4:Y:S01]  /*17fb0*/  LDL.LU R192, [R1+0x1fc] ;  /* 0x0001fc0001c07983 */ /* 0x000f220000300800 */
[----:B---3--:R-:W-:-:S02]  /*17fc0*/  F2FP.SATFINITE.E5M2.F32.PACK_AB_MERGE_C R6, R6, R149, RZ ;  /* 0x000000950606723e */ /* 0x008fc400048060ff */
[----:B--2---:R-:W-:Y:S01]  /*17fd0*/  F2FP.SATFINITE.E5M2.F32.PACK_AB_MERGE_C R4, R4, R148, RZ ;  /* 0x000000940404723e */ /* 0x004fe200048060ff */
[----:B------:R-:W2:Y:S01]  /*17fe0*/  LDL.LU R149, [R1+0x7c8] ;  /* 0x0007c80001957983 */ /* 0x000ea20000300800 */
[----:B----4-:R-:W-:Y:S02]  /*17ff0*/  F2FP.SATFINITE.E5M2.F32.PACK_AB_MERGE_C R2, R2, R151, RZ ;  /* 0x000000970202723e */ /* 0x010fe400048060ff */
[----:B------:R-:W-:Y:S01]  /*18000*/  F2FP.SATFINITE.E5M2.F32.PACK_AB_MERGE_C R3, R3, R150, RZ ;  /* 0x000000960303723e */ /* 0x000fe200048060ff */
[----:B------:R-:W2:Y:S01]  /*18010*/  LDL.LU R148, [R1+0x7c4] ;  /* 0x0007c40001947983 */ /* 0x000ea20000300800 */
[----:B------:R-:W-:-:S03]  /*18020*/  F2FP.SATFINITE.E5M2.F32.PACK_AB_MERGE_C R5, R5, R0, RZ ;  /* 0x000000000505723e */ /* 0x000fc600048060ff */
[----:B------:R-:W3:Y:S04]  /*18030*/  LDL.LU R151, [R1+0x7c0] ;  /* 0x0007c00001977983 */ /* 0x000ee80000300800 */
[----:B------:R-:W3:Y:S04]  /*18040*/  LDL.LU R150, [R1+0x7bc] ;  /* 0x0007bc0001967983 */ /* 0x000ee80000300800 */
[----:B------:R-:W4:Y:S01]  /*18050*/  LDL.LU R0, [R1+0x7b8] ;  /* 0x0007b80001007983 */ /* 0x000f220000300800 */
[----:B------:R-:W-:Y:S02]  /*18060*/  F2FP.SATFINITE.E5M2.F32.PACK_AB_MERGE_C R64, R65, R64, RZ ;  /* 0x000000404140723e */ /* 0x000fe400048060ff */
[----:B------:R-:W-:-:S02]  /*18070*/  F2FP.SATFINITE.E5M2.F32.PACK_AB_MERGE_C R29, R29, R28, RZ ;  /* 0x0000001c1d1d723e */ /* 0x000fc400048060ff */
[----:B------:R-:W-:Y:S02]  /*18080*/  F2FP.SATFINITE.E5M2.F32.PACK_AB_MERGE_C R30, R31, R30, RZ ;  /* 0x0000001e1f1e723e */ /* 0x000fe400048060ff */
[----:B------:R-:W-:Y:S02]  /*18090*/  F2FP.SATFINITE.E5M2.F32.PACK_AB_MERGE_C R8, R8, R232, RZ ;  /* 0x000000e80808723e */ /* 0x000fe400048060ff */
[----:B------:R-:W-:Y:S02]  /*180a0*/  F2FP.SATFINITE.E5M2.F32.PACK_AB_MERGE_C R7, R7, R230, RZ ;  /* 0x000000e60707723e */ /* 0x000fe400048060ff */
[----:B------:R-:W-:Y:S02]  /*180b0*/  F2FP.SATFINITE.E5M2.F32.PACK_AB_MERGE_C R9, R9, R234, RZ ;  /* 0x000000ea0909723e */ /* 0x000fe400048060ff */
        /* <DEDUP_REMOVED lines=108> */
[----:B------:R-:W2:Y:S01]  /*18780*/  LDL.LU R197, [R1+0x7b4] ;  /* 0x0007b40001c57983 */ /* 0x000ea20000300800 */
[----:B------:R-:W-:Y:S02]  /*18790*/  F2FP.SATFINITE.E5M2.F32.PACK_AB_MERGE_C R191, R191, R196, RZ ;  /* 0x000000c4bfbf723e */ /* 0x000fe400048060ff */
[----:B------:R-:W-:-:S02]  /*187a0*/  F2FP.SATFINITE.E5M2.F32.PACK_AB_MERGE_C R193, R193, R195, RZ ;  /* 0x000000c3c1c1723e */ /* 0x000fc400048060ff */
[----:B------:R-:W3:Y:S01]  /*187b0*/  LDL.LU R195, [R1+0x7b0] ;  /* 0x0007b00001c37983 */ /* 0x000ee20000300800 */
[----:B------:R-:W0:Y:S01]  /*187c0*/  S2R R196, SR_TID.X ;  /* 0x0000000000c47919 */ /* 0x000e220000002100 */
[----:B------:R-:W-:Y:S02]  /*187d0*/  F2FP.SATFINITE.E5M2.F32.PACK_AB_MERGE_C R192, R192, R194, RZ ;  /* 0x000000c2c0c0723e */ /* 0x000fe400048060ff */
[----:B------:R-:W-:Y:S02]  /*187e0*/  F2FP.SATFINITE.E5M2.F32.PACK_AB_MERGE_C R194, R25, R24, RZ ;  /* 0x0000001819c2723e */ /* 0x000fe400048060ff */
[----:B------:R-:W-:Y:S01]  /*187f0*/  PRMT R27, R27, 0x5410, R30 ;  /* 0x000054101b1b7816 */ /* 0x000fe2000000001e */
[----:B----4-:R-:W-:Y:S02]  /*18800*/  VIADD R26, R0, 0x1 ;  /* 0x00000001001a7836 */ /* 0x010fe40000000000 */
[C---:B0-----:R-:W-:Y:S02]  /*18810*/  IMAD.SHL.U32 R24, R196.reuse, 0x10, RZ ;  /* 0x00000010c4187824 */ /* 0x041fe400078e00ff */
[----:B------:R-:W-:-:S03]  /*18820*/  IMAD.SHL.U32 R25, R196, 0x40, RZ ;  /* 0x00000040c4197824 */ /* 0x000fc600078e00ff */
[----:B------:R-:W-:Y:S02]  /*18830*/  LOP3.LUT R24, R24, 0xf0, RZ, 0xc0, !PT ;  /* 0x000000f018187812 */ /* 0x000fe400078ec0ff */
[----:B------:R-:W-:-:S04]  /*18840*/  LOP3.LUT R25, R25, 0x400, RZ, 0xc0, !PT ;  /* 0x0000040019197812 */ /* 0x000fc800078ec0ff */
[----:B------:R-:W-:Y:S01]  /*18850*/  IADD3 R24, R25, UR12, R24 ;  /* 0x0000000c19187c10 */ /* 0x000fe2000fffe018 */
[----:B------:R-:W-:Y:S01]  /*18860*/  VIADD R25, R0, 0x2 ;  /* 0x0000000200197836 */ /* 0x000fe20000000000 */
[----:B------:R-:W-:Y:S01]  /*18870*/  LOP3.LUT R196, R196, 0x7f, RZ, 0xc0, !PT ;  /* 0x0000007fc4c47812 */ /* 0x000fe200078ec0ff */
[----:B------:R-:W-:Y:S01]  /*18880*/  BAR.SYNC.DEFER_BLOCKING 0x0 ;  /* 0x0000000000007b1d */ /* 0x000fe20000010000 */
[----:B--2---:R-:W-:-:S05]  /*18890*/  LOP3.LUT R65, R197, 0x300, RZ, 0xc0, !PT ;  /* 0x00000300c5417812 */ /* 0x004fca00078ec0ff */
[----:B------:R-:W-:Y:S01]  /*188a0*/  IMAD.IADD R65, R65, 0x1, R24 ;  /* 0x0000000141417824 */ /* 0x000fe200078e0218 */
[----:B---3--:R-:W-:Y:S01]  /*188b0*/  ISETP.GE.AND P0, PT, R195, UR6, PT ;  /* 0x00000006c3007c0c */ /* 0x008fe2000bf06270 */
[----:B------:R-:W-:-:S03]  /*188c0*/  ULDC UR6, c[0x0][0x248] ;  /* 0x0000920000067ab9 */ /* 0x000fc60000000800 */
[----:B------:R-:W-:Y:S01]  /*188d0*/  ISETP.LT.AND P6, PT, R26, UR4, !P0 ;  /* 0x000000041a007c0c */ /* 0x000fe2000c7c1270 */
[C---:B------:R-:W-:Y:S01]  /*188e0*/  VIADD R26, R0.reuse, 0x3 ;  /* 0x00000003001a7836 */ /* 0x040fe20000000000 */
[----:B------:R-:W-:Y:S01]  /*188f0*/  ISETP.LT.AND P4, PT, R25, UR5, !P0 ;  /* 0x0000000519007c0c */ /* 0x000fe2000c781270 */
[----:B------:R-:W-:Y:S01]  /*18900*/  VIADD R25, R0, 0x4 ;  /* 0x0000000400197836 */ /* 0x000fe20000000000 */
[----:B------:R-:W-:Y:S01]  /*18910*/  ULDC UR4, c[0x0][0x22c] ;  /* 0x00008b0000047ab9 */ /* 0x000fe20000000800 */
[----:B------:R-:W-:Y:S01]  /*18920*/  ULDC UR5, c[0x0][0x22c] ;  /* 0x00008b0000057ab9 */ /* 0x000fe20000000800 */
[----:B------:R-:W-:Y:S01]  /*18930*/  ISETP.LT.AND P5, PT, R26, UR4, !P0 ;  /* 0x000000041a007c0c */ /* 0x000fe2000c7a1270 */
[----:B------:R-:W-:Y:S01]  /*18940*/  ULDC UR4, c[0x0][0x244] ;  /* 0x0000910000047ab9 */ /* 0x000fe20000000800 */
[----:B------:R-:W-:Y:S02]  /*18950*/  ISETP.LT.AND P3, PT, R25, UR5, !P0 ;  /* 0x0000000519007c0c */ /* 0x000fe4000c761270 */
[----:B------:R-:W-:-:S02]  /*18960*/  PRMT R24, R6, 0x5410, R2 ;  /* 0x0000541006187816 */ /* 0x000fc40000000002 */
[----:B------:R-:W-:Y:S02]  /*18970*/  PRMT R25, R4, 0x5410, R3 ;  /* 0x0000541004197816 */ /* 0x000fe40000000003 */
[----:B------:R-:W-:-:S05]  /*18980*/  PRMT R26, R194, 0x5410, R29 ;  /* 0x00005410c21a7816 */ /* 0x000fca000000001d */
[----:B------:R0:W-:Y:S01]  /*18990*/  STSM.16.M88.4 [R65], R24 ;  /* 0x0000001841007844 */ /* 0x0001e20000000200 */
[----:B------:R-:W-:Y:S01]  /*189a0*/  LEA R2, R196, UR12, 0x4 ;  /* 0x0000000cc4027c11 */ /* 0x000fe2000f8e20ff */
[----:B------:R-:W-:Y:S01]  /*189b0*/  BAR.SYNC.DEFER_BLOCKING 0x0 ;  /* 0x0000000000007b1d */ /* 0x000fe20000010000 */
[----:B------:R-:W-:Y:S02]  /*189c0*/  PRMT R4, R5, 0x5410, R8 ;  /* 0x0000541005047816 */ /* 0x000fe40000000008 */
[----:B------:R-:W-:-:S03]  /*189d0*/  PRMT R5, R7, 0x5410, R9 ;  /* 0x0000541007057816 */ /* 0x000fc60000000009 */
[----:B------:R-:W1:Y:S01]  /*189e0*/  LDS.128 R28, [R2] ;  /* 0x00000000021c7984 */ /* 0x000e620000000c00 */
[----:B------:R-:W-:Y:S02]  /*189f0*/  PRMT R6, R32, 0x5410, R37 ;  /* 0x0000541020067816 */ /* 0x000fe40000000025 */
[----:B------:R-:W-:Y:S01]  /*18a00*/  PRMT R7, R34, 0x5410, R39 ;  /* 0x0000541022077816 */ /* 0x000fe20000000027 */
[----:B------:R-:W-:Y:S06]  /*18a10*/  BAR.SYNC.DEFER_BLOCKING 0x0 ;  /* 0x0000000000007b1d */ /* 0x000fec0000010000 */
[----:B------:R-:W-:Y:S02]  /*18a20*/  STSM.16.M88.4 [R65], R4 ;  /* 0x0000000441007844 */ /* 0x000fe40000000200 */
[----:B------:R-:W-:Y:S01]  /*18a30*/  BAR.SYNC.DEFER_BLOCKING 0x0 ;  /* 0x0000000000007b1d */ /* 0x000fe20000010000 */
[----:B0-----:R-:W-:-:S02]  /*18a40*/  PRMT R24, R10, 0x5410, R13 ;  /* 0x000054100a187816 */ /* 0x001fc4000000000d */
[----:B------:R-:W-:-:S03]  /*18a50*/  PRMT R25, R11, 0x5410, R12 ;  /* 0x000054100b197816 */ /* 0x000fc6000000000c */
[----:B------:R-:W0:Y:S01]  /*18a60*/  LDS.128 R8, [R2] ;  /* 0x0000000002087984 */ /* 0x000e220000000c00 */
[----:B------:R-:W-:Y:S02]  /*18a70*/  PRMT R26, R40, 0x5410, R45 ;  /* 0x00005410281a7816 */ /* 0x000fe4000000002d */
[----:B------:R-:W-:Y:S01]  /*18a80*/  PRMT R27, R42, 0x5410, R47 ;  /* 0x000054102a1b7816 */ /* 0x000fe2000000002f */
[----:B------:R-:W-:Y:S06]  /*18a90*/  BAR.SYNC.DEFER_BLOCKING 0x0 ;  /* 0x0000000000007b1d */ /* 0x000fec0000010000 */
[----:B------:R2:W-:Y:S02]  /*18aa0*/  STSM.16.M88.4 [R65], R24 ;  /* 0x0000001841007844 */ /* 0x0005e40000000200 */
[----:B------:R-:W-:Y:S06]  /*18ab0*/  BAR.SYNC.DEFER_BLOCKING 0x0 ;  /* 0x0000000000007b1d */ /* 0x000fec0000010000 */
[----:B------:R-:W3:Y:S01]  /*18ac0*/  LDS.128 R4, [R2] ;  /* 0x0000000002047984 */ /* 0x000ee20000000c00 */
[----:B--2---:R-:W-:-:S02]  /*18ad0*/  PRMT R24, R14, 0x5410, R17 ;  /* 0x000054100e187816 */ /* 0x004fc40000000011 */
[----:B------:R-:W-:Y:S01]  /*18ae0*/  PRMT R25, R15, 0x5410, R16 ;  /* 0x000054100f197816 */ /* 0x000fe20000000010 */
[----:B------:R-:W-:Y:S01]  /*18af0*/  BAR.SYNC.DEFER_BLOCKING 0x0 ;  /* 0x0000000000007b1d */ /* 0x000fe20000010000 */
[----:B------:R-:W-:Y:S02]  /*18b00*/  PRMT R26, R48, 0x5410, R53 ;  /* 0x00005410301a7816 */ /* 0x000fe40000000035 */
[----:B------:R-:W-:-:S05]  /*18b10*/  PRMT R27, R50, 0x5410, R55 ;  /* 0x00005410321b7816 */ /* 0x000fca0000000037 */
[----:B------:R-:W-:Y:S01]  /*18b20*/  STSM.16.M88.4 [R65], R24 ;  /* 0x0000001841007844 */ /* 0x000fe20000000200 */
[----:B------:R-:W-:Y:S01]  /*18b30*/  BAR.SYNC.DEFER_BLOCKING 0x0 ;  /* 0x0000000000007b1d */ /* 0x000fe20000010000 */
[----:B------:R-:W-:Y:S02]  /*18b40*/  PRMT R16, R18, 0x5410, R21 ;  /* 0x0000541012107816 */ /* 0x000fe40000000015 */
[----:B------:R-:W-:-:S03]  /*18b50*/  PRMT R17, R19, 0x5410, R20 ;  /* 0x0000541013117816 */ /* 0x000fc60000000014 */
[----:B------:R-:W2:Y:S01]  /*18b60*/  LDS.128 R12, [R2] ;  /* 0x00000000020c7984 */ /* 0x000ea20000000c00 */
[----:B------:R-:W-:Y:S02]  /*18b70*/  PRMT R18, R56, 0x5410, R61 ;  /* 0x0000541038127816 */ /* 0x000fe4000000003d */
[----:B------:R-:W-:Y:S01]  /*18b80*/  PRMT R19, R58, 0x5410, R63 ;  /* 0x000054103a137816 */ /* 0x000fe2000000003f */
[----:B------:R-:W-:Y:S06]  /*18b90*/  BAR.SYNC.DEFER_BLOCKING 0x0 ;  /* 0x0000000000007b1d */ /* 0x000fec0000010000 */
[----:B------:R4:W-:Y:S02]  /*18ba0*/  STSM.16.M88.4 [R65], R16 ;  /* 0x0000001041007844 */ /* 0x0009e40000000200 */
[----:B----4-:R-:W-:-:S02]  /*18bb0*/  PRMT R16, R22, 0x5410, R153 ;  /* 0x0000541016107816 */ /* 0x010fc40000000099 */
[----:B------:R-:W-:Y:S01]  /*18bc0*/  PRMT R17, R23, 0x5410, R152 ;  /* 0x0000541017117816 */ /* 0x000fe20000000098 */
[----:B------:R-:W-:Y:S01]  /*18bd0*/  BAR.SYNC.DEFER_BLOCKING 0x0 ;  /* 0x0000000000007b1d */ /* 0x000fe20000010000 */
[----:B------:R-:W-:Y:S02]  /*18be0*/  PRMT R18, R64, 0x5410, R69 ;  /* 0x0000541040127816 */ /* 0x000fe40000000045 */
[----:B------:R-:W-:-:S03]  /*18bf0*/  PRMT R19, R66, 0x5410, R71 ;  /* 0x0000541042137816 */ /* 0x000fc60000000047 */
[----:B------:R-:W4:Y:S02]  /*18c00*/  LDS.128 R20, [R2] ;  /* 0x0000000002147984 */ /* 0x000f240000000c00 */
[----:B------:R-:W-:Y:S06]  /*18c10*/  BAR.SYNC.DEFER_BLOCKING 0x0 ;  /* 0x0000000000007b1d */ /* 0x000fec0000010000 */
[----:B------:R1:W-:Y:S02]  /*18c20*/  STSM.16.M88.4 [R65], R16 ;  /* 0x0000001041007844 */ /* 0x0003e40000000200 */
[----:B------:R-:W-:Y:S06]  /*18c30*/  BAR.SYNC.DEFER_BLOCKING 0x0 ;  /* 0x0000000000007b1d */ /* 0x000fec0000010000 */
[----:B------:R-:W4:Y:S01]  /*18c40*/  LDS.128 R24, [R2] ;  /* 0x0000000002187984 */ /* 0x000f220000000c00 */
[----:B-1----:R-:W-:-:S02]  /*18c50*/  PRMT R16, R154, 0x5410, R157 ;  /* 0x000054109a107816 */ /* 0x002fc4000000009d */
[----:B------:R-:W-:Y:S02]  /*18c60*/  PRMT R17, R155, 0x5410, R156 ;  /* 0x000054109b117816 */ /* 0x000fe4000000009c */
[----:B------:R-:W-:Y:S02]  /*18c70*/  PRMT R18, R72, 0x5410, R77 ;  /* 0x0000541048127816 */ /* 0x000fe4000000004d */
[----:B------:R-:W-:Y:S01]  /*18c80*/  PRMT R19, R74, 0x5410, R79 ;  /* 0x000054104a137816 */ /* 0x000fe2000000004f */
        /* <DEDUP_REMOVED lines=25> */
[----:B------:R-:W-:Y:S02]  /*18e20*/  STSM.16.M88.4 [R65], R16 ;  /* 0x0000001041007844 */ /* 0x000fe40000000200 */
[----:B------:R-:W-:Y:S01]  /*18e30*/  BAR.SYNC.DEFER_BLOCKING 0x0 ;  /* 0x0000000000007b1d */ /* 0x000fe20000010000 */
[----:B------:R-:W-:-:S02]  /*18e40*/  PRMT R48, R170, 0x5410, R173 ;  /* 0x00005410aa307816 */ /* 0x000fc400000000ad */
[----:B------:R-:W-:-:S03]  /*18e50*/  PRMT R49, R171, 0x5410, R172 ;  /* 0x00005410ab317816 */ /* 0x000fc600000000ac */
[----:B------:R-:W1:Y:S01]  /*18e60*/  LDS.128 R44, [R2] ;  /* 0x00000000022c7984 */ /* 0x000e620000000c00 */
        /* <DEDUP_REMOVED lines=27> */
[----:B------:R0:W-:Y:S02]  /*19020*/  STSM.16.M88.4 [R65], R60 ;  /* 0x0000003c41007844 */ /* 0x0001e40000000200 */
[----:B------:R-:W-:Y:S06]  /*19030*/  BAR.SYNC.DEFER_BLOCKING 0x0 ;  /* 0x0000000000007b1d */ /* 0x000fec0000010000 */
[----:B------:R-:W1:Y:S01]  /*19040*/  LDS.128 R56, [R2] ;  /* 0x0000000002387984 */ /* 0x000e620000000c00 */
[----:B0-----:R-:W-:-:S02]  /*19050*/  PRMT R60, R186, 0x5410, R189 ;  /* 0x00005410ba3c7816 */ /* 0x001fc400000000bd */
[----:B------:R-:W-:Y:S02]  /*19060*/  PRMT R61, R187, 0x5410, R188 ;  /* 0x00005410bb3d7816 */ /* 0x000fe400000000bc */
[----:B------:R-:W-:Y:S02]  /*19070*/  PRMT R62, R136, 0x5410, R141 ;  /* 0x00005410883e7816 */ /* 0x000fe4000000008d */
[----:B------:R-:W-:Y:S01]  /*19080*/  PRMT R63, R138, 0x5410, R143 ;  /* 0x000054108a3f7816 */ /* 0x000fe2000000008f */
[----:B------:R-:W-:Y:S06]  /*19090*/  BAR.SYNC.DEFER_BLOCKING 0x0 ;  /* 0x0000000000007b1d */ /* 0x000fec0000010000 */
[----:B------:R-:W-:Y:S02]  /*190a0*/  STSM.16.M88.4 [R65], R60 ;  /* 0x0000003c41007844 */ /* 0x000fe40000000200 */
[----:B------:R-:W-:Y:S01]  /*190b0*/  BAR.SYNC.DEFER_BLOCKING 0x0 ;  /* 0x0000000000007b1d */ /* 0x000fe20000010000 */
[----:B------:R-:W-:-:S02]  /*190c0*/  F2FP.SATFINITE.E5M2.F32.PACK_AB_MERGE_C R144, R145, R144, RZ ;  /* 0x000000909190723e */ /* 0x000fc400048060ff */
[----:B------:R-:W-:Y:S02]  /*190d0*/  F2FP.SATFINITE.E5M2.F32.PACK_AB_MERGE_C R146, R147, R146, RZ ;  /* 0x000000929392723e */ /* 0x000fe400048060ff */
[----:B------:R-:W-:Y:S02]  /*190e0*/  F2FP.SATFINITE.E5M2.F32.PACK_AB_MERGE_C R149, R149, R148, RZ ;  /* 0x000000949595723e */ /* 0x000fe400048060ff */
[----:B------:R-:W-:Y:S01]  /*190f0*/  F2FP.SATFINITE.E5M2.F32.PACK_AB_MERGE_C R151, R151, R150, RZ ;  /* 0x000000969797723e */ /* 0x000fe200048060ff */
[----:B------:R-:W0:Y:S01]  /*19100*/  LDS.128 R60, [R2] ;  /* 0x00000000023c7984 */ /* 0x000e220000000c00 */
[----:B------:R-:W-:Y:S02]  /*19110*/  PRMT R72, R190, 0x5410, R193 ;  /* 0x00005410be487816 */ /* 0x000fe400000000c1 */
[----:B------:R-:W-:Y:S02]  /*19120*/  PRMT R73, R191, 0x5410, R192 ;  /* 0x00005410bf497816 */ /* 0x000fe400000000c0 */
[----:B------:R-:W-:-:S02]  /*19130*/  PRMT R74, R144, 0x5410, R149 ;  /* 0x00005410904a7816 */ /* 0x000fc40000000095 */
[----:B------:R-:W-:Y:S01]  /*19140*/  PRMT R75, R146, 0x5410, R151 ;  /* 0x00005410924b7816 */ /* 0x000fe20000000097 */
[----:B------:R-:W-:Y:S01]  /*19150*/  BAR.SYNC.DEFER_BLOCKING 0x0 ;  /* 0x0000000000007b1d */ /* 0x000fe20000010000 */
[----:B------:R-:W-:-:S05]  /*19160*/  IMAD R3, R195, UR4, RZ ;  /* 0x00000004c3037c24 */ /* 0x000fca000f8e02ff */
[----:B------:R-:W-:Y:S02]  /*19170*/  ULDC.64 UR4, c[0x0][0x220] ;  /* 0x0000880000047ab9 */ /* 0x000fe40000000a00 */
[C---:B------:R-:W-:Y:S01]  /*19180*/  IADD3 R64, P2, R3.reuse, UR4, RZ ;  /* 0x0000000403407c10 */ /* 0x040fe2000ff5e0ff */
[----:B------:R-:W-:Y:S01]  /*19190*/  ULDC UR4, c[0x0][0x248] ;  /* 0x0000920000047ab9 */ /* 0x000fe20000000800 */
[C---:B------:R-:W-:Y:S01]  /*191a0*/  ISETP.LT.AND P1, PT, R0.reuse, UR7, !P0 ;  /* 0x0000000700007c0c */ /* 0x040fe2000c721270 */
[----:B------:R-:W-:Y:S01]  /*191b0*/  IMAD R68, R0, UR4, RZ ;  /* 0x0000000400447c24 */ /* 0x000fe2000f8e02ff */
[----:B------:R3:W-:Y:S01]  /*191c0*/  STSM.16.M88.4 [R65], R72 ;  /* 0x0000004841007844 */ /* 0x0007e20000000200 */
[----:B------:R-:W-:Y:S01]  /*191d0*/  LEA.HI.X.SX32 R3, R3, UR5, 0x1, P2 ;  /* 0x0000000503037c11 */ /* 0x000fe200090f0eff */
[----:B------:R-:W-:Y:S02]  /*191e0*/  ULDC UR4, c[0x0][0x248] ;  /* 0x0000920000047ab9 */ /* 0x000fe40000000800 */
[CC--:B------:R-:W-:Y:S01]  /*191f0*/  IADD3 R66, P2, R68.reuse, R64.reuse, RZ ;  /* 0x0000004044427210 */ /* 0x0c0fe20007f5e0ff */
[----:B------:R-:W-:Y:S01]  /*19200*/  VIADD R70, R68, UR4 ;  /* 0x0000000444467c36 */ /* 0x000fe20008000000 */
[----:B------:R-:W-:Y:S01]  /*19210*/  PRMT R71, R28, 0x7770, RZ ;  /* 0x000077701c477816 */ /* 0x000fe200000000ff */
[----:B------:R-:W-:Y:S01]  /*19220*/  VIADD R69, R0, 0x5 ;  /* 0x0000000500457836 */ /* 0x000fe20000000000 */
[----:B------:R-:W-:Y:S01]  /*19230*/  LEA.HI.X.SX32 R67, R68, R3, 0x1, P2 ;  /* 0x0000000344437211 */ /* 0x000fe200010f0eff */
[----:B------:R-:W-:Y:S06]  /*19240*/  BAR.SYNC.DEFER_BLOCKING 0x0 ;  /* 0x0000000000007b1d */ /* 0x000fec0000010000 */
[----:B------:R-:W-:Y:S01]  /*19250*/  ULDC UR4, c[0x0][0x22c] ;  /* 0x00008b0000047ab9 */ /* 0x000fe20000000800 */
[----:B------:R-:W-:Y:S01]  /*19260*/  ULDC UR5, c[0x0][0x22c] ;  /* 0x00008b0000057ab9 */ /* 0x000fe20000000800 */
[----:B------:R-:W-:Y:S01]  /*19270*/  ISETP.LT.AND P2, PT, R69, UR4, !P0 ;  /* 0x0000000445007c0c */ /* 0x000fe2000c741270 */
[----:B------:R-:W-:Y:S01]  /*19280*/  ULDC UR4, c[0x0][0x248] ;  /* 0x0000920000047ab9 */ /* 0x000fe20000000800 */
[----:B---3--:R-:W-:Y:S01]  /*19290*/  PRMT R73, R28, 0x7771, RZ ;  /* 0x000077711c497816 */ /* 0x008fe200000000ff */
[----:B------:R-:W-:Y:S01]  /*192a0*/  VIADD R65, R0, 0x6 ;  /* 0x0000000600417836 */ /* 0x000fe20000000000 */
[----:B------:R-:W-:Y:S01]  /*192b0*/  PRMT R77, R29, 0x7770, RZ ;  /* 0x000077701d4d7816 */ /* 0x000fe200000000ff */
[----:B------:R-:W-:Y:S01]  /*192c0*/  ULDC UR7, c[0x0][0x22c] ;  /* 0x00008b0000077ab9 */ /* 0x000fe20000000800 */
[----:B------:R3:W-:Y:S01]  /*192d0*/  @P1 STG.E.U8 desc[UR16][R66.64], R71 ;  /* 0x0000004742001986 */ /* 0x0007e2000c101110 */
[----:B------:R-:W-:-:S04]  /*192e0*/  IADD3 R68, P1, R70, R64, RZ ;  /* 0x0000004046447210 */ /* 0x000fc80007f3e0ff */
[C---:B------:R-:W-:Y:S01]  /*192f0*/  LEA.HI.X.SX32 R69, R70.reuse, R3, 0x1, P1 ;  /* 0x0000000346457211 */ /* 0x040fe200008f0eff */
[----:B------:R-:W-:Y:S01]  /*19300*/  VIADD R70, R70, UR4 ;  /* 0x0000000446467c36 */ /* 0x000fe20008000000 */
[----:B------:R-:W-:-:S03]  /*19310*/  ULDC UR4, c[0x0][0x248] ;  /* 0x0000920000047ab9 */ /* 0x000fc60000000800 */
[----:B------:R2:W-:Y:S01]  /*19320*/  @P6 STG.E.U8 desc[UR16][R68.64], R73 ;  /* 0x0000004944006986 */ /* 0x0005e2000c101110 */
[CC--:B---3--:R-:W-:Y:S01]  /*19330*/  IADD3 R66, P6, R70.reuse, R64.reuse, RZ ;  /* 0x0000004046427210 */ /* 0x0c8fe20007fde0ff */
[C---:B------:R-:W-:Y:S01]  /*19340*/  VIADD R71, R70.reuse, UR4 ;  /* 0x0000000446477c36 */ /* 0x040fe20008000000 */
[----:B------:R-:W-:Y:S01]  /*19350*/  ISETP.LT.AND P1, PT, R65, UR5, !P0 ;  /* 0x0000000541007c0c */ /* 0x000fe2000c721270 */
[----:B------:R-:W-:Y:S01]  /*19360*/  ULDC UR5, c[0x0][0x248] ;  /* 0x0000920000057ab9 */ /* 0x000fe20000000800 */
[-C--:B------:R-:W-:Y:S01]  /*19370*/  LEA.HI.X.SX32 R67, R70, R3.reuse, 0x1, P6 ;  /* 0x0000000346437211 */ /* 0x080fe200030f0eff */
[C---:B------:R-:W-:Y:S01]  /*19380*/  VIADD R72, R71.reuse, UR5 ;  /* 0x0000000547487c36 */ /* 0x040fe20008000000 */
[CC--:B------:R-:W-:Y:S01]  /*19390*/  IADD3 R70, P6, R71.reuse, R64.reuse, RZ ;  /* 0x0000004047467210 */ /* 0x0c0fe20007fde0ff */
[----:B------:R-:W-:Y:S01]  /*193a0*/  VIADD R65, R0, 0x7 ;  /* 0x0000000700417836 */ /* 0x000fe20000000000 */
[----:B------:R-:W-:Y:S01]  /*193b0*/  ULDC UR4, c[0x0][0x22c] ;  /* 0x00008b0000047ab9 */ /* 0x000fe20000000800 */
[----:B------:R3:W-:Y:S01]  /*193c0*/  @P4 STG.E.U8 desc[UR16][R66.64], R77 ;  /* 0x0000004d42004986 */ /* 0x0007e2000c101110 */
[----:B------:R-:W-:Y:S01]  /*193d0*/  LEA.HI.X.SX32 R71, R71, R3, 0x1, P6 ;  /* 0x0000000347477211 */ /* 0x000fe200030f0eff */
[----:B------:R-:W-:Y:S01]  /*193e0*/  ULDC UR5, c[0x0][0x22c] ;  /* 0x00008b0000057ab9 */ /* 0x000fe20000000800 */
[----:B--2---:R-:W-:-:S02]  /*193f0*/  IADD3 R68, P6, R72, R64, RZ ;  /* 0x0000004048447210 */ /* 0x004fc40007fde0ff */
[----:B------:R-:W-:Y:S01]  /*19400*/  ISETP.LT.AND P4, PT, R65, UR4, !P0 ;  /* 0x0000000441007c0c */ /* 0x000fe2000c781270 */
[----:B------:R-:W-:Y:S01]  /*19410*/  VIADD R65, R0, 0x8 ;  /* 0x0000000800417836 */ /* 0x000fe20000000000 */
[----:B------:R-:W-:Y:S01]  /*19420*/  PRMT R75, R29, 0x7771, RZ ;  /* 0x000077711d4b7816 */ /* 0x000fe200000000ff */
[----:B------:R-:W-:Y:S01]  /*19430*/  ULDC UR4, c[0x0][0x248] ;  /* 0x0000920000047ab9 */ /* 0x000fe20000000800 */
[C---:B------:R-:W-:Y:S01]  /*19440*/  LEA.HI.X.SX32 R69, R72.reuse, R3, 0x1, P6 ;  /* 0x0000000348457211 */ /* 0x040fe200030f0eff */
[----:B------:R-:W-:Y:S01]  /*19450*/  VIADD R72, R72, UR4 ;  /* 0x0000000448487c36 */ /* 0x000fe20008000000 */
[----:B------:R-:W-:Y:S01]  /*19460*/  PRMT R73, R30, 0x7770, RZ ;  /* 0x000077701e497816 */ /* 0x000fe200000000ff */
[----:B------:R2:W-:Y:S01]  /*19470*/  @P5 STG.E.U8 desc[UR16][R70.64], R75 ;  /* 0x0000004b46005986 */ /* 0x0005e2000c101110 */
[----:B------:R-:W-:Y:S01]  /*19480*/  ISETP.LT.AND P6, PT, R65, UR5, !P0 ;  /* 0x0000000541007c0c */ /* 0x000fe2000c7c1270 */
[----:B------:R-:W-:Y:S01]  /*19490*/  VIADD R65, R0, 0x9 ;  /* 0x0000000900417836 */ /* 0x000fe20000000000 */
[----:B------:R-:W-:Y:S01]  /*194a0*/  ULDC UR4, c[0x0][0x248] ;  /* 0x0000920000047ab9 */ /* 0x000fe20000000800 */
[----:B------:R4:W-:Y:S01]  /*194b0*/  @P3 STG.E.U8 desc[UR16][R68.64], R73 ;  /* 0x0000004944003986 */ /* 0x0009e2000c101110 */
[----:B---3--:R-:W-:Y:S01]  /*194c0*/  IADD3 R66, P3, R72, R64, RZ ;  /* 0x0000004048427210 */ /* 0x008fe20007f7e0ff */
[----:B------:R-:W-:-:S02]  /*194d0*/  ULDC UR5, c[0x0][0x22c] ;  /* 0x00008b0000057ab9 */ /* 0x000fc40000000800 */
[----:B------:R-:W-:Y:S01]  /*194e0*/  ISETP.LT.AND P5, PT, R65, UR5, !P0 ;  /* 0x0000000541007c0c */ /* 0x000fe2000c7a1270 */
[----:B------:R-:W-:Y:S01]  /*194f0*/  VIADD R65, R0, 0xa ;  /* 0x0000000a00417836 */ /* 0x000fe20000000000 */
[C---:B------:R-:W-:Y:S01]  /*19500*/  LEA.HI.X.SX32 R67, R72.reuse, R3, 0x1, P3 ;  /* 0x0000000348437211 */ /* 0x040fe200018f0eff */
[----:B------:R-:W-:Y:S01]  /*19510*/  ULDC UR5, c[0x0][0x22c] ;  /* 0x00008b0000057ab9 */ /* 0x000fe20000000800 */
[----:B--2---:R-:W-:Y:S01]  /*19520*/  VIADD R70, R72, UR4 ;  /* 0x0000000448467c36 */ /* 0x004fe20008000000 */
[----:B------:R-:W-:Y:S01]  /*19530*/  PRMT R75, R30, 0x7771, RZ ;  /* 0x000077711e4b7816 */ /* 0x000fe200000000ff */
[----:B------:R-:W-:-:S03]  /*19540*/  ULDC UR4, c[0x0][0x22c] ;  /* 0x00008b0000047ab9 */ /* 0x000fc60000000800 */
[C---:B----4-:R-:W-:Y:S01]  /*19550*/  IADD3 R68, P3, R70.reuse, R64, RZ ;  /* 0x0000004046447210 */ /* 0x050fe20007f7e0ff */
[----:B------:R2:W-:Y:S01]  /*19560*/  @P2 STG.E.U8 desc[UR16][R66.64], R75 ;  /* 0x0000004b42002986 */ /* 0x0005e2000c101110 */
[----:B------:R-:W-:Y:S01]  /*19570*/  ISETP.LT.AND P2, PT, R65, UR4, !P0 ;  /* 0x0000000441007c0c */ /* 0x000fe2000c741270 */
[----:B------:R-:W-:Y:S01]  /*19580*/  ULDC UR4, c[0x0][0x248] ;  /* 0x0000920000047ab9 */ /* 0x000fe20000000800 */
[C---:B------:R-:W-:Y:S01]  /*19590*/  LEA.HI.X.SX32 R69, R70.reuse, R3, 0x1, P3 ;  /* 0x0000000346457211 */ /* 0x040fe200018f0eff */
[----:B------:R-:W-:Y:S01]  /*195a0*/  VIADD R72, R70, UR4 ;  /* 0x0000000446487c36 */ /* 0x000fe20008000000 */
[----:B------:R-:W-:Y:S01]  /*195b0*/  PRMT R73, R31, 0x7770, RZ ;  /* 0x000077701f497816 */ /* 0x000fe200000000ff */
[----:B------:R-:W-:Y:S01]  /*195c0*/  VIADD R65, R0, 0xb ;  /* 0x0000000b00417836 */ /* 0x000fe20000000000 */
[----:B------:R-:W-:-:S03]  /*195d0*/  ULDC UR4, c[0x0][0x22c] ;  /* 0x00008b0000047ab9 */ /* 0x000fc60000000800 */
[----:B------:R3:W-:Y:S01]  /*195e0*/  @P1 STG.E.U8 desc[UR16][R68.64], R73 ;  /* 0x0000004944001986 */ /* 0x0007e2000c101110 */
[C---:B------:R-:W-:Y:S02]  /*195f0*/  IADD3 R70, P1, R72.reuse, R64, RZ ;  /* 0x0000004048467210 */ /* 0x040fe40007f3e0ff */
        /* <DEDUP_REMOVED lines=8> */
[CC--:B--2---:R-:W-:Y:S01]  /*19680*/  IADD3 R66, P4, R72.reuse, R64.reuse, RZ ;  /* 0x0000004048427210 */ /* 0x0c4fe20007f9e0ff */
[C---:B---3--:R-:W-:Y:S01]  /*19690*/  VIADD R69, R72.reuse, UR4 ;  /* 0x0000000448457c36 */ /* 0x048fe20008000000 */
[----:B------:R-:W-:Y:S01]  /*196a0*/  ISETP.LT.AND P1, PT, R65, UR5, !P0 ;  /* 0x0000000541007c0c */ /* 0x000fe2000c721270 */
[----:B------:R-:W-:Y:S01]  /*196b0*/  ULDC UR5, c[0x0][0x248] ;  /* 0x0000920000057ab9 */ /* 0x000fe20000000800 */
[-C--:B------:R-:W-:Y:S01]  /*196c0*/  LEA.HI.X.SX32 R67, R72, R3.reuse, 0x1, P4 ;  /* 0x0000000348437211 */ /* 0x080fe200020f0eff */
[C---:B------:R-:W-:Y:S01]  /*196d0*/  VIADD R72, R69.reuse, UR5 ;  /* 0x0000000545487c36 */ /* 0x040fe20008000000 */
[----:B------:R-:W-:Y:S01]  /*196e0*/  PRMT R75, R28, 0x7772, RZ ;  /* 0x000077721c4b7816 */ /* 0x000fe200000000ff */
[----:B------:R-:W-:Y:S01]  /*196f0*/  VIADD R65, R0, 0xd ;  /* 0x0000000d00417836 */ /* 0x000fe20000000000 */
[CC--:B------:R-:W-:Y:S01]  /*19700*/  IADD3 R68, P4, R69.reuse, R64.reuse, RZ ;  /* 0x0000004045447210 */ /* 0x0c0fe20007f9e0ff */
[----:B------:R-:W-:Y:S01]  /*19710*/  ULDC UR4, c[0x0][0x22c] ;  /* 0x00008b0000047ab9 */ /* 0x000fe20000000800 */
[----:B------:R-:W-:Y:S01]  /*19720*/  PRMT R73, R28, 0x7773, RZ ;  /* 0x000077731c497816 */ /* 0x000fe200000000ff */
[----:B------:R2:W-:Y:S01]  /*19730*/  @P6 STG.E.U8 desc[UR16][R66.64], R75 ;  /* 0x0000004b42006986 */ /* 0x0005e2000c101110 */
[----:B----4-:R-:W-:Y:S01]  /*19740*/  IADD3 R70, P6, R72, R64, RZ ;  /* 0x0000004048467210 */ /* 0x010fe20007fde0ff */
[----:B------:R-:W-:Y:S01]  /*19750*/  ULDC UR5, c[0x0][0x22c] ;  /* 0x00008b0000057ab9 */ /* 0x000fe20000000800 */
[----:B------:R-:W-:-:S02]  /*19760*/  LEA.HI.X.SX32 R69, R69, R3, 0x1, P4 ;  /* 0x0000000345457211 */ /* 0x000fc400020f0eff */
[----:B------:R-:W-:Y:S01]  /*19770*/  ISETP.LT.AND P4, PT, R65, UR4, !P0 ;  /* 0x0000000441007c0c */ /* 0x000fe2000c781270 */
[----:B------:R-:W-:Y:S01]  /*19780*/  ULDC UR4, c[0x0][0x248] ;  /* 0x0000920000047ab9 */ /* 0x000fe20000000800 */
[C---:B------:R-:W-:Y:S01]  /*19790*/  LEA.HI.X.SX32 R71, R72.reuse, R3, 0x1, P6 ;  /* 0x0000000348477211 */ /* 0x040fe200030f0eff */
[----:B------:R-:W-:Y:S01]  /*197a0*/  VIADD R72, R72, UR4 ;  /* 0x0000000448487c36 */ /* 0x000fe20008000000 */
[----:B------:R-:W-:Y:S01]  /*197b0*/  PRMT R65, R29, 0x7772, RZ ;  /* 0x000077721d417816 */ /* 0x000fe200000000ff */
[----:B------:R-:W-:Y:S01]  /*197c0*/  VIADD R28, R0, 0xe ;  /* 0x0000000e001c7836 */ /* 0x000fe20000000000 */
[----:B------:R3:W-:Y:S01]  /*197d0*/  @P5 STG.E.U8 desc[UR16][R68.64], R73 ;  /* 0x0000004944005986 */ /* 0x0007e2000c101110 */
[----:B------:R-:W-:-:S03]  /*197e0*/  ULDC UR4, c[0x0][0x248] ;  /* 0x0000920000047ab9 */ /* 0x000fc60000000800 */
[----:B------:R4:W-:Y:S01]  /*197f0*/  @P2 STG.E.U8 desc[UR16][R70.64], R65 ;  /* 0x0000004146002986 */ /* 0x0009e2000c101110 */
[-C--:B--2---:R-:W-:Y:S02]  /*19800*/  IADD3 R66, P2, R72, R64.reuse, RZ ;  /* 0x0000004048427210 */ /* 0x084fe40007f5e0ff */
[----:B------:R-:W-:Y:S01]  /*19810*/  ISETP.LT.AND P6, PT, R28, UR5, !P0 ;  /* 0x000000051c007c0c */ /* 0x000fe2000c7c1270 */
[----:B------:R-:W-:Y:S01]  /*19820*/  VIADD R28, R0, 0xf ;  /* 0x0000000f001c7836 */ /* 0x000fe20000000000 */
[CC--:B------:R-:W-:Y:S01]  /*19830*/  LEA.HI.X.SX32 R67, R72.reuse, R3.reuse, 0x1, P2 ;  /* 0x0000000348437211 */ /* 0x0c0fe200010f0eff */
[----:B------:R-:W-:Y:S01]  /*19840*/  ULDC UR5, c[0x0][0x22c] ;  /* 0x00008b0000057ab9 */ /* 0x000fe20000000800 */
[----:B---3--:R-:W-:Y:S01]  /*19850*/  VIADD R68, R72, UR4 ;  /* 0x0000000448447c36 */ /* 0x008fe20008000000 */
[----:B------:R-:W-:Y:S01]  /*19860*/  PRMT R73, R29, 0x7773, RZ ;  /* 0x000077731d497816 */ /* 0x000fe200000000ff */
[----:B------:R-:W-:Y:S01]  /*19870*/  VIADD R29, R0, 0x10 ;  /* 0x00000010001d7836 */ /* 0x000fe20000000000 */
[----:B------:R-:W-:Y:S01]  /*19880*/  ISETP.LT.AND P5, PT, R28, UR5, !P0 ;  /* 0x000000051c007c0c */ /* 0x000fe2000c7a1270 */
[----:B------:R-:W-:Y:S01]  /*19890*/  ULDC UR4, c[0x0][0x22c] ;  /* 0x00008b0000047ab9 */ /* 0x000fe20000000800 */
[C---:B------:R-:W-:Y:S01]  /*198a0*/  IADD3 R28, P2, R68.reuse, R64, RZ ;  /* 0x00000040441c7210 */ /* 0x040fe20007f5e0ff */
[----:B------:R2:W-:Y:S01]  /*198b0*/  @P3 STG.E.U8 desc[UR16][R66.64], R73 ;  /* 0x0000004942003986 */ /* 0x0005e2000c101110 */
[----:B------:R-:W-:Y:S01]  /*198c0*/  ISETP.LT.AND P3, PT, R29, UR4, !P0 ;  /* 0x000000041d007c0c */ /* 0x000fe2000c761270 */
[----:B------:R-:W-:Y:S01]  /*198d0*/  ULDC UR4, c[0x0][0x248] ;  /* 0x0000920000047ab9 */ /* 0x000fe20000000800 */
[C---:B------:R-:W-:Y:S01]  /*198e0*/  LEA.HI.X.SX32 R29, R68.reuse, R3, 0x1, P2 ;  /* 0x00000003441d7211 */ /* 0x040fe200010f0eff */
[----:B----4-:R-:W-:Y:S01]  /*198f0*/  VIADD R70, R68, UR4 ;  /* 0x0000000444467c36 */ /* 0x010fe20008000000 */
[----:B------:R-:W-:Y:S01]  /*19900*/  PRMT R71, R30, 0x7772, RZ ;  /* 0x000077721e477816 */ /* 0x000fe200000000ff */
[----:B------:R-:W-:Y:S01]  /*19910*/  VIADD R65, R0, 0x11 ;  /* 0x0000001100417836 */ /* 0x000fe20000000000 */
[----:B------:R-:W-:Y:S01]  /*19920*/  ULDC UR4, c[0x0][0x22c] ;  /* 0x00008b0000047ab9 */ /* 0x000fe20000000800 */
[----:B------:R-:W-:-:S02]  /*19930*/  ULDC UR5, c[0x0][0x22c] ;  /* 0x00008b0000057ab9 */ /* 0x000fc40000000800 */
[----:B------:R3:W-:Y:S01]  /*19940*/  @P1 STG.E.U8 desc[UR16][R28.64], R71 ;  /* 0x000000471c001986 */ /* 0x0007e2000c101110 */
[CC--:B------:R-:W-:Y:S02]  /*19950*/  IADD3 R68, P1, R70.reuse, R64.reuse, RZ ;  /* 0x0000004046447210 */ /* 0x0c0fe40007f3e0ff */
[----:B------:R-:W-:Y:S01]  /*19960*/  ISETP.LT.AND P2, PT, R65, UR4, !P0 ;  /* 0x0000000441007c0c */ /* 0x000fe2000c741270 */
[----:B------:R-:W-:Y:S01]  /*19970*/  ULDC UR4, c[0x0][0x248] ;  /* 0x0000920000047ab9 */ /* 0x000fe20000000800 */
[C---:B------:R-:W-:Y:S01]  /*19980*/  LEA.HI.X.SX32 R69, R70.reuse, R3, 0x1, P1 ;  /* 0x0000000346457211 */ /* 0x040fe200008f0eff */
[----:B------:R-:W-:Y:S01]  /*19990*/  VIADD R70, R70, UR4 ;  /* 0x0000000446467c36 */ /* 0x000fe20008000000 */
[----:B--2---:R-:W-:Y:S01]  /*199a0*/  PRMT R67, R30, 0x7773, RZ ;  /* 0x000077731e437816 */ /* 0x004fe200000000ff */
[----:B------:R-:W-:Y:S02]  /*199b0*/  ULDC UR4, c[0x0][0x248] ;  /* 0x0000920000047ab9 */ /* 0x000fe40000000800 */
[C---:B------:R-:W-:Y:S01]  /*199c0*/  VIADD R66, R70.reuse, UR4 ;  /* 0x0000000446427c36 */ /* 0x040fe20008000000 */
[----:B------:R-:W-:Y:S01]  /*199d0*/  ULDC UR4, c[0x0][0x248] ;  /* 0x0000920000047ab9 */ /* 0x000fe20000000800 */
[----:B------:R2:W-:Y:S01]  /*199e0*/  @P4 STG.E.U8 desc[UR16][R68.64], R67 ;  /* 0x0000004344004986 */ /* 0x0005e2000c101110 */
[----:B---3--:R-:W-:Y:S01]  /*199f0*/  IADD3 R28, P4, R70, R64, RZ ;  /* 0x00000040461c7210 */ /* 0x008fe20007f9e0ff */
[----:B------:R-:W-:Y:S01]  /*19a00*/  VIADD R65, R0, 0x12 ;  /* 0x0000001200417836 */ /* 0x000fe20000000000 */
[----:B------:R-:W-:-:S02]  /*19a10*/  PRMT R73, R31, 0x7772, RZ ;  /* 0x000077721f497816 */ /* 0x000fc400000000ff */
[-C--:B------:R-:W-:Y:S02]  /*19a20*/  LEA.HI.X.SX32 R29, R70, R3.reuse, 0x1, P4 ;  /* 0x00000003461d7211 */ /* 0x080fe400020f0eff */
[CC--:B------:R-:W-:Y:S02]  /*19a30*/  IADD3 R30, P4, R66.reuse, R64.reuse, RZ ;  /* 0x00000040421e7210 */ /* 0x0c0fe40007f9e0ff */
[----:B------:R-:W-:Y:S01]  /*19a40*/  ISETP.LT.AND P1, PT, R65, UR5, !P0 ;  /* 0x0000000541007c0c */ /* 0x000fe2000c721270 */
[----:B--2---:R-:W-:Y:S01]  /*19a50*/  VIADD R68, R66, UR4 ;  /* 0x0000000442447c36 */ /* 0x004fe20008000000 */
[----:B------:R-:W-:Y:S01]  /*19a60*/  PRMT R71, R31, 0x7773, RZ ;  /* 0x000077731f477816 */ /* 0x000fe200000000ff */
[----:B------:R-:W-:Y:S01]  /*19a70*/  VIADD R65, R0, 0x13 ;  /* 0x0000001300417836 */ /* 0x000fe20000000000 */
[-C--:B------:R-:W-:Y:S01]  /*19a80*/  LEA.HI.X.SX32 R31, R66, R3.reuse, 0x1, P4 ;  /* 0x00000003421f7211 */ /* 0x080fe200020f0eff */
[----:B------:R2:W-:Y:S01]  /*19a90*/  @P6 STG.E.U8 desc[UR16][R28.64], R73 ;  /* 0x000000491c006986 */ /* 0x0005e2000c101110 */
[-C--:B------:R-:W-:Y:S01]  /*19aa0*/  IADD3 R66, P6, R68, R64.reuse, RZ ;  /* 0x0000004044427210 */ /* 0x080fe20007fde0ff */
[----:B------:R-:W-:Y:S01]  /*19ab0*/  ULDC UR5, c[0x0][0x22c] ;  /* 0x00008b0000057ab9 */ /* 0x000fe20000000800 */
[----:B------:R-:W-:Y:S01]  /*19ac0*/  ULDC UR4, c[0x0][0x248] ;  /* 0x0000920000047ab9 */ /* 0x000fe20000000800 */
[----:B------:R-:W-:Y:S01]  /*19ad0*/  ISETP.LT.AND P4, PT, R65, UR5, !P0 ;  /* 0x0000000541007c0c */ /* 0x000fe2000c781270 */
[----:B------:R-:W-:Y:S01]  /*19ae0*/  VIADD R65, R0, 0x14 ;  /* 0x0000001400417836 */ /* 0x000fe20000000000 */
[CC--:B------:R-:W-:Y:S01]  /*19af0*/  LEA.HI.X.SX32 R67, R68.reuse, R3.reuse, 0x1, P6 ;  /* 0x0000000344437211 */ /* 0x0c0fe200030f0eff */
[----:B------:R-:W-:Y:S01]  /*19b00*/  VIADD R68, R68, UR4 ;  /* 0x0000000444447c36 */ /* 0x000fe20008000000 */
[----:B------:R-:W-:Y:S01]  /*19b10*/  PRMT R75, R8, 0x7770, RZ ;  /* 0x00007770084b7816 */ /* 0x000fe200000000ff */
[----:B------:R3:W-:Y:S01]  /*19b20*/  @P5 STG.E.U8 desc[UR16][R30.64], R71 ;  /* 0x000000471e005986 */ /* 0x0007e2000c101110 */
[----:B------:R-:W-:Y:S01]  /*19b30*/  ULDC UR5, c[0x0][0x22c] ;  /* 0x00008b0000057ab9 */ /* 0x000fe20000000800 */
[----:B------:R-:W-:Y:S01]  /*19b40*/  ULDC UR4, c[0x0][0x248] ;  /* 0x0000920000047ab9 */ /* 0x000fe20000000800 */
[----:B--2---:R-:W-:Y:S01]  /*19b50*/  VIADD R29, R0, 0x15 ;  /* 0x00000015001d7836 */ /* 0x004fe20000000000 */
[----:B------:R2:W-:Y:S01]  /*19b60*/  @P3 STG.E.U8 desc[UR16][R66.64], R75 ;  /* 0x0000004b42003986 */ /* 0x0005e2000c101110 */
[----:B------:R-:W-:Y:S01]  /*19b70*/  ISETP.LT.AND P6, PT, R65, UR5, !P0 ;  /* 0x0000000541007c0c */ /* 0x000fe2000c7c1270 */
[----:B------:R-:W-:Y:S01]  /*19b80*/  ULDC UR5, c[0x0][0x22c] ;  /* 0x00008b0000057ab9 */ /* 0x000fe20000000800 */
[C---:B------:R-:W-:Y:S01]  /*19b90*/  IADD3 R28, P3, R68.reuse, R64, RZ ;  /* 0x00000040441c7210 */ /* 0x040fe20007f7e0ff */
[C---:B------:R-:W-:Y:S01]  /*19ba0*/  VIADD R69, R68.reuse, UR4 ;  /* 0x0000000444457c36 */ /* 0x040fe20008000000 */
[----:B------:R-:W-:Y:S01]  /*19bb0*/  ISETP.LT.AND P5, PT, R29, UR5, !P0 ;  /* 0x000000051d007c0c */ /* 0x000fe2000c7a1270 */
[----:B------:R-:W-:Y:S01]  /*19bc0*/  ULDC UR4, c[0x0][0x22c] ;  /* 0x00008b0000047ab9 */ /* 0x000fe20000000800 */
[----:B------:R-:W-:Y:S01]  /*19bd0*/  LEA.HI.X.SX32 R29, R68, R3, 0x1, P3 ;  /* 0x00000003441d7211 */ /* 0x000fe200018f0eff */
[----:B---3--:R-:W-:Y:S01]  /*19be0*/  VIADD R31, R0, 0x16 ;  /* 0x00000016001f7836 */ /* 0x008fe20000000000 */
[----:B------:R-:W-:-:S02]  /*19bf0*/  PRMT R71, R8, 0x7771, RZ ;  /* 0x0000777108477816 */ /* 0x000fc400000000ff */
[----:B------:R-:W-:Y:S01]  /*19c00*/  PRMT R73, R9, 0x7770, RZ ;  /* 0x0000777009497816 */ /* 0x000fe200000000ff */
[----:B------:R-:W-:Y:S01]  /*19c10*/  VIADD R65, R0, 0x17 ;  /* 0x0000001700417836 */ /* 0x000fe20000000000 */
[-C--:B------:R-:W-:Y:S01]  /*19c20*/  IADD3 R30, P3, R69, R64.reuse, RZ ;  /* 0x00000040451e7210 */ /* 0x080fe20007f7e0ff */
[----:B------:R3:W-:Y:S01]  /*19c30*/  @P2 STG.E.U8 desc[UR16][R28.64], R71 ;  /* 0x000000471c002986 */ /* 0x0007e2000c101110 */
[----:B------:R-:W-:Y:S01]  /*19c40*/  ISETP.LT.AND P2, PT, R31, UR4, !P0 ;  /* 0x000000041f007c0c */ /* 0x000fe2000c741270 */
[----:B------:R-:W-:Y:S01]  /*19c50*/  ULDC UR4, c[0x0][0x248] ;  /* 0x0000920000047ab9 */ /* 0x000fe20000000800 */
[C---:B------:R-:W-:Y:S01]  /*19c60*/  LEA.HI.X.SX32 R31, R69.reuse, R3, 0x1, P3 ;  /* 0x00000003451f7211 */ /* 0x040fe200018f0eff */
[----:B------:R-:W-:Y:S01]  /*19c70*/  VIADD R69, R69, UR4 ;  /* 0x0000000445457c36 */ /* 0x000fe20008000000 */
[----:B------:R-:W-:Y:S01]  /*19c80*/  ULDC UR4, c[0x0][0x22c] ;  /* 0x00008b0000047ab9 */ /* 0x000fe20000000800 */
[----:B------:R-:W-:Y:S02]  /*19c90*/  ULDC UR5, c[0x0][0x22c] ;  /* 0x00008b0000057ab9 */ /* 0x000fe40000000800 */
[----:B------:R4:W-:Y:S01]  /*19ca0*/  @P1 STG.E.U8 desc[UR16][R30.64], R73 ;  /* 0x000000491e001986 */ /* 0x0009e2000c101110 */
[----:B--2---:R-:W-:-:S02]  /*19cb0*/  IADD3 R66, P1, R69, R64, RZ ;  /* 0x0000004045427210 */ /* 0x004fc40007f3e0ff */
[----:B------:R-:W-:Y:S01]  /*19cc0*/  ISETP.LT.AND P3, PT, R65, UR4, !P0 ;  /* 0x0000000441007c0c */ /* 0x000fe2000c761270 */
[----:B------:R-:W-:Y:S01]  /*19cd0*/  ULDC UR4, c[0x0][0x248] ;  /* 0x0000920000047ab9 */ /* 0x000fe20000000800 */
[----:B---3--:R-:W-:Y:S01]  /*19ce0*/  VIADD R28, R0, 0x18 ;  /* 0x00000018001c7836 */ /* 0x008fe20000000000 */
[CC--:B------:R-:W-:Y:S01]  /*19cf0*/  LEA.HI.X.SX32 R67, R69.reuse, R3.reuse, 0x1, P1 ;  /* 0x0000000345437211 */ /* 0x0c0fe200008f0eff */
[----:B------:R-:W-:Y:S01]  /*19d00*/  VIADD R69, R69, UR4 ;  /* 0x0000000445457c36 */ /* 0x000fe20008000000 */
[----:B------:R-:W-:Y:S01]  /*19d10*/  PRMT R71, R9, 0x7771, RZ ;  /* 0x0000777109477816 */ /* 0x000fe200000000ff */
[----:B------:R-:W-:Y:S01]  /*19d20*/  ULDC UR4, c[0x0][0x248] ;  /* 0x0000920000047ab9 */ /* 0x000fe20000000800 */
[----:B------:R-:W-:Y:S01]  /*19d30*/  ISETP.LT.AND P1, PT, R28, UR5, !P0 ;  /* 0x000000051c007c0c */ /* 0x000fe2000c721270 */
[----:B------:R-:W-:Y:S02]  /*19d40*/  ULDC UR5, c[0x0][0x248] ;  /* 0x0000920000057ab9 */ /* 0x000fe40000000800 */
[----:B------:R2:W-:Y:S01]  /*19d50*/  @P4 STG.E.U8 desc[UR16][R66.64], R71 ;  /* 0x0000004742004986 */ /* 0x0005e2000c101110 */
[CC--:B------:R-:W-:Y:S01]  /*19d60*/  IADD3 R28, P4, R69.reuse, R64.reuse, RZ ;  /* 0x00000040451c7210 */ /* 0x0c0fe20007f9e0ff */
[C---:B----4-:R-:W-:Y:S01]  /*19d70*/  VIADD R31, R69.reuse, UR4 ;  /* 0x00000004451f7c36 */ /* 0x050fe20008000000 */
[----:B------:R-:W-:Y:S01]  /*19d80*/  PRMT R73, R10, 0x7770, RZ ;  /* 0x000077700a497816 */ /* 0x000fe200000000ff */
[----:B------:R-:W-:Y:S01]  /*19d90*/  VIADD R65, R0, 0x19 ;  /* 0x0000001900417836 */ /* 0x000fe20000000000 */
[-C--:B------:R-:W-:Y:S01]  /*19da0*/  LEA.HI.X.SX32 R29, R69, R3.reuse, 0x1, P4 ;  /* 0x00000003451d7211 */ /* 0x080fe200020f0eff */
[C---:B------:R-:W-:Y:S01]  /*19db0*/  VIADD R68, R31.reuse, UR5 ;  /* 0x000000051f447c36 */ /* 0x040fe20008000000 */
[CC--:B------:R-:W-:Y:S01]  /*19dc0*/  IADD3 R30, P4, R31.reuse, R64.reuse, RZ ;  /* 0x000000401f1e7210 */ /* 0x0c0fe20007f9e0ff */
[----:B------:R-:W-:Y:S01]  /*19dd0*/  ULDC UR4, c[0x0][0x22c] ;  /* 0x00008b0000047ab9 */ /* 0x000fe20000000800 */
[----:B------:R-:W-:Y:S01]  /*19de0*/  PRMT R69, R10, 0x7771, RZ ;  /* 0x000077710a457816 */ /* 0x000fe200000000ff */
[----:B------:R3:W-:Y:S01]  /*19df0*/  @P6 STG.E.U8 desc[UR16][R28.64], R73 ;  /* 0x000000491c006986 */ /* 0x0007e2000c101110 */
[----:B------:R-:W-:Y:S01]  /*19e00*/  LEA.HI.X.SX32 R31, R31, R3, 0x1, P4 ;  /* 0x000000031f1f7211 */ /* 0x000fe200020f0eff */
[----:B------:R-:W-:Y:S01]  /*19e10*/  ULDC UR5, c[0x0][0x22c] ;  /* 0x00008b0000057ab9 */ /* 0x000fe20000000800 */
[----:B--2---:R-:W-:-:S02]  /*19e20*/  IADD3 R66, P6, R68, R64, RZ ;  /* 0x0000004044427210 */ /* 0x004fc40007fde0ff */
[----:B------:R-:W-:Y:S01]  /*19e30*/  ISETP.LT.AND P4, PT, R65, UR4, !P0 ;  /* 0x0000000441007c0c */ /* 0x000fe2000c781270 */
[----:B------:R-:W-:Y:S01]  /*19e40*/  ULDC UR4, c[0x0][0x248] ;  /* 0x0000920000047ab9 */ /* 0x000fe20000000800 */
[----:B------:R-:W-:Y:S01]  /*19e50*/  LEA.HI.X.SX32 R67, R68, R3, 0x1, P6 ;  /* 0x0000000344437211 */ /* 0x000fe200030f0eff */
[----:B------:R-:W-:Y:S01]  /*19e60*/  VIADD R65, R0, 0x1a ;  /* 0x0000001a00417836 */ /* 0x000fe20000000000 */
[----:B------:R-:W-:Y:S01]  /*19e70*/  PRMT R71, R11, 0x7770, RZ ;  /* 0x000077700b477816 */ /* 0x000fe200000000ff */
[----:B------:R-:W-:Y:S01]  /*19e80*/  VIADD R68, R68, UR4 ;  /* 0x0000000444447c36 */ /* 0x000fe20008000000 */
[----:B------:R2:W-:Y:S01]  /*19e90*/  @P5 STG.E.U8 desc[UR16][R30.64], R69 ;  /* 0x000000451e005986 */ /* 0x0005e2000c101110 */
[----:B---3--:R-:W-:Y:S01]  /*19ea0*/  VIADD R29, R0, 0x1b ;  /* 0x0000001b001d7836 */ /* 0x008fe20000000000 */
[----:B------:R-:W-:Y:S01]  /*19eb0*/  ISETP.LT.AND P6, PT, R65, UR5, !P0 ;  /* 0x0000000541007c0c */ /* 0x000fe2000c7c1270 */
[----:B------:R-:W-:Y:S01]  /*19ec0*/  ULDC UR5, c[0x0][0x22c] ;  /* 0x00008b0000057ab9 */ /* 0x000fe20000000800 */
[----:B------:R3:W-:Y:S01]  /*19ed0*/  @P2 STG.E.U8 desc[UR16][R66.64], R71 ;  /* 0x0000004742002986 */ /* 0x0007e2000c101110 */
[----:B------:R-:W-:Y:S01]  /*19ee0*/  IADD3 R28, P2, R68, R64, RZ ;  /* 0x00000040441c7210 */ /* 0x000fe20007f5e0ff */
[----:B------:R-:W-:Y:S01]  /*19ef0*/  ULDC UR4, c[0x0][0x248] ;  /* 0x0000920000047ab9 */ /* 0x000fe20000000800 */
[----:B------:R-:W-:-:S02]  /*19f00*/  ISETP.LT.AND P5, PT, R29, UR5, !P0 ;  /* 0x000000051d007c0c */ /* 0x000fc4000c7a1270 */
[----:B------:R-:W-:Y:S01]  /*19f10*/  PRMT R73, R11, 0x7771, RZ ;  /* 0x000077710b497816 */ /* 0x000fe200000000ff */
[----:B--2---:R-:W-:Y:S01]  /*19f20*/  VIADD R31, R0, 0x1c ;  /* 0x0000001c001f7836 */ /* 0x004fe20000000000 */
[CC--:B------:R-:W-:Y:S01]  /*19f30*/  LEA.HI.X.SX32 R29, R68.reuse, R3.reuse, 0x1, P2 ;  /* 0x00000003441d7211 */ /* 0x0c0fe200010f0eff */
[----:B------:R-:W-:Y:S01]  /*19f40*/  VIADD R69, R68, UR4 ;  /* 0x0000000444457c36 */ /* 0x000fe20008000000 */
[----:B------:R-:W-:Y:S01]  /*19f50*/  ULDC UR4, c[0x0][0x22c] ;  /* 0x00008b0000047ab9 */ /* 0x000fe20000000800 */
[----:B---3--:R-:W-:Y:S01]  /*19f60*/  PRMT R71, R8, 0x7772, RZ ;  /* 0x0000777208477816 */ /* 0x008fe200000000ff */
[----:B------:R-:W-:Y:S01]  /*19f70*/  VIADD R65, R0, 0x1d ;  /* 0x0000001d00417836 */ /* 0x000fe20000000000 */
[----:B------:R2:W-:Y:S01]  /*19f80*/  @P3 STG.E.U8 desc[UR16][R28.64], R73 ;  /* 0x000000491c003986 */ /* 0x0005e2000c101110 */
[----:B------:R-:W-:Y:S01]  /*19f90*/  IADD3 R30, P2, R69, R64, RZ ;  /* 0x00000040451e7210 */ /* 0x000fe20007f5e0ff */
[----:B------:R-:W-:Y:S01]  /*19fa0*/  ULDC UR5, c[0x0][0x22c] ;  /* 0x00008b0000057ab9 */ /* 0x000fe20000000800 */
[----:B------:R-:W-:Y:S01]  /*19fb0*/  ISETP.LT.AND P3, PT, R31, UR4, !P0 ;  /* 0x000000041f007c0c */ /* 0x000fe2000c761270 */
[----:B------:R-:W-:Y:S01]  /*19fc0*/  ULDC UR4, c[0x0][0x248] ;  /* 0x0000920000047ab9 */ /* 0x000fe20000000800 */
[C---:B------:R-:W-:Y:S01]  /*19fd0*/  LEA.HI.X.SX32 R31, R69.reuse, R3, 0x1, P2 ;  /* 0x00000003451f7211 */ /* 0x040fe200010f0eff */
[----:B------:R-:W-:Y:S01]  /*19fe0*/  VIADD R69, R69, UR4 ;  /* 0x0000000445457c36 */ /* 0x000fe20008000000 */
[----:B------:R-:W-:-:S03]  /*19ff0*/  ULDC UR4, c[0x0][0x22c] ;  /* 0x00008b0000047ab9 */ /* 0x000fc60000000800 */
[----:B------:R3:W-:Y:S01]  /*1a000*/  @P1 STG.E.U8 desc[UR16][R30.64], R71 ;  /* 0x000000471e001986 */ /* 0x0007e2000c101110 */
[-C--:B------:R-:W-:Y:S02]  /*1a010*/  IADD3 R66, P1, R69, R64.reuse, RZ ;  /* 0x0000004045427210 */ /* 0x080fe40007f3e0ff */
[----:B------:R-:W-:Y:S01]  /*1a020*/  ISETP.LT.AND P2, PT, R65, UR4, !P0 ;  /* 0x0000000441007c0c */ /* 0x000fe2000c741270 */
[----:B------:R-:W-:Y:S01]  /*1a030*/  ULDC UR4, c[0x0][0x248] ;  /* 0x0000920000047ab9 */ /* 0x000fe20000000800 */
[----:B--2---:R-:W-:Y:S01]  /*1a040*/  VIADD R28, R0, 0x1e ;  /* 0x0000001e001c7836 */ /* 0x004fe20000000000 */
[CC--:B------:R-:W-:Y:S01]  /*1a050*/  LEA.HI.X.SX32 R67, R69.reuse, R3.reuse, 0x1, P1 ;  /* 0x0000000345437211 */ /* 0x0c0fe200008f0eff */
[----:B------:R-:W-:Y:S01]  /*1a060*/  VIADD R69, R69, UR4 ;  /* 0x0000000445457c36 */ /* 0x000fe20008000000 */
[----:B------:R-:W-:Y:S01]  /*1a070*/  PRMT R65, R8, 0x7773, RZ ;  /* 0x0000777308417816 */ /* 0x000fe200000000ff */
[----:B------:R-:W-:Y:S01]  /*1a080*/  ULDC UR4, c[0x0][0x248] ;  /* 0x0000920000047ab9 */ /* 0x000fe20000000800 */
[----:B------:R-:W-:Y:S01]  /*1a090*/  ISETP.LT.AND P1, PT, R28, UR5, !P0 ;  /* 0x000000051c007c0c */ /* 0x000fe2000c721270 */
[----:B------:R-:W-:Y:S01]  /*1a0a0*/  ULDC UR5, c[0x0][0x248] ;  /* 0x0000920000057ab9 */ /* 0x000fe20000000800 */
[C---:B---3--:R-:W-:Y:S01]  /*1a0b0*/  VIADD R31, R69.reuse, UR4 ;  /* 0x00000004451f7c36 */ /* 0x048fe20008000000 */
[----:B------:R2:W-:Y:S01]  /*1a0c0*/  @P4 STG.E.U8 desc[UR16][R66.64], R65 ;  /* 0x0000004142004986 */ /* 0x0005e2000c101110 */
[----:B------:R-:W-:Y:S01]  /*1a0d0*/  IADD3 R28, P4, R69, R64, RZ ;  /* 0x00000040451c7210 */ /* 0x000fe20007f9e0ff */
[----:B------:R-:W-:Y:S01]  /*1a0e0*/  VIADD R30, R0, 0x1f ;  /* 0x0000001f001e7836 */ /* 0x000fe20000000000 */
[----:B------:R-:W-:Y:S01]  /*1a0f0*/  PRMT R71, R9, 0x7772, RZ ;  /* 0x0000777209477816 */ /* 0x000fe200000000ff */
[----:B------:R-:W-:Y:S01]  /*1a100*/  ULDC UR4, c[0x0][0x22c] ;  /* 0x00008b0000047ab9 */ /* 0x000fe20000000800 */
[----:B------:R-:W-:-:S02]  /*1a110*/  LEA.HI.X.SX32 R29, R69, R3, 0x1, P4 ;  /* 0x00000003451d7211 */ /* 0x000fc400020f0eff */
[-C--:B------:R-:W-:Y:S02]  /*1a120*/  IADD3 R8, P4, R31, R64.reuse, RZ ;  /* 0x000000401f087210 */ /* 0x080fe40007f9e0ff */
[----:B------:R-:W-:Y:S01]  /*1a130*/  PRMT R69, R9, 0x7773, RZ ;  /* 0x0000777309457816 */ /* 0x000fe200000000ff */
[C---:B--2---:R-:W-:Y:S01]  /*1a140*/  VIADD R66, R31.reuse, UR5 ;  /* 0x000000051f427c36 */ /* 0x044fe20008000000 */
[-C--:B------:R-:W-:Y:S01]  /*1a150*/  LEA.HI.X.SX32 R9, R31, R3.reuse, 0x1, P4 ;  /* 0x000000031f097211 */ /* 0x080fe200020f0eff */
[----:B------:R2:W-:Y:S01]  /*1a160*/  @P6 STG.E.U8 desc[UR16][R28.64], R71 ;  /* 0x000000471c006986 */ /* 0x0005e2000c101110 */
[----:B------:R-:W-:Y:S01]  /*1a170*/  ISETP.LT.AND P4, PT, R30, UR4, !P0 ;  /* 0x000000041e007c0c */ /* 0x000fe2000c781270 */
[----:B------:R-:W-:Y:S01]  /*1a180*/  ULDC UR4, c[0x0][0x248] ;  /* 0x0000920000047ab9 */ /* 0x000fe20000000800 */
[----:B------:R-:W-:Y:S01]  /*1a190*/  IADD3 R30, P6, R66, R64, RZ ;  /* 0x00000040421e7210 */ /* 0x000fe20007fde0ff */
[----:B------:R-:W-:Y:S01]  /*1a1a0*/  VIADD R65, R0, 0x20 ;  /* 0x0000002000417836 */ /* 0x000fe20000000000 */
[----:B------:R-:W-:Y:S01]  /*1a1b0*/  PRMT R67, R10, 0x7772, RZ ;  /* 0x000077720a437816 */ /* 0x000fe200000000ff */
[----:B------:R-:W-:Y:S01]  /*1a1c0*/  ULDC UR5, c[0x0][0x22c] ;  /* 0x00008b0000057ab9 */ /* 0x000fe20000000800 */
[C---:B------:R-:W-:Y:S01]  /*1a1d0*/  LEA.HI.X.SX32 R31, R66.reuse, R3, 0x1, P6 ;  /* 0x00000003421f7211 */ /* 0x040fe200030f0eff */
[----:B------:R-:W-:Y:S01]  /*1a1e0*/  VIADD R66, R66, UR4 ;  /* 0x0000000442427c36 */ /* 0x000fe20008000000 */
[----:B------:R3:W-:Y:S01]  /*1a1f0*/  @P5 STG.E.U8 desc[UR16][R8.64], R69 ;  /* 0x0000004508005986 */ /* 0x0007e2000c101110 */
[----:B------:R-:W-:-:S03]  /*1a200*/  ULDC UR4, c[0x0][0x248] ;  /* 0x0000920000047ab9 */ /* 0x000fc60000000800 */
[----:B------:R4:W-:Y:S01]  /*1a210*/  @P3 STG.E.U8 desc[UR16][R30.64], R67 ;  /* 0x000000431e003986 */ /* 0x0009e2000c101110 */
[----:B------:R-:W-:Y:S01]  /*1a220*/  ISETP.LT.AND P6, PT, R65, UR5, !P0 ;  /* 0x0000000541007c0c */ /* 0x000fe2000c7c1270 */
[----:B--2---:R-:W-:Y:S01]  /*1a230*/  VIADD R28, R0, 0x21 ;  /* 0x00000021001c7836 */ /* 0x004fe20000000000 */
[----:B------:R-:W-:Y:S01]  /*1a240*/  ULDC UR5, c[0x0][0x22c] ;  /* 0x00008b0000057ab9 */ /* 0x000fe20000000800 */
[C---:B------:R-:W-:Y:S01]  /*1a250*/  VIADD R65, R66.reuse, UR4 ;  /* 0x0000000442417c36 */ /* 0x040fe20008000000 */
[----:B------:R-:W-:Y:S01]  /*1a260*/  ULDC UR4, c[0x0][0x22c] ;  /* 0x00008b0000047ab9 */ /* 0x000fe20000000800 */
[----:B---3--:R-:W-:Y:S02]  /*1a270*/  IADD3 R8, P3, R66, R64, RZ ;  /* 0x0000004042087210 */ /* 0x008fe40007f7e0ff */
[----:B------:R-:W-:Y:S01]  /*1a280*/  PRMT R69, R10, 0x7773, RZ ;  /* 0x000077730a457816 */ /* 0x000fe200000000ff */
[----:B------:R-:W-:Y:S01]  /*1a290*/  VIADD R10, R0, 0x22 ;  /* 0x00000022000a7836 */ /* 0x000fe20000000000 */
[----:B------:R-:W-:-:S02]  /*1a2a0*/  LEA.HI.X.SX32 R9, R66, R3, 0x1, P3 ;  /* 0x0000000342097211 */ /* 0x000fc400018f0eff */
[----:B------:R-:W-:Y:S02]  /*1a2b0*/  ISETP.LT.AND P5, PT, R28, UR5, !P0 ;  /* 0x000000051c007c0c */ /* 0x000fe4000c7a1270 */
[----:B----4-:R-:W-:Y:S01]  /*1a2c0*/  PRMT R67, R11, 0x7772, RZ ;  /* 0x000077720b437816 */ /* 0x010fe200000000ff */
[----:B------:R2:W-:Y:S01]  /*1a2d0*/  @P2 STG.E.U8 desc[UR16][R8.64], R69 ;  /* 0x0000004508002986 */ /* 0x0005e2000c101110 */
[CC--:B------:R-:W-:Y:S01]  /*1a2e0*/  IADD3 R28, P3, R65.reuse, R64.reuse, RZ ;  /* 0x00000040411c7210 */ /* 0x0c0fe20007f7e0ff */
[----:B------:R-:W-:Y:S01]  /*1a2f0*/  VIADD R30, R0, 0x23 ;  /* 0x00000023001e7836 */ /* 0x000fe20000000000 */
[----:B------:R-:W-:Y:S01]  /*1a300*/  ISETP.LT.AND P2, PT, R10, UR4, !P0 ;  /* 0x000000040a007c0c */ /* 0x000fe2000c741270 */
[----:B------:R-:W-:Y:S01]  /*1a310*/  ULDC UR4, c[0x0][0x248] ;  /* 0x0000920000047ab9 */ /* 0x000fe20000000800 */
[C---:B------:R-:W-:Y:S01]  /*1a320*/  LEA.HI.X.SX32 R29, R65.reuse, R3, 0x1, P3 ;  /* 0x00000003411d7211 */ /* 0x040fe200018f0eff */
[----:B------:R-:W-:Y:S01]  /*1a330*/  VIADD R65, R65, UR4 ;  /* 0x0000000441417c36 */ /* 0x000fe20008000000 */
[----:B------:R-:W-:Y:S01]  /*1a340*/  ULDC UR4, c[0x0][0x22c] ;  /* 0x00008b0000047ab9 */ /* 0x000fe20000000800 */
[----:B------:R-:W-:Y:S01]  /*1a350*/  PRMT R31, R11, 0x7773, RZ ;  /* 0x000077730b1f7816 */ /* 0x000fe200000000ff */
[----:B------:R-:W-:Y:S01]  /*1a360*/  ULDC UR5, c[0x0][0x22c] ;  /* 0x00008b0000057ab9 */ /* 0x000fe20000000800 */
[----:B------:R3:W-:Y:S01]  /*1a370*/  @P1 STG.E.U8 desc[UR16][R28.64], R67 ;  /* 0x000000431c001986 */ /* 0x0007e2000c101110 */
[----:B------:R-:W-:-:S02]  /*1a380*/  IADD3 R10, P1, R65, R64, RZ ;  /* 0x00000040410a7210 */ /* 0x000fc40007f3e0ff */
[----:B------:R-:W-:Y:S01]  /*1a390*/  ISETP.LT.AND P3, PT, R30, UR4, !P0 ;  /* 0x000000041e007c0c */ /* 0x000fe2000c761270 */
[----:B------:R-:W-:Y:S01]  /*1a3a0*/  ULDC UR4, c[0x0][0x248] ;  /* 0x0000920000047ab9 */ /* 0x000fe20000000800 */
[----:B--2---:R-:W-:Y:S01]  /*1a3b0*/  VIADD R8, R0, 0x24 ;  /* 0x0000002400087836 */ /* 0x004fe20000000000 */
[CC--:B------:R-:W-:Y:S01]  /*1a3c0*/  LEA.HI.X.SX32 R11, R65.reuse, R3.reuse, 0x1, P1 ;  /* 0x00000003410b7211 */ /* 0x0c0fe200008f0eff */
[----:B------:R-:W-:Y:S01]  /*1a3d0*/  VIADD R65, R65, UR4 ;  /* 0x0000000441417c36 */ /* 0x000fe20008000000 */
[----:B------:R-:W-:Y:S02]  /*1a3e0*/  ULDC UR4, c[0x0][0x248] ;  /* 0x0000920000047ab9 */ /* 0x000fe40000000800 */
[----:B------:R-:W-:Y:S01]  /*1a3f0*/  ISETP.LT.AND P1, PT, R8, UR5, !P0 ;  /* 0x0000000508007c0c */ /* 0x000fe2000c721270 */
[----:B------:R2:W-:Y:S01]  /*1a400*/  @P4 STG.E.U8 desc[UR16][R10.64], R31 ;  /* 0x0000001f0a004986 */ /* 0x0005e2000c101110 */
[CC--:B------:R-:W-:Y:S01]  /*1a410*/  IADD3 R8, P4, R65.reuse, R64.reuse, RZ ;  /* 0x0000004041087210 */ /* 0x0c0fe20007f9e0ff */
[C---:B---3--:R-:W-:Y:S01]  /*1a420*/  VIADD R29, R65.reuse, UR4 ;  /* 0x00000004411d7c36 */ /* 0x048fe20008000000 */
[----:B------:R-:W-:Y:S01]  /*1a430*/  ULDC UR5, c[0x0][0x248] ;  /* 0x0000920000057ab9 */ /* 0x000fe20000000800 */
[----:B------:R-:W-:Y:S01]  /*1a440*/  PRMT R69, R4, 0x7770, RZ ;  /* 0x0000777004457816 */ /* 0x000fe200000000ff */
[----:B------:R-:W-:Y:S01]  /*1a450*/  VIADD R30, R0, 0x25 ;  /* 0x00000025001e7836 */ /* 0x000fe20000000000 */
[----:B------:R-:W-:Y:S01]  /*1a460*/  LEA.HI.X.SX32 R9, R65, R3, 0x1, P4 ;  /* 0x0000000341097211 */ /* 0x000fe200020f0eff */
[----:B------:R-:W-:Y:S01]  /*1a470*/  ULDC UR4, c[0x0][0x22c] ;  /* 0x00008b0000047ab9 */ /* 0x000fe20000000800 */
[C---:B------:R-:W-:Y:S01]  /*1a480*/  IADD3 R28, P4, R29.reuse, R64, RZ ;  /* 0x000000401d1c7210 */ /* 0x040fe20007f9e0ff */
[----:B--2---:R-:W-:-:S02]  /*1a490*/  VIADD R31, R29, UR5 ;  /* 0x000000051d1f7c36 */ /* 0x004fc40008000000 */
[----:B------:R2:W-:Y:S01]  /*1a4a0*/  @P6 STG.E.U8 desc[UR16][R8.64], R69 ;  /* 0x0000004508006986 */ /* 0x0005e2000c101110 */
[-C--:B------:R-:W-:Y:S01]  /*1a4b0*/  LEA.HI.X.SX32 R29, R29, R3.reuse, 0x1, P4 ;  /* 0x000000031d1d7211 */ /* 0x080fe200020f0eff */
[----:B------:R-:W-:Y:S01]  /*1a4c0*/  ULDC UR5, c[0x0][0x22c] ;  /* 0x00008b0000057ab9 */ /* 0x000fe20000000800 */
[CC--:B------:R-:W-:Y:S02]  /*1a4d0*/  IADD3 R10, P6, R31.reuse, R64.reuse, RZ ;  /* 0x000000401f0a7210 */ /* 0x0c0fe40007fde0ff */
[----:B------:R-:W-:Y:S01]  /*1a4e0*/  ISETP.LT.AND P4, PT, R30, UR4, !P0 ;  /* 0x000000041e007c0c */ /* 0x000fe2000c781270 */
[----:B------:R-:W-:Y:S01]  /*1a4f0*/  ULDC UR4, c[0x0][0x248] ;  /* 0x0000920000047ab9 */ /* 0x000fe20000000800 */
[----:B------:R-:W-:Y:S01]  /*1a500*/  PRMT R67, R4, 0x7771, RZ ;  /* 0x0000777104437816 */ /* 0x000fe200000000ff */
[C---:B------:R-:W-:Y:S01]  /*1a510*/  VIADD R30, R0.reuse, 0x26 ;  /* 0x00000026001e7836 */ /* 0x040fe20000000000 */
[CC--:B------:R-:W-:Y:S01]  /*1a520*/  LEA.HI.X.SX32 R11, R31.reuse, R3.reuse, 0x1, P6 ;  /* 0x000000031f0b7211 */ /* 0x0c0fe200030f0eff */
[----:B------:R-:W-:Y:S01]  /*1a530*/  VIADD R31, R31, UR4 ;  /* 0x000000041f1f7c36 */ /* 0x000fe20008000000 */
[----:B------:R-:W-:Y:S01]  /*1a540*/  PRMT R65, R5, 0x7770, RZ ;  /* 0x0000777005417816 */ /* 0x000fe200000000ff */
[----:B------:R3:W-:Y:S01]  /*1a550*/  @P5 STG.E.U8 desc[UR16][R28.64], R67 ;  /* 0x000000431c005986 */ /* 0x0007e2000c101110 */
[----:B--2---:R-:W-:Y:S01]  /*1a560*/  VIADD R9, R0, 0x27 ;  /* 0x0000002700097836 */ /* 0x004fe20000000000 */
[----:B------:R-:W-:Y:S01]  /*1a570*/  ISETP.LT.AND P6, PT, R30, UR5, !P0 ;  /* 0x000000051e007c0c */ /* 0x000fe2000c7c1270 */
[----:B------:R-:W-:Y:S01]  /*1a580*/  ULDC UR5, c[0x0][0x22c] ;  /* 0x00008b0000057ab9 */ /* 0x000fe20000000800 */
[----:B------:R2:W-:Y:S01]  /*1a590*/  @P2 STG.E.U8 desc[UR16][R10.64], R65 ;  /* 0x000000410a002986 */ /* 0x0005e2000c101110 */
[-C--:B------:R-:W-:Y:S01]  /*1a5a0*/  IADD3 R8, P2, R31, R64.reuse, RZ ;  /* 0x000000401f087210 */ /* 0x080fe20007f5e0ff */
[----:B------:R-:W-:Y:S01]  /*1a5b0*/  ULDC UR4, c[0x0][0x248] ;  /* 0x0000920000047ab9 */ /* 0x000fe20000000800 */
[----:B------:R-:W-:Y:S01]  /*1a5c0*/  ISETP.LT.AND P5, PT, R9, UR5, !P0 ;  /* 0x0000000509007c0c */ /* 0x000fe2000c7a1270 */
[C---:B------:R-:W-:Y:S01]  /*1a5d0*/  VIADD R30, R31.reuse, UR4 ;  /* 0x000000041f1e7c36 */ /* 0x040fe20008000000 */
[----:B------:R-:W-:Y:S01]  /*1a5e0*/  LEA.HI.X.SX32 R9, R31, R3, 0x1, P2 ;  /* 0x000000031f097211 */ /* 0x000fe200010f0eff */
[----:B------:R-:W-:Y:S01]  /*1a5f0*/  ULDC UR4, c[0x0][0x22c] ;  /* 0x00008b0000047ab9 */ /* 0x000fe20000000800 */
[----:B------:R-:W-:Y:S01]  /*1a600*/  PRMT R31, R5, 0x7771, RZ ;  /* 0x00007771051f7816 */ /* 0x000fe200000000ff */
[----:B---3--:R-:W-:Y:S01]  /*1a610*/  VIADD R28, R0, 0x28 ;  /* 0x00000028001c7836 */ /* 0x008fe20000000000 */
[----:B------:R-:W-:Y:S01]  /*1a620*/  ULDC UR5, c[0x0][0x22c] ;  /* 0x00008b0000057ab9 */ /* 0x000fe20000000800 */
[----:B--2---:R-:W-:-:S02]  /*1a630*/  IADD3 R10, P2, R30, R64, RZ ;  /* 0x000000401e0a7210 */ /* 0x004fc40007f5e0ff */
        /* <DEDUP_REMOVED lines=9> */
[----:B------:R-:W-:Y:S02]  /*1a6d0*/  IADD3 R28, P1, R30, R64, RZ ;  /* 0x000000401e1c7210 */ /* 0x000fe40007f3e0ff */
[----:B------:R-:W-:Y:S01]  /*1a6e0*/  ISETP.LT.AND P2, PT, R29, UR4, !P0 ;  /* 0x000000041d007c0c */ /* 0x000fe2000c741270 */
[----:B------:R-:W-:Y:S01]  /*1a6f0*/  ULDC UR4, c[0x0][0x248] ;  /* 0x0000920000047ab9 */ /* 0x000fe20000000800 */
[----:B--2---:R-:W-:Y:S01]  /*1a700*/  VIADD R8, R0, 0x2a ;  /* 0x0000002a00087836 */ /* 0x004fe20000000000 */
[C---:B------:R-:W-:Y:S01]  /*1a710*/  LEA.HI.X.SX32 R29, R30.reuse, R3, 0x1, P1 ;  /* 0x000000031e1d7211 */ /* 0x040fe200008f0eff */
[----:B------:R-:W-:Y:S01]  /*1a720*/  VIADD R9, R30, UR4 ;  /* 0x000000041e097c36 */ /* 0x000fe20008000000 */
[----:B------:R-:W-:Y:S01]  /*1a730*/  PRMT R31, R6, 0x7771, RZ ;  /* 0x00007771061f7816 */ /* 0x000fe200000000ff */
[----:B------:R-:W-:Y:S01]  /*1a740*/  ULDC UR4, c[0x0][0x248] ;  /* 0x0000920000047ab9 */ /* 0x000fe20000000800 */
[----:B------:R-:W-:Y:S01]  /*1a750*/  ISETP.LT.AND P1, PT, R8, UR5, !P0 ;  /* 0x0000000508007c0c */ /* 0x000fe2000c721270 */
[----:B------:R-:W-:-:S02]  /*1a760*/  ULDC UR5, c[0x0][0x248] ;  /* 0x0000920000057ab9 */ /* 0x000fc40000000800 */
[----:B------:R2:W-:Y:S01]  /*1a770*/  @P4 STG.E.U8 desc[UR16][R28.64], R31 ;  /* 0x0000001f1c004986 */ /* 0x0005e2000c101110 */
[CC--:B------:R-:W-:Y:S01]  /*1a780*/  IADD3 R8, P4, R9.reuse, R64.reuse, RZ ;  /* 0x0000004009087210 */ /* 0x0c0fe20007f9e0ff */
[----:B---3--:R-:W-:Y:S01]  /*1a790*/  VIADD R11, R9, UR4 ;  /* 0x00000004090b7c36 */ /* 0x008fe20008000000 */
[----:B------:R-:W-:Y:S01]  /*1a7a0*/  PRMT R69, R7, 0x7770, RZ ;  /* 0x0000777007457816 */ /* 0x000fe200000000ff */
[----:B------:R-:W-:Y:S01]  /*1a7b0*/  VIADD R30, R0, 0x2b ;  /* 0x0000002b001e7836 */ /* 0x000fe20000000000 */
[-C--:B------:R-:W-:Y:S01]  /*1a7c0*/  LEA.HI.X.SX32 R9, R9, R3.reuse, 0x1, P4 ;  /* 0x0000000309097211 */ /* 0x080fe200020f0eff */
[----:B------:R-:W-:Y:S01]  /*1a7d0*/  ULDC UR4, c[0x0][0x22c] ;  /* 0x00008b0000047ab9 */ /* 0x000fe20000000800 */
[CC--:B------:R-:W-:Y:S01]  /*1a7e0*/  IADD3 R10, P4, R11.reuse, R64.reuse, RZ ;  /* 0x000000400b0a7210 */ /* 0x0c0fe20007f9e0ff */
[C---:B--2---:R-:W-:Y:S02]  /*1a7f0*/  VIADD R31, R11.reuse, UR5 ;  /* 0x000000050b1f7c36 */ /* 0x044fe40008000000 */
[----:B------:R2:W-:Y:S01]  /*1a800*/  @P6 STG.E.U8 desc[UR16][R8.64], R69 ;  /* 0x0000004508006986 */ /* 0x0005e2000c101110 */
[----:B------:R-:W-:Y:S01]  /*1a810*/  LEA.HI.X.SX32 R11, R11, R3, 0x1, P4 ;  /* 0x000000030b0b7211 */ /* 0x000fe200020f0eff */
[----:B------:R-:W-:Y:S01]  /*1a820*/  ULDC UR5, c[0x0][0x22c] ;  /* 0x00008b0000057ab9 */ /* 0x000fe20000000800 */
[----:B------:R-:W-:-:S02]  /*1a830*/  IADD3 R28, P6, R31, R64, RZ ;  /* 0x000000401f1c7210 */ /* 0x000fc40007fde0ff */
[----:B------:R-:W-:Y:S01]  /*1a840*/  ISETP.LT.AND P4, PT, R30, UR4, !P0 ;  /* 0x000000041e007c0c */ /* 0x000fe2000c781270 */
[----:B------:R-:W-:Y:S01]  /*1a850*/  ULDC UR4, c[0x0][0x248] ;  /* 0x0000920000047ab9 */ /* 0x000fe20000000800 */
[----:B------:R-:W-:Y:S01]  /*1a860*/  PRMT R67, R7, 0x7771, RZ ;  /* 0x0000777107437816 */ /* 0x000fe200000000ff */
[----:B------:R-:W-:Y:S01]  /*1a870*/  VIADD R30, R0, 0x2c ;  /* 0x0000002c001e7836 */ /* 0x000fe20000000000 */
        /* <DEDUP_REMOVED lines=15> */
[----:B------:R-:W-:Y:S01]  /*1a970*/  VIADD R4, R0, 0x2e ;  /* 0x0000002e00047836 */ /* 0x000fe20000000000 */
[----:B---3--:R-:W-:Y:S01]  /*1a980*/  IADD3 R10, P3, R30, R64, RZ ;  /* 0x000000401e0a7210 */ /* 0x008fe20007f7e0ff */
[----:B------:R-:W-:-:S02]  /*1a990*/  ULDC UR5, c[0x0][0x22c] ;  /* 0x00008b0000057ab9 */ /* 0x000fc40000000800 */
[----:B------:R3:W-:Y:S01]  /*1a9a0*/  @P2 STG.E.U8 desc[UR16][R8.64], R31 ;  /* 0x0000001f08002986 */ /* 0x0007e2000c101110 */
[----:B------:R-:W-:Y:S01]  /*1a9b0*/  ISETP.LT.AND P2, PT, R4, UR4, !P0 ;  /* 0x0000000404007c0c */ /* 0x000fe2000c741270 */
[----:B------:R-:W-:Y:S01]  /*1a9c0*/  ULDC UR4, c[0x0][0x248] ;  /* 0x0000920000047ab9 */ /* 0x000fe20000000800 */
[C---:B------:R-:W-:Y:S01]  /*1a9d0*/  LEA.HI.X.SX32 R11, R30.reuse, R3, 0x1, P3 ;  /* 0x000000031e0b7211 */ /* 0x040fe200018f0eff */
[----:B------:R-:W-:Y:S01]  /*1a9e0*/  VIADD R30, R30, UR4 ;  /* 0x000000041e1e7c36 */ /* 0x000fe20008000000 */
[----:B--2---:R-:W-:Y:S01]  /*1a9f0*/  PRMT R65, R5, 0x7772, RZ ;  /* 0x0000777205417816 */ /* 0x004fe200000000ff */
[----:B------:R-:W-:Y:S01]  /*1aa00*/  VIADD R4, R0, 0x2f ;  /* 0x0000002f00047836 */ /* 0x000fe20000000000 */
[----:B------:R-:W-:-:S03]  /*1aa10*/  ULDC UR4, c[0x0][0x22c] ;  /* 0x00008b0000047ab9 */ /* 0x000fc60000000800 */
[----:B------:R2:W-:Y:S01]  /*1aa20*/  @P1 STG.E.U8 desc[UR16][R10.64], R65 ;  /* 0x000000410a001986 */ /* 0x0005e2000c101110 */
[-C--:B------:R-:W-:Y:S02]  /*1aa30*/  IADD3 R28, P1, R30, R64.reuse, RZ ;  /* 0x000000401e1c7210 */ /* 0x080fe40007f3e0ff */
[----:B------:R-:W-:Y:S01]  /*1aa40*/  ISETP.LT.AND P3, PT, R4, UR4, !P0 ;  /* 0x0000000404007c0c */ /* 0x000fe2000c761270 */
[----:B------:R-:W-:Y:S01]  /*1aa50*/  ULDC UR4, c[0x0][0x248] ;  /* 0x0000920000047ab9 */ /* 0x000fe20000000800 */
[----:B------:R-:W-:Y:S01]  /*1aa60*/  VIADD R4, R0, 0x30 ;  /* 0x0000003000047836 */ /* 0x000fe20000000000 */
[CC--:B------:R-:W-:Y:S01]  /*1aa70*/  LEA.HI.X.SX32 R29, R30.reuse, R3.reuse, 0x1, P1 ;  /* 0x000000031e1d7211 */ /* 0x0c0fe200008f0eff */
[----:B------:R-:W-:Y:S01]  /*1aa80*/  VIADD R30, R30, UR4 ;  /* 0x000000041e1e7c36 */ /* 0x000fe20008000000 */
[----:B---3--:R-:W-:Y:S01]  /*1aa90*/  PRMT R31, R5, 0x7773, RZ ;  /* 0x00007773051f7816 */ /* 0x008fe200000000ff */
[----:B------:R-:W-:Y:S01]  /*1aaa0*/  ULDC UR4, c[0x0][0x248] ;  /* 0x0000920000047ab9 */ /* 0x000fe20000000800 */
[----:B------:R-:W-:Y:S01]  /*1aab0*/  ISETP.LT.AND P1, PT, R4, UR5, !P0 ;  /* 0x0000000504007c0c */ /* 0x000fe2000c721270 */
[C---:B------:R-:W-:Y:S01]  /*1aac0*/  VIADD R9, R30.reuse, UR4 ;  /* 0x000000041e097c36 */ /* 0x040fe20008000000 */
[----:B------:R-:W-:Y:S01]  /*1aad0*/  ULDC UR5, c[0x0][0x248] ;  /* 0x0000920000057ab9 */ /* 0x000fe20000000800 */
[----:B------:R3:W-:Y:S01]  /*1aae0*/  @P4 STG.E.U8 desc[UR16][R28.64], R31 ;  /* 0x0000001f1c004986 */ /* 0x0007e2000c101110 */
[----:B------:R-:W-:Y:S01]  /*1aaf0*/  IADD3 R4, P4, R30, R64, RZ ;  /* 0x000000401e047210 */ /* 0x000fe20007f9e0ff */
[----:B--2---:R-:W-:Y:S01]  /*1ab00*/  VIADD R10, R0, 0x31 ;  /* 0x00000031000a7836 */ /* 0x004fe20000000000 */
[----:B------:R-:W-:Y:S01]  /*1ab10*/  PRMT R67, R6, 0x7772, RZ ;  /* 0x0000777206437816 */ /* 0x000fe200000000ff */
[----:B------:R-:W-:Y:S01]  /*1ab20*/  ULDC UR4, c[0x0][0x22c] ;  /* 0x00008b0000047ab9 */ /* 0x000fe20000000800 */
[----:B------:R-:W-:-:S02]  /*1ab30*/  LEA.HI.X.SX32 R5, R30, R3, 0x1, P4 ;  /* 0x000000031e057211 */ /* 0x000fc400020f0eff */
[C---:B------:R-:W-:Y:S01]  /*1ab40*/  IADD3 R8, P4, R9.reuse, R64, RZ ;  /* 0x0000004009087210 */ /* 0x040fe20007f9e0ff */
[----:B---3--:R-:W-:-:S03]  /*1ab50*/  VIADD R28, R9, UR5 ;  /* 0x00000005091c7c36 */ /* 0x008fc60008000000 */
[-C--:B------:R-:W-:Y:S01]  /*1ab60*/  LEA.HI.X.SX32 R9, R9, R3.reuse, 0x1, P4 ;  /* 0x0000000309097211 */ /* 0x080fe200020f0eff */
[----:B------:R2:W-:Y:S01]  /*1ab70*/  @P6 STG.E.U8 desc[UR16][R4.64], R67 ;  /* 0x0000004304006986 */ /* 0x0005e2000c101110 */
[----:B------:R-:W-:Y:S01]  /*1ab80*/  ISETP.LT.AND P4, PT, R10, UR4, !P0 ;  /* 0x000000040a007c0c */ /* 0x000fe2000c781270 */
[----:B------:R-:W-:Y:S01]  /*1ab90*/  ULDC UR4, c[0x0][0x248] ;  /* 0x0000920000047ab9 */ /* 0x000fe20000000800 */
[----:B------:R-:W-:Y:S01]  /*1aba0*/  IADD3 R10, P6, R28, R64, RZ ;  /* 0x000000401c0a7210 */ /* 0x000fe20007fde0ff */
[----:B------:R-:W-:Y:S01]  /*1abb0*/  ULDC UR5, c[0x0][0x22c] ;  /* 0x00008b0000057ab9 */ /* 0x000fe20000000800 */
[----:B------:R-:W-:Y:S01]  /*1abc0*/  PRMT R65, R6, 0x7773, RZ ;  /* 0x0000777306417816 */ /* 0x000fe200000000ff */
[----:B------:R-:W-:Y:S01]  /*1abd0*/  VIADD R6, R0, 0x32 ;  /* 0x0000003200067836 */ /* 0x000fe20000000000 */
[C---:B------:R-:W-:Y:S01]  /*1abe0*/  LEA.HI.X.SX32 R11, R28.reuse, R3, 0x1, P6 ;  /* 0x000000031c0b7211 */ /* 0x040fe200030f0eff */
[----:B------:R-:W-:Y:S01]  /*1abf0*/  VIADD R28, R28, UR4 ;  /* 0x000000041c1c7c36 */ /* 0x000fe20008000000 */
[----:B------:R-:W-:Y:S01]  /*1ac00*/  PRMT R31, R7, 0x7772, RZ ;  /* 0x00007772071f7816 */ /* 0x000fe200000000ff */
[----:B------:R3:W-:Y:S01]  /*1ac10*/  @P5 STG.E.U8 desc[UR16][R8.64], R65 ;  /* 0x0000004108005986 */ /* 0x0007e2000c101110 */
[----:B--2---:R-:W-:Y:S01]  /*1ac20*/  VIADD R5, R0, 0x33 ;  /* 0x0000003300057836 */ /* 0x004fe20000000000 */
[----:B------:R-:W-:-:S02]  /*1ac30*/  ISETP.LT.AND P6, PT, R6, UR5, !P0 ;  /* 0x0000000506007c0c */ /* 0x000fc4000c7c1270 */
[----:B------:R2:W-:Y:S01]  /*1ac40*/  @P2 STG.E.U8 desc[UR16][R10.64], R31 ;  /* 0x0000001f0a002986 */ /* 0x0005e2000c101110 */
[C---:B------:R-:W-:Y:S01]  /*1ac50*/  IADD3 R4, P2, R28.reuse, R64, RZ ;  /* 0x000000401c047210 */ /* 0x040fe20007f5e0ff */
[----:B------:R-:W-:Y:S01]  /*1ac60*/  ULDC UR5, c[0x0][0x22c] ;  /* 0x00008b0000057ab9 */ /* 0x000fe20000000800 */
[----:B------:R-:W-:Y:S01]  /*1ac70*/  ULDC UR4, c[0x0][0x248] ;  /* 0x0000920000047ab9 */ /* 0x000fe20000000800 */
[----:B------:R-:W-:Y:S01]  /*1ac80*/  ISETP.LT.AND P5, PT, R5, UR5, !P0 ;  /* 0x0000000505007c0c */ /* 0x000fe2000c7a1270 */
[----:B------:R-:W-:Y:S01]  /*1ac90*/  ULDC UR5, c[0x0][0x22c] ;  /* 0x00008b0000057ab9 */ /* 0x000fe20000000800 */
[C---:B------:R-:W-:Y:S01]  /*1aca0*/  LEA.HI.X.SX32 R5, R28.reuse, R3, 0x1, P2 ;  /* 0x000000031c057211 */ /* 0x040fe200010f0eff */
[----:B---3--:R-:W-:Y:S01]  /*1acb0*/  VIADD R8, R28, UR4 ;  /* 0x000000041c087c36 */ /* 0x008fe20008000000 */
[----:B------:R-:W-:Y:S01]  /*1acc0*/  PRMT R29, R7, 0x7773, RZ ;  /* 0x00007773071d7816 */ /* 0x000fe200000000ff */
[----:B------:R-:W-:Y:S01]  /*1acd0*/  VIADD R7, R0, 0x34 ;  /* 0x0000003400077836 */ /* 0x000fe20000000000 */
[----:B------:R-:W-:-:S02]  /*1ace0*/  ULDC UR4, c[0x0][0x22c] ;  /* 0x00008b0000047ab9 */ /* 0x000fc40000000800 */
[C---:B------:R-:W-:Y:S01]  /*1acf0*/  IADD3 R6, P2, R8.reuse, R64, RZ ;  /* 0x0000004008067210 */ /* 0x040fe20007f5e0ff */
[----:B------:R3:W-:Y:S01]  /*1ad00*/  @P3 STG.E.U8 desc[UR16][R4.64], R29 ;  /* 0x0000001d04003986 */ /* 0x0007e2000c101110 */
[----:B------:R-:W-:Y:S01]  /*1ad10*/  ISETP.LT.AND P3, PT, R7, UR4, !P0 ;  /* 0x0000000407007c0c */ /* 0x000fe2000c761270 */
[----:B------:R-:W-:Y:S01]  /*1ad20*/  ULDC UR4, c[0x0][0x248] ;  /* 0x0000920000047ab9 */ /* 0x000fe20000000800 */
[C---:B------:R-:W-:Y:S01]  /*1ad30*/  LEA.HI.X.SX32 R7, R8.reuse, R3, 0x1, P2 ;  /* 0x0000000308077211 */ /* 0x040fe200010f0eff */
[----:B--2---:R-:W-:Y:S01]  /*1ad40*/  VIADD R10, R8, UR4 ;  /* 0x00000004080a7c36 */ /* 0x004fe20008000000 */
[----:B------:R-:W-:Y:S01]  /*1ad50*/  PRMT R31, R12, 0x7770, RZ ;  /* 0x000077700c1f7816 */ /* 0x000fe200000000ff */
[----:B------:R-:W-:Y:S01]  /*1ad60*/  VIADD R9, R0, 0x35 ;  /* 0x0000003500097836 */ /* 0x000fe20000000000 */
[----:B------:R-:W-:-:S03]  /*1ad70*/  ULDC UR4, c[0x0][0x22c] ;  /* 0x00008b0000047ab9 */ /* 0x000fc60000000800 */
[----:B------:R2:W-:Y:S01]  /*1ad80*/  @P1 STG.E.U8 desc[UR16][R6.64], R31 ;  /* 0x0000001f06001986 */ /* 0x0005e2000c101110 */
[----:B------:R-:W-:Y:S02]  /*1ad90*/  IADD3 R8, P1, R10, R64, RZ ;  /* 0x000000400a087210 */ /* 0x000fe40007f3e0ff */
[----:B------:R-:W-:Y:S01]  /*1ada0*/  ISETP.LT.AND P2, PT, R9, UR4, !P0 ;  /* 0x0000000409007c0c */ /* 0x000fe2000c741270 */
[----:B------:R-:W-:Y:S01]  /*1adb0*/  ULDC UR4, c[0x0][0x248] ;  /* 0x0000920000047ab9 */ /* 0x000fe20000000800 */
[----:B---3--:R-:W-:Y:S01]  /*1adc0*/  VIADD R4, R0, 0x36 ;  /* 0x0000003600047836 */ /* 0x008fe20000000000 */
        /* <DEDUP_REMOVED lines=8> */
[----:B--2---:R-:W-:Y:S01]  /*1ae50*/  VIADD R7, R5, UR4 ;  /* 0x0000000405077c36 */ /* 0x004fe20008000000 */
[----:B------:R-:W-:Y:S01]  /*1ae60*/  PRMT R65, R13, 0x7770, RZ ;  /* 0x000077700d417816 */ /* 0x000fe200000000ff */
[----:B------:R-:W-:Y:S01]  /*1ae70*/  VIADD R10, R0, 0x37 ;  /* 0x00000037000a7836 */ /* 0x000fe20000000000 */
[-C--:B------:R-:W-:Y:S01]  /*1ae80*/  LEA.HI.X.SX32 R5, R5, R3.reuse, 0x1, P4 ;  /* 0x0000000305057211 */ /* 0x080fe200020f0eff */
[----:B------:R-:W-:Y:S01]  /*1ae90*/  ULDC UR4, c[0x0][0x22c] ;  /* 0x00008b0000047ab9 */ /* 0x000fe20000000800 */
[CC--:B------:R-:W-:Y:S01]  /*1aea0*/  IADD3 R6, P4, R7.reuse, R64.reuse, RZ ;  /* 0x0000004007067210 */ /* 0x0c0fe20007f9e0ff */
[C---:B---3--:R-:W-:Y:S02]  /*1aeb0*/  VIADD R11, R7.reuse, UR5 ;  /* 0x00000005070b7c36 */ /* 0x048fe40008000000 */
        /* <DEDUP_REMOVED lines=24> */
[----:B------:R-:W-:Y:S01]  /*1b040*/  IADD3 R6, P3, R10, R64, RZ ;  /* 0x000000400a067210 */ /* 0x000fe20007f7e0ff */
        /* <DEDUP_REMOVED lines=22> */
[C---:B--2---:R-:W-:Y:S01]  /*1b1b0*/  VIADD R7, R5.reuse, UR4 ;  /* 0x0000000405077c36 */ /* 0x044fe20008000000 */
        /* <DEDUP_REMOVED lines=37> */
[----:B------:R-:W-:Y:S01]  /*1b410*/  PRMT R13, R14, 0x7772, RZ ;  /* 0x000077720e0d7816 */ /* 0x000fe200000000ff */
[----:B--2---:R-:W-:Y:S01]  /*1b420*/  VIADD R9, R0, 0x41 ;  /* 0x0000004100097836 */ /* 0x004fe20000000000 */
        /* <DEDUP_REMOVED lines=15> */
[C---:B------:R-:W-:Y:S01]  /*1b520*/  PRMT R13, R15.reuse, 0x7773, RZ ;  /* 0x000077730f0d7816 */ /* 0x040fe200000000ff */
[----:B------:R-:W-:Y:S01]  /*1b530*/  ULDC UR4, c[0x0][0x248] ;  /* 0x0000920000047ab9 */ /* 0x000fe20000000800 */
[----:B------:R-:W-:Y:S02]  /*1b540*/  PRMT R15, R15, 0x7772, RZ ;  /* 0x000077720f0f7816 */ /* 0x000fe400000000ff */
[----:B------:R-:W-:Y:S01]  /*1b550*/  LEA.HI.X.SX32 R5, R10, R3, 0x1, P4 ;  /* 0x000000030a057211 */ /* 0x000fe200020f0eff */
[----:B------:R-:W-:Y:S02]  /*1b560*/  VIADD R10, R0, 0x43 ;  /* 0x00000043000a7836 */ /* 0x000fe40000000000 */
[C---:B---3--:R-:W-:Y:S01]  /*1b570*/  VIADD R11, R7.reuse, UR4 ;  /* 0x00000004070b7c36 */ /* 0x048fe20008000000 */
[----:B------:R-:W-:Y:S01]  /*1b580*/  IADD3 R6, P4, R7, R64, RZ ;  /* 0x0000004007067210 */ /* 0x000fe20007f9e0ff */
[----:B------:R2:W-:Y:S01]  /*1b590*/  @P6 STG.E.U8 desc[UR16][R4.64], R15 ;  /* 0x0000000f04006986 */ /* 0x0005e2000c101110 */
[----:B------:R-:W-:-:S02]  /*1b5a0*/  ULDC UR4, c[0x0][0x248] ;  /* 0x0000920000047ab9 */ /* 0x000fc40000000800 */
[-C--:B------:R-:W-:Y:S02]  /*1b5b0*/  IADD3 R8, P6, R11, R64.reuse, RZ ;  /* 0x000000400b087210 */ /* 0x080fe40007fde0ff */
[-C--:B------:R-:W-:Y:S02]  /*1b5c0*/  LEA.HI.X.SX32 R7, R7, R3.reuse, 0x1, P4 ;  /* 0x0000000307077211 */ /* 0x080fe400020f0eff */
[----:B------:R-:W-:Y:S01]  /*1b5d0*/  ISETP.LT.AND P4, PT, R10, UR5, !P0 ;  /* 0x000000050a007c0c */ /* 0x000fe2000c781270 */
[----:B------:R-:W-:Y:S01]  /*1b5e0*/  VIADD R10, R0, 0x44 ;  /* 0x00000044000a7836 */ /* 0x000fe20000000000 */
[CC--:B------:R-:W-:Y:S01]  /*1b5f0*/  LEA.HI.X.SX32 R9, R11.reuse, R3.reuse, 0x1, P6 ;  /* 0x000000030b097211 */ /* 0x0c0fe200030f0eff */
[----:B------:R-:W-:Y:S01]  /*1b600*/  VIADD R11, R11, UR4 ;  /* 0x000000040b0b7c36 */ /* 0x000fe20008000000 */
[----:B------:R-:W-:Y:S01]  /*1b610*/  PRMT R29, R20, 0x7770, RZ ;  /* 0x00007770141d7816 */ /* 0x000fe200000000ff */
[----:B------:R3:W-:Y:S01]  /*1b620*/  @P5 STG.E.U8 desc[UR16][R6.64], R13 ;  /* 0x0000000d06005986 */ /* 0x0007e2000c101110 */
[----:B------:R-:W-:Y:S01]  /*1b630*/  ULDC UR5, c[0x0][0x22c] ;  /* 0x00008b0000057ab9 */ /* 0x000fe20000000800 */
[----:B--2---:R-:W-:Y:S01]  /*1b640*/  VIADD R5, R0, 0x45 ;  /* 0x0000004500057836 */ /* 0x004fe20000000000 */
[----:B------:R-:W-:Y:S01]  /*1b650*/  ISETP.LT.AND P6, PT, R10, UR5, !P0 ;  /* 0x000000050a007c0c */ /* 0x000fe2000c7c1270 */
[----:B------:R2:W-:Y:S01]  /*1b660*/  @P3 STG.E.U8 desc[UR16][R8.64], R29 ;  /* 0x0000001d08003986 */ /* 0x0005e2000c101110 */
[-C--:B------:R-:W-:Y:S01]  /*1b670*/  IADD3 R4, P3, R11, R64.reuse, RZ ;  /* 0x000000400b047210 */ /* 0x080fe20007f7e0ff */
[----:B------:R-:W-:Y:S01]  /*1b680*/  ULDC UR5, c[0x0][0x22c] ;  /* 0x00008b0000057ab9 */ /* 0x000fe20000000800 */
        /* <DEDUP_REMOVED lines=126> */
[-C--:B------:R-:W-:Y:S02]  /*1be70*/  IADD3 R8, P1, R10, R64.reuse, RZ ;  /* 0x000000400a087210 */ /* 0x080fe40007f3e0ff */
[----:B------:R-:W-:Y:S01]  /*1be80*/  ISETP.LT.AND P3, PT, R9, UR4, !P0 ;  /* 0x0000000409007c0c */ /* 0x000fe2000c761270 */
[----:B------:R-:W-:Y:S01]  /*1be90*/  ULDC UR4, c[0x0][0x248] ;  /* 0x0000920000047ab9 */ /* 0x000fe20000000800 */
[----:B------:R-:W-:Y:S01]  /*1bea0*/  PRMT R23, R23, 0x7773, RZ ;  /* 0x0000777317177816 */ /* 0x000fe200000000ff */
[----:B---3--:R-:W-:Y:S01]  /*1beb0*/  VIADD R4, R0, 0x54 ;  /* 0x0000005400047836 */ /* 0x008fe20000000000 */
[CC--:B------:R-:W-:Y:S01]  /*1bec0*/  LEA.HI.X.SX32 R9, R10.reuse, R3.reuse, 0x1, P1 ;  /* 0x000000030a097211 */ /* 0x0c0fe200008f0eff */
[----:B------:R-:W-:Y:S01]  /*1bed0*/  VIADD R5, R10, UR4 ;  /* 0x000000040a057c36 */ /* 0x000fe20008000000 */
[----:B------:R-:W-:Y:S02]  /*1bee0*/  ULDC UR4, c[0x0][0x248] ;  /* 0x0000920000047ab9 */ /* 0x000fe40000000800 */
[----:B------:R-:W-:Y:S01]  /*1bef0*/  ISETP.LT.AND P1, PT, R4, UR5, !P0 ;  /* 0x0000000504007c0c */ /* 0x000fe2000c721270 */
[----:B------:R3:W-:Y:S01]  /*1bf00*/  @P4 STG.E.U8 desc[UR16][R8.64], R23 ;  /* 0x0000001708004986 */ /* 0x0007e2000c101110 */
[CC--:B------:R-:W-:Y:S01]  /*1bf10*/  IADD3 R4, P4, R5.reuse, R64.reuse, RZ ;  /* 0x0000004005047210 */ /* 0x0c0fe20007f9e0ff */
[C---:B--2---:R-:W-:Y:S01]  /*1bf20*/  VIADD R7, R5.reuse, UR4 ;  /* 0x0000000405077c36 */ /* 0x044fe20008000000 */
[----:B------:R-:W-:Y:S01]  /*1bf30*/  ULDC UR5, c[0x0][0x248] ;  /* 0x0000920000057ab9 */ /* 0x000fe20000000800 */
[----:B------:R-:W-:Y:S01]  /*1bf40*/  PRMT R21, R24, 0x7770, RZ ;  /* 0x0000777018157816 */ /* 0x000fe200000000ff */
[----:B------:R-:W-:Y:S01]  /*1bf50*/  VIADD R10, R0, 0x55 ;  /* 0x00000055000a7836 */ /* 0x000fe20000000000 */
[-C--:B------:R-:W-:Y:S01]  /*1bf60*/  LEA.HI.X.SX32 R5, R5, R3.reuse, 0x1, P4 ;  /* 0x0000000305057211 */ /* 0x080fe200020f0eff */
[C---:B------:R-:W-:Y:S01]  /*1bf70*/  VIADD R11, R7.reuse, UR5 ;  /* 0x00000005070b7c36 */ /* 0x040fe20008000000 */
[-C--:B------:R-:W-:Y:S01]  /*1bf80*/  IADD3 R6, P4, R7, R64.reuse, RZ ;  /* 0x0000004007067210 */ /* 0x080fe20007f9e0ff */
[----:B------:R-:W-:Y:S01]  /*1bf90*/  ULDC UR4, c[0x0][0x22c] ;  /* 0x00008b0000047ab9 */ /* 0x000fe20000000800 */
[----:B------:R-:W-:Y:S01]  /*1bfa0*/  PRMT R15, R24, 0x7771, RZ ;  /* 0x00007771180f7816 */ /* 0x000fe200000000ff */
[----:B------:R2:W-:Y:S01]  /*1bfb0*/  @P6 STG.E.U8 desc[UR16][R4.64], R21 ;  /* 0x0000001504006986 */ /* 0x0005e2000c101110 */
[----:B---3--:R-:W-:Y:S01]  /*1bfc0*/  IADD3 R8, P6, R11, R64, RZ ;  /* 0x000000400b087210 */ /* 0x008fe20007fde0ff */
[----:B------:R-:W-:Y:S01]  /*1bfd0*/  ULDC UR5, c[0x0][0x22c] ;  /* 0x00008b0000057ab9 */ /* 0x000fe20000000800 */
[----:B------:R-:W-:-:S02]  /*1bfe0*/  LEA.HI.X.SX32 R7, R7, R3, 0x1, P4 ;  /* 0x0000000307077211 */ /* 0x000fc400020f0eff */
[----:B------:R-:W-:Y:S01]  /*1bff0*/  ISETP.LT.AND P4, PT, R10, UR4, !P0 ;  /* 0x000000040a007c0c */ /* 0x000fe2000c781270 */
[----:B------:R-:W-:Y:S01]  /*1c000*/  ULDC UR4, c[0x0][0x248] ;  /* 0x0000920000047ab9 */ /* 0x000fe20000000800 */
[-C--:B------:R-:W-:Y:S01]  /*1c010*/  LEA.HI.X.SX32 R9, R11, R3.reuse, 0x1, P6 ;  /* 0x000000030b097211 */ /* 0x080fe200030f0eff */
[C---:B------:R-:W-:Y:S01]  /*1c020*/  VIADD R10, R0.reuse, 0x56 ;  /* 0x00000056000a7836 */ /* 0x040fe20000000000 */
[----:B------:R-:W-:Y:S01]  /*1c030*/  PRMT R13, R25, 0x7770, RZ ;  /* 0x00007770190d7816 */ /* 0x000fe200000000ff */
[----:B------:R-:W-:Y:S01]  /*1c040*/  VIADD R11, R11, UR4 ;  /* 0x000000040b0b7c36 */ /* 0x000fe20008000000 */
        /* <DEDUP_REMOVED lines=65> */
[----:B------:R-:W-:Y:S01]  /*1c460*/  ULDC UR5, c[0x0][0x22c] ;  /* 0x00008b0000057ab9 */ /* 0x000fe20000000800 */
[----:B---3--:R-:W-:Y:S01]  /*1c470*/  PRMT R13, R24, 0x7773, RZ ;  /* 0x00007773180d7816 */ /* 0x008fe200000000ff */
[----:B------:R-:W-:Y:S01]  /*1c480*/  VIADD R7, R0, 0x5e ;  /* 0x0000005e00077836 */ /* 0x000fe20000000000 */
[----:B------:R-:W-:-:S03]  /*1c490*/  IADD3 R6, P3, R10, R64, RZ ;  /* 0x000000400a067210 */ /* 0x000fc60007f7e0ff */
        /* <DEDUP_REMOVED lines=32> */
[----:B---3--:R-:W-:-:S02]  /*1c6a0*/  IADD3 R8, P6, R11, R64, RZ ;  /* 0x000000400b087210 */ /* 0x008fc40007fde0ff */
        /* <DEDUP_REMOVED lines=458> */
[----:B-1----:R-:W-:Y:S01]  /*1e350*/  PRMT R13, R44, 0x7770, RZ ;  /* 0x000077702c0d7816 */ /* 0x002fe200000000ff */
        /* <DEDUP_REMOVED lines=15> */
[----:B-1----:R-:W-:Y:S01]  /*1e450*/  VIADD R7, R5, UR4 ;  /* 0x0000000405077c36 */ /* 0x002fe20008000000 */
        /* <DEDUP_REMOVED lines=18> */
[----:B-1----:R-:W-:Y:S01]  /*1e580*/  VIADD R5, R0, 0x99 ;  /* 0x0000009900057836 */ /* 0x002fe20000000000 */
        /* <DEDUP_REMOVED lines=10> */
[----:B--2---:R-:W-:Y:S01]  /*1e630*/  VIADD R7, R0, 0x9a ;  /* 0x0000009a00077836 */ /* 0x004fe20000000000 */
        /* <DEDUP_REMOVED lines=23> */
[C---:B-1----:R-:W-:Y:S01]  /*1e7b0*/  VIADD R7, R5.reuse, UR4 ;  /* 0x0000000405077c36 */ /* 0x042fe20008000000 */
        /* <DEDUP_REMOVED lines=54> */
[C---:B------:R-:W-:Y:S01]  /*1eb20*/  PRMT R13, R47.reuse, 0x7773, RZ ;  /* 0x000077732f0d7816 */ /* 0x040fe200000000ff */
[----:B------:R-:W-:Y:S01]  /*1eb30*/  ULDC UR4, c[0x0][0x248] ;  /* 0x0000920000047ab9 */ /* 0x000fe20000000800 */
[----:B------:R-:W-:Y:S02]  /*1eb40*/  PRMT R47, R47, 0x7772, RZ ;  /* 0x000077722f2f7816 */ /* 0x000fe400000000ff */
[----:B------:R-:W-:Y:S01]  /*1eb50*/  LEA.HI.X.SX32 R5, R10, R3, 0x1, P4 ;  /* 0x000000030a057211 */ /* 0x000fe200020f0eff */
[----:B------:R-:W-:Y:S02]  /*1eb60*/  VIADD R10, R0, 0xa3 ;  /* 0x000000a3000a7836 */ /* 0x000fe40000000000 */
[C---:B--2---:R-:W-:Y:S01]  /*1eb70*/  VIADD R11, R7.reuse, UR4 ;  /* 0x00000004070b7c36 */ /* 0x044fe20008000000 */
        /* <DEDUP_REMOVED lines=12> */
[----:B-1----:R-:W-:Y:S01]  /*1ec40*/  VIADD R5, R0, 0xa5 ;  /* 0x000000a500057836 */ /* 0x002fe20000000000 */
        /* <DEDUP_REMOVED lines=19> */
[----:B-1----:R-:W-:Y:S01]  /*1ed80*/  VIADD R9, R0, 0xa7 ;  /* 0x000000a700097836 */ /* 0x002fe20000000000 */
        /* <DEDUP_REMOVED lines=110> */
[-C--:B------:R-:W-:Y:S02]  /*1f470*/  IADD3 R8, P1, R10, R64.reuse, RZ ;  /* 0x000000400a087210 */ /* 0x080fe40007f3e0ff */
[----:B------:R-:W-:Y:S01]  /*1f480*/  ISETP.LT.AND P3, PT, R9, UR4, !P0 ;  /* 0x0000000409007c0c */ /* 0x000fe2000c761270 */
[----:B------:R-:W-:Y:S01]  /*1f490*/  ULDC UR4, c[0x0][0x248] ;  /* 0x0000920000047ab9 */ /* 0x000fe20000000800 */
[----:B------:R-:W-:Y:S01]  /*1f4a0*/  PRMT R19, R19, 0x7773, RZ ;  /* 0x0000777313137816 */ /* 0x000fe200000000ff */
[----:B--2---:R-:W-:Y:S01]  /*1f4b0*/  VIADD R4, R0, 0xb4 ;  /* 0x000000b400047836 */ /* 0x004fe20000000000 */
[CC--:B------:R-:W-:Y:S01]  /*1f4c0*/  LEA.HI.X.SX32 R9, R10.reuse, R3.reuse, 0x1, P1 ;  /* 0x000000030a097211 */ /* 0x0c0fe200008f0eff */
[----:B------:R-:W-:Y:S01]  /*1f4d0*/  VIADD R5, R10, UR4 ;  /* 0x000000040a057c36 */ /* 0x000fe20008000000 */
[----:B------:R-:W-:Y:S02]  /*1f4e0*/  ULDC UR4, c[0x0][0x248] ;  /* 0x0000920000047ab9 */ /* 0x000fe40000000800 */
[----:B------:R-:W-:Y:S01]  /*1f4f0*/  ISETP.LT.AND P1, PT, R4, UR5, !P0 ;  /* 0x0000000504007c0c */ /* 0x000fe2000c721270 */
[----:B------:R2:W-:Y:S01]  /*1f500*/  @P4 STG.E.U8 desc[UR16][R8.64], R19 ;  /* 0x0000001308004986 */ /* 0x0005e2000c101110 */
[CC--:B------:R-:W-:Y:S01]  /*1f510*/  IADD3 R4, P4, R5.reuse, R64.reuse, RZ ;  /* 0x0000004005047210 */ /* 0x0c0fe20007f9e0ff */
[C---:B-1----:R-:W-:Y:S01]  /*1f520*/  VIADD R7, R5.reuse, UR4 ;  /* 0x0000000405077c36 */ /* 0x042fe20008000000 */
        /* <DEDUP_REMOVED lines=9> */
[----:B--2---:R-:W-:Y:S01]  /*1f5c0*/  IADD3 R8, P6, R11, R64, RZ ;  /* 0x000000400b087210 */ /* 0x004fe20007fde0ff */
        /* <DEDUP_REMOVED lines=74> */
[----:B--2---:R-:W-:Y:S01]  /*1fa70*/  PRMT R13, R48, 0x7773, RZ ;  /* 0x00007773300d7816 */ /* 0x004fe200000000ff */
        /* <DEDUP_REMOVED lines=348> */
[----:B0-----:R-:W-:Y:S01]  /*21040*/  PRMT R17, R60, 0x7770, RZ ;  /* 0x000077703c117816 */ /* 0x001fe200000000ff */
        /* <DEDUP_REMOVED lines=17> */
[----:B0-----:R-:W-:Y:S01]  /*21160*/  VIADD R5, R0, 0xe7 ;  /* 0x000000e700057836 */ /* 0x001fe20000000000 */
        /* <DEDUP_REMOVED lines=10> */
[----:B-1----:R-:W-:Y:S01]  /*21210*/  VIADD R7, R0, 0xe8 ;  /* 0x000000e800077836 */ /* 0x002fe20000000000 */
[----:B------:R-:W-:Y:S01]  /*21220*/  IADD3 R6, P2, R10, R64, RZ ;  /* 0x000000400a067210 */ /* 0x000fe20007f5e0ff */
[----:B------:R-:W-:-:S02]  /*21230*/  ULDC UR5, c[0x0][0x22c] ;  /* 0x00008b0000057ab9 */ /* 0x000fc40000000800 */
[----:B------:R1:W-:Y:S01]  /*21240*/  @P3 STG.E.U8 desc[UR16][R4.64], R11 ;  /* 0x0000000b04003986 */ /* 0x0003e2000c101110 */
[----:B------:R-:W-:Y:S01]  /*21250*/  ISETP.LT.AND P3, PT, R7, UR4, !P0 ;  /* 0x0000000407007c0c */ /* 0x000fe2000c761270 */
[----:B------:R-:W-:Y:S01]  /*21260*/  ULDC UR4, c[0x0][0x248] ;  /* 0x0000920000047ab9 */ /* 0x000fe20000000800 */
[C---:B------:R-:W-:Y:S01]  /*21270*/  LEA.HI.X.SX32 R7, R10.reuse, R3, 0x1, P2 ;  /* 0x000000030a077211 */ /* 0x040fe200010f0eff */
[----:B------:R-:W-:Y:S01]  /*21280*/  VIADD R10, R10, UR4 ;  /* 0x000000040a0a7c36 */ /* 0x000fe20008000000 */
[----:B0-----:R-:W-:Y:S01]  /*21290*/  PRMT R13, R62, 0x7770, RZ ;  /* 0x000077703e0d7816 */ /* 0x001fe200000000ff */
[----:B------:R-:W-:Y:S01]  /*212a0*/  VIADD R9, R0, 0xe9 ;  /* 0x000000e900097836 */ /* 0x000fe20000000000 */
[----:B------:R-:W-:-:S03]  /*212b0*/  ULDC UR4, c[0x0][0x22c] ;  /* 0x00008b0000047ab9 */ /* 0x000fc60000000800 */
[----:B------:R0:W-:Y:S01]  /*212c0*/  @P1 STG.E.U8 desc[UR16][R6.64], R13 ;  /* 0x0000000d06001986 */ /* 0x0001e2000c101110 */
[----:B------:R-:W-:Y:S02]  /*212d0*/  IADD3 R8, P1, R10, R64, RZ ;  /* 0x000000400a087210 */ /* 0x000fe40007f3e0ff */
[----:B------:R-:W-:Y:S01]  /*212e0*/  ISETP.LT.AND P2, PT, R9, UR4, !P0 ;  /* 0x0000000409007c0c */ /* 0x000fe2000c741270 */
[----:B------:R-:W-:Y:S01]  /*212f0*/  ULDC UR4, c[0x0][0x248] ;  /* 0x0000920000047ab9 */ /* 0x000fe20000000800 */
[----:B-1----:R-:W-:Y:S01]  /*21300*/  VIADD R4, R0, 0xea ;  /* 0x000000ea00047836 */ /* 0x002fe20000000000 */
        /* <DEDUP_REMOVED lines=8> */
[----:B0-----:R-:W-:Y:S01]  /*21390*/  VIADD R7, R5, UR4 ;  /* 0x0000000405077c36 */ /* 0x001fe20008000000 */
[----:B------:R-:W-:Y:S01]  /*213a0*/  PRMT R17, R63, 0x7770, RZ ;  /* 0x000077703f117816 */ /* 0x000fe200000000ff */
[----:B------:R-:W-:Y:S01]  /*213b0*/  VIADD R10, R0, 0xeb ;  /* 0x000000eb000a7836 */ /* 0x000fe20000000000 */
[-C--:B------:R-:W-:Y:S01]  /*213c0*/  LEA.HI.X.SX32 R5, R5, R3.reuse, 0x1, P4 ;  /* 0x0000000305057211 */ /* 0x080fe200020f0eff */
[----:B------:R-:W-:Y:S01]  /*213d0*/  ULDC UR4, c[0x0][0x22c] ;  /* 0x00008b0000047ab9 */ /* 0x000fe20000000800 */
[CC--:B------:R-:W-:Y:S01]  /*213e0*/  IADD3 R6, P4, R7.reuse, R64.reuse, RZ ;  /* 0x0000004007067210 */ /* 0x0c0fe20007f9e0ff */
[C---:B-1----:R-:W-:Y:S02]  /*213f0*/  VIADD R11, R7.reuse, UR5 ;  /* 0x00000005070b7c36 */ /* 0x042fe40008000000 */
        /* <DEDUP_REMOVED lines=11> */
[----:B0-----:R-:W-:Y:S01]  /*214b0*/  VIADD R5, R0, 0xed ;  /* 0x000000ed00057836 */ /* 0x001fe20000000000 */
[----:B------:R0:W-:Y:S01]  /*214c0*/  @P5 STG.E.U8 desc[UR16][R6.64], R13 ;  /* 0x0000000d06005986 */ /* 0x0001e2000c101110 */
[----:B------:R-:W-:Y:S01]  /*214d0*/  ISETP.LT.AND P6, PT, R10, UR5, !P0 ;  /* 0x000000050a007c0c */ /* 0x000fe2000c7c1270 */
[----:B------:R-:W-:Y:S01]  /*214e0*/  ULDC UR5, c[0x0][0x22c] ;  /* 0x00008b0000057ab9 */ /* 0x000fe20000000800 */
[-C--:B------:R-:W-:Y:S01]  /*214f0*/  IADD3 R4, P5, R11, R64.reuse, RZ ;  /* 0x000000400b047210 */ /* 0x080fe20007fbe0ff */
[----:B------:R-:W-:Y:S01]  /*21500*/  ULDC UR4, c[0x0][0x248] ;  /* 0x0000920000047ab9 */ /* 0x000fe20000000800 */
[----:B------:R1:W-:Y:S01]  /*21510*/  @P3 STG.E.U8 desc[UR16][R8.64], R15 ;  /* 0x0000000f08003986 */ /* 0x0003e2000c101110 */
[----:B------:R-:W-:Y:S01]  /*21520*/  ISETP.LT.AND P3, PT, R5, UR5, !P0 ;  /* 0x0000000505007c0c */ /* 0x000fe2000c761270 */
[C---:B------:R-:W-:Y:S01]  /*21530*/  VIADD R10, R11.reuse, UR4 ;  /* 0x000000040b0a7c36 */ /* 0x040fe20008000000 */
[----:B------:R-:W-:Y:S01]  /*21540*/  LEA.HI.X.SX32 R5, R11, R3, 0x1, P5 ;  /* 0x000000030b057211 */ /* 0x000fe200028f0eff */
[----:B------:R-:W-:Y:S01]  /*21550*/  ULDC UR4, c[0x0][0x22c] ;  /* 0x00008b0000047ab9 */ /* 0x000fe20000000800 */
[----:B------:R-:W-:Y:S01]  /*21560*/  ULDC UR5, c[0x0][0x22c] ;  /* 0x00008b0000057ab9 */ /* 0x000fe20000000800 */
[----:B0-----:R-:W-:Y:S01]  /*21570*/  PRMT R13, R60, 0x7773, RZ ;  /* 0x000077733c0d7816 */ /* 0x001fe200000000ff */
[----:B------:R-:W-:Y:S01]  /*21580*/  VIADD R7, R0, 0xee ;  /* 0x000000ee00077836 */ /* 0x000fe20000000000 */
[----:B------:R-:W-:-:S03]  /*21590*/  IADD3 R6, P5, R10, R64, RZ ;  /* 0x000000400a067210 */ /* 0x000fc60007fbe0ff */
[----:B------:R0:W-:Y:S01]  /*215a0*/  @P2 STG.E.U8 desc[UR16][R4.64], R13 ;  /* 0x0000000d04002986 */ /* 0x0001e2000c101110 */
[----:B------:R-:W-:Y:S01]  /*215b0*/  ISETP.LT.AND P2, PT, R7, UR4, !P0 ;  /* 0x0000000407007c0c */ /* 0x000fe2000c741270 */
[----:B------:R-:W-:Y:S01]  /*215c0*/  ULDC UR4, c[0x0][0x248] ;  /* 0x0000920000047ab9 */ /* 0x000fe20000000800 */
[CC--:B------:R-:W-:Y:S01]  /*215d0*/  LEA.HI.X.SX32 R7, R10.reuse, R3.reuse, 0x1, P5 ;  /* 0x000000030a077211 */ /* 0x0c0fe200028f0eff */
[----:B------:R-:W-:Y:S01]  /*215e0*/  VIADD R10, R10, UR4 ;  /* 0x000000040a0a7c36 */ /* 0x000fe20008000000 */
[----:B------:R-:W-:Y:S01]  /*215f0*/  PRMT R11, R61, 0x7772, RZ ;  /* 0x000077723d0b7816 */ /* 0x000fe200000000ff */
[----:B-1----:R-:W-:Y:S01]  /*21600*/  VIADD R9, R0, 0xef ;  /* 0x000000ef00097836 */ /* 0x002fe20000000000 */
[----:B------:R-:W-:Y:S02]  /*21610*/  ULDC UR4, c[0x0][0x22c] ;  /* 0x00008b0000047ab9 */ /* 0x000fe40000000800 */
[----:B------:R-:W-:Y:S01]  /*21620*/  IADD3 R8, P5, R10, R64, RZ ;  /* 0x000000400a087210 */ /* 0x000fe20007fbe0ff */
[----:B------:R1:W-:Y:S01]  /*21630*/  @P1 STG.E.U8 desc[UR16][R6.64], R11 ;  /* 0x0000000b06001986 */ /* 0x0003e2000c101110 */
[----:B0-----:R-:W-:Y:S01]  /*21640*/  VIADD R4, R0, 0xf0 ;  /* 0x000000f000047836 */ /* 0x001fe20000000000 */
[----:B------:R-:W-:Y:S01]  /*21650*/  ISETP.LT.AND P1, PT, R9, UR4, !P0 ;  /* 0x0000000409007c0c */ /* 0x000fe2000c721270 */
[----:B------:R-:W-:Y:S01]  /*21660*/  ULDC UR4, c[0x0][0x248] ;  /* 0x0000920000047ab9 */ /* 0x000fe20000000800 */
[----:B------:R-:W-:-:S02]  /*21670*/  LEA.HI.X.SX32 R9, R10, R3, 0x1, P5 ;  /* 0x000000030a097211 */ /* 0x000fc400028f0eff */
[----:B------:R-:W-:Y:S02]  /*21680*/  PRMT R61, R61, 0x7773, RZ ;  /* 0x000077733d3d7816 */ /* 0x000fe400000000ff */
[----:B------:R-:W-:Y:S01]  /*21690*/  ISETP.LT.AND P5, PT, R4, UR5, !P0 ;  /* 0x0000000504007c0c */ /* 0x000fe2000c7a1270 */
[----:B------:R-:W-:Y:S01]  /*216a0*/  VIADD R4, R10, UR4 ;  /* 0x000000040a047c36 */ /* 0x000fe20008000000 */
[----:B------:R-:W-:Y:S01]  /*216b0*/  ULDC UR4, c[0x0][0x248] ;  /* 0x0000920000047ab9 */ /* 0x000fe20000000800 */
[----:B------:R0:W-:Y:S01]  /*216c0*/  @P4 STG.E.U8 desc[UR16][R8.64], R61 ;  /* 0x0000003d08004986 */ /* 0x0001e2000c101110 */
[----:B------:R-:W-:Y:S01]  /*216d0*/  VIADD R14, R0, 0xf1 ;  /* 0x000000f1000e7836 */ /* 0x000fe20000000000 */
[----:B------:R-:W-:Y:S01]  /*216e0*/  PRMT R17, R62, 0x7772, RZ ;  /* 0x000077723e117816 */ /* 0x000fe200000000ff */
[----:B------:R-:W-:Y:S01]  /*216f0*/  ULDC UR5, c[0x0][0x22c] ;  /* 0x00008b0000057ab9 */ /* 0x000fe20000000800 */
[C---:B------:R-:W-:Y:S01]  /*21700*/  IADD3 R10, P4, R4.reuse, R64, RZ ;  /* 0x00000040040a7210 */ /* 0x040fe20007f9e0ff */
[----:B------:R-:W-:Y:S01]  /*21710*/  VIADD R15, R4, UR4 ;  /* 0x00000004040f7c36 */ /* 0x000fe20008000000 */
[----:B------:R-:W-:-:S02]  /*21720*/  ULDC UR4, c[0x0][0x22c] ;  /* 0x00008b0000047ab9 */ /* 0x000fc40000000800 */
[----:B-1----:R-:W-:Y:S02]  /*21730*/  LEA.HI.X.SX32 R11, R4, R3, 0x1, P4 ;  /* 0x00000003040b7211 */ /* 0x002fe400020f0eff */
[----:B------:R1:W2:Y:S01]  /*21740*/  LDS.128 R4, [R2] ;  /* 0x0000000002047984 */ /* 0x0002a20000000c00 */
[----:B------:R-:W-:-:S04]  /*21750*/  IADD3 R12, P4, R15, R64, RZ ;  /* 0x000000400f0c7210 */ /* 0x000fc80007f9e0ff */
[C---:B------:R-:W-:Y:S02]  /*21760*/  LEA.HI.X.SX32 R13, R15.reuse, R3, 0x1, P4 ;  /* 0x000000030f0d7211 */ /* 0x040fe400020f0eff */
[----:B------:R-:W-:Y:S01]  /*21770*/  ISETP.LT.AND P4, PT, R14, UR4, !P0 ;  /* 0x000000040e007c0c */ /* 0x000fe2000c781270 */
[----:B------:R-:W-:Y:S02]  /*21780*/  ULDC UR4, c[0x0][0x248] ;  /* 0x0000920000047ab9 */ /* 0x000fe40000000800 */
[----:B------:R-:W-:Y:S01]  /*21790*/  VIADD R15, R15, UR4 ;  /* 0x000000040f0f7c36 */ /* 0x000fe20008000000 */
[----:B------:R-:W-:Y:S01]  /*217a0*/  PRMT R19, R62, 0x7773, RZ ;  /* 0x000077733e137816 */ /* 0x000fe200000000ff */
[----:B0-----:R-:W-:Y:S01]  /*217b0*/  VIADD R9, R0, 0xf2 ;  /* 0x000000f200097836 */ /* 0x001fe20000000000 */
[----:B------:R0:W-:Y:S01]  /*217c0*/  @P6 STG.E.U8 desc[UR16][R10.64], R17 ;  /* 0x000000110a006986 */ /* 0x0001e2000c101110 */
[----:B------:R-:W-:Y:S01]  /*217d0*/  ULDC UR4, c[0x0][0x248] ;  /* 0x0000920000047ab9 */ /* 0x000fe20000000800 */
[----:B------:R-:W-:-:S02]  /*217e0*/  IADD3 R8, P6, R15, R64, RZ ;  /* 0x000000400f087210 */ /* 0x000fc40007fde0ff */
[----:B------:R3:W-:Y:S01]  /*217f0*/  @P3 STG.E.U8 desc[UR16][R12.64], R19 ;  /* 0x000000130c003986 */ /* 0x0007e2000c101110 */
[----:B------:R-:W-:Y:S01]  /*21800*/  ISETP.LT.AND P3, PT, R9, UR5, !P0 ;  /* 0x0000000509007c0c */ /* 0x000fe2000c761270 */
[C---:B-1----:R-:W-:Y:S01]  /*21810*/  VIADD R2, R15.reuse, UR4 ;  /* 0x000000040f027c36 */ /* 0x042fe20008000000 */
[----:B------:R-:W-:Y:S01]  /*21820*/  LEA.HI.X.SX32 R9, R15, R3, 0x1, P6 ;  /* 0x000000030f097211 */ /* 0x000fe200030f0eff */
[----:B------:R-:W-:Y:S01]  /*21830*/  ULDC UR4, c[0x0][0x22c] ;  /* 0x00008b0000047ab9 */ /* 0x000fe20000000800 */
[----:B------:R-:W-:Y:S01]  /*21840*/  ULDC UR5, c[0x0][0x22c] ;  /* 0x00008b0000057ab9 */ /* 0x000fe20000000800 */
[C---:B0-----:R-:W-:Y:S02]  /*21850*/  PRMT R17, R63.reuse, 0x7773, RZ ;  /* 0x000077733f117816 */ /* 0x041fe400000000ff */
[----:B------:R-:W-:Y:S01]  /*21860*/  PRMT R63, R63, 0x7772, RZ ;  /* 0x000077723f3f7816 */ /* 0x000fe200000000ff */
[----:B---3--:R-:W-:-:S04]  /*21870*/  VIADD R12, R0, 0xf3 ;  /* 0x000000f3000c7836 */ /* 0x008fc80000000000 */
[----:B------:R0:W-:Y:S01]  /*21880*/  @P2 STG.E.U8 desc[UR16][R8.64], R63 ;  /* 0x0000003f08002986 */ /* 0x0001e2000c101110 */
[----:B------:R-:W-:Y:S01]  /*21890*/  ISETP.LT.AND P2, PT, R12, UR4, !P0 ;  /* 0x000000040c007c0c */ /* 0x000fe2000c741270 */
[----:B------:R-:W-:Y:S01]  /*218a0*/  ULDC UR4, c[0x0][0x248] ;  /* 0x0000920000047ab9 */ /* 0x000fe20000000800 */
[CC--:B------:R-:W-:Y:S01]  /*218b0*/  IADD3 R10, P6, R2.reuse, R64.reuse, RZ ;  /* 0x00000040020a7210 */ /* 0x0c0fe20007fde0ff */
[C---:B------:R-:W-:Y:S01]  /*218c0*/  VIADD R13, R2.reuse, UR4 ;  /* 0x00000004020d7c36 */ /* 0x040fe20008000000 */
[----:B------:R-:W-:Y:S02]  /*218d0*/  ULDC UR4, c[0x0][0x248] ;  /* 0x0000920000047ab9 */ /* 0x000fe40000000800 */
[-C--:B------:R-:W-:Y:S01]  /*218e0*/  LEA.HI.X.SX32 R11, R2, R3.reuse, 0x1, P6 ;  /* 0x00000003020b7211 */ /* 0x080fe200030f0eff */
[----:B------:R-:W-:Y:S01]  /*218f0*/  VIADD R2, R0, 0xf4 ;  /* 0x000000f400027836 */ /* 0x000fe20000000000 */
[CC--:B------:R-:W-:Y:S01]  /*21900*/  IADD3 R12, P6, R13.reuse, R64.reuse, RZ ;  /* 0x000000400d0c7210 */ /* 0x0c0fe20007fde0ff */
[C---:B------:R-:W-:Y:S01]  /*21910*/  VIADD R14, R13.reuse, UR4 ;  /* 0x000000040d0e7c36 */ /* 0x040fe20008000000 */
[----:B--2---:R-:W-:Y:S01]  /*21920*/  PRMT R19, R4, 0x7770, RZ ;  /* 0x0000777004137816 */ /* 0x004fe200000000ff */
[----:B------:R1:W-:Y:S01]  /*21930*/  @P1 STG.E.U8 desc[UR16][R10.64], R17 ;  /* 0x000000110a001986 */ /* 0x0003e2000c101110 */
[----:B------:R-:W-:Y:S01]  /*21940*/  ISETP.LT.AND P1, PT, R2, UR5, !P0 ;  /* 0x0000000502007c0c */ /* 0x000fe2000c721270 */
[----:B------:R-:W-:Y:S01]  /*21950*/  VIADD R2, R0, 0xf5 ;  /* 0x000000f500027836 */ /* 0x000fe20000000000 */
[----:B------:R-:W-:Y:S01]  /*21960*/  LEA.HI.X.SX32 R13, R13, R3, 0x1, P6 ;  /* 0x000000030d0d7211 */ /* 0x000fe200030f0eff */
[----:B------:R-:W-:Y:S01]  /*21970*/  ULDC UR4, c[0x0][0x22c] ;  /* 0x00008b0000047ab9 */ /* 0x000fe20000000800 */
[----:B0-----:R-:W-:Y:S01]  /*21980*/  IADD3 R8, P6, R14, R64, RZ ;  /* 0x000000400e087210 */ /* 0x001fe20007fde0ff */
[----:B------:R-:W-:-:S02]  /*21990*/  ULDC UR5, c[0x0][0x22c] ;  /* 0x00008b0000057ab9 */ /* 0x000fc40000000800 */
[----:B------:R0:W-:Y:S01]  /*219a0*/  @P5 STG.E.U8 desc[UR16][R12.64], R19 ;  /* 0x000000130c005986 */ /* 0x0001e2000c101110 */
[----:B------:R-:W-:Y:S01]  /*219b0*/  ISETP.LT.AND P5, PT, R2, UR4, !P0 ;  /* 0x0000000402007c0c */ /* 0x000fe2000c7a1270 */
[----:B------:R-:W-:Y:S01]  /*219c0*/  ULDC UR4, c[0x0][0x248] ;  /* 0x0000920000047ab9 */ /* 0x000fe20000000800 */
[CC--:B------:R-:W-:Y:S01]  /*219d0*/  LEA.HI.X.SX32 R9, R14.reuse, R3.reuse, 0x1, P6 ;  /* 0x000000030e097211 */ /* 0x0c0fe200030f0eff */
[----:B------:R-:W-:Y:S01]  /*219e0*/  VIADD R14, R14, UR4 ;  /* 0x000000040e0e7c36 */ /* 0x000fe20008000000 */
[----:B-1----:R-:W-:Y:S01]  /*219f0*/  PRMT R17, R4, 0x7771, RZ ;  /* 0x0000777104117816 */ /* 0x002fe200000000ff */
[----:B------:R-:W-:Y:S01]  /*21a00*/  VIADD R2, R0, 0xf6 ;  /* 0x000000f600027836 */ /* 0x000fe20000000000 */
[----:B------:R-:W-:Y:S02]  /*21a10*/  ULDC UR4, c[0x0][0x248] ;  /* 0x0000920000047ab9 */ /* 0x000fe40000000800 */
[CC--:B------:R-:W-:Y:S01]  /*21a20*/  IADD3 R10, P6, R14.reuse, R64.reuse, RZ ;  /* 0x000000400e0a7210 */ /* 0x0c0fe20007fde0ff */
[----:B------:R1:W-:Y:S01]  /*21a30*/  @P4 STG.E.U8 desc[UR16][R8.64], R17 ;  /* 0x0000001108004986 */ /* 0x0003e2000c101110 */
[----:B------:R-:W-:Y:S01]  /*21a40*/  VIADD R15, R14, UR4 ;  /* 0x000000040e0f7c36 */ /* 0x000fe20008000000 */
[----:B------:R-:W-:Y:S01]  /*21a50*/  ISETP.LT.AND P4, PT, R2, UR5, !P0 ;  /* 0x0000000502007c0c */ /* 0x000fe2000c781270 */
[----:B------:R-:W-:Y:S01]  /*21a60*/  VIADD R2, R0, 0xf7 ;  /* 0x000000f700027836 */ /* 0x000fe20000000000 */
[----:B------:R-:W-:Y:S01]  /*21a70*/  LEA.HI.X.SX32 R11, R14, R3, 0x1, P6 ;  /* 0x000000030e0b7211 */ /* 0x000fe200030f0eff */
[----:B------:R-:W-:Y:S01]  /*21a80*/  ULDC UR4, c[0x0][0x22c] ;  /* 0x00008b0000047ab9 */ /* 0x000fe20000000800 */
[----:B0-----:R-:W-:Y:S01]  /*21a90*/  PRMT R19, R5, 0x7770, RZ ;  /* 0x0000777005137816 */ /* 0x001fe200000000ff */
[----:B------:R-:W-:Y:S01]  /*21aa0*/  ULDC UR5, c[0x0][0x22c] ;  /* 0x00008b0000057ab9 */ /* 0x000fe20000000800 */
[----:B------:R-:W-:-:S03]  /*21ab0*/  IADD3 R12, P6, R15, R64, RZ ;  /* 0x000000400f0c7210 */ /* 0x000fc60007fde0ff */
        /* <DEDUP_REMOVED lines=10> */
[C---:B------:R-:W-:Y:S01]  /*21b60*/  VIADD R14, R15.reuse, UR4 ;  /* 0x000000040f0e7c36 */ /* 0x040fe20008000000 */
        /* <DEDUP_REMOVED lines=40> */
[----:B0-----:R-:W-:Y:S01]  /*21df0*/  IADD3 R12, P6, R14, R64, RZ ;  /* 0x000000400e0c7210 */ /* 0x001fe20007fde0ff */
[----:B------:R-:W-:Y:S01]  /*21e00*/  ULDC UR5, c[0x0][0x248] ;  /* 0x0000920000057ab9 */ /* 0x000fe20000000800 */
[----:B-1----:R-:W-:-:S02]  /*21e10*/  PRMT R9, R4, 0x7772, RZ ;  /* 0x0000777204097816 */ /* 0x002fc400000000ff */
[----:B------:R-:W-:-:S03]  /*21e20*/  LEA.HI.X.SX32 R13, R14, R3, 0x1, P6 ;  /* 0x000000030e0d7211 */ /* 0x000fc600030f0eff */
[----:B------:R0:W-:Y:S01]  /*21e30*/  @P2 STG.E.U8 desc[UR16][R10.64], R9 ;  /* 0x000000090a002986 */ /* 0x0001e2000c101110 */
[----:B------:R-:W-:Y:S01]  /*21e40*/  ISETP.LT.AND P2, PT, R2, UR4, !P0 ;  /* 0x0000000402007c0c */ /* 0x000fe2000c741270 */
[----:B------:R-:W-:Y:S02]  /*21e50*/  ULDC UR4, c[0x0][0x248] ;  /* 0x0000920000047ab9 */ /* 0x000fe40000000800 */
[----:B------:R-:W-:Y:S01]  /*21e60*/  VIADD R14, R14, UR4 ;  /* 0x000000040e0e7c36 */ /* 0x000fe20008000000 */
[----:B------:R-:W-:Y:S01]  /*21e70*/  ULDC UR4, c[0x0][0x248] ;  /* 0x0000920000047ab9 */ /* 0x000fe20000000800 */
[----:B------:R-:W-:Y:S02]  /*21e80*/  PRMT R15, R4, 0x7773, RZ ;  /* 0x00007773040f7816 */ /* 0x000fe400000000ff */
[----:B------:R-:W-:Y:S01]  /*21e90*/  VIADD R2, R14, UR4 ;  /* 0x000000040e027c36 */ /* 0x000fe20008000000 */
[----:B------:R-:W-:-:S03]  /*21ea0*/  ULDC UR4, c[0x0][0x248] ;  /* 0x0000920000047ab9 */ /* 0x000fc60000000800 */
[----:B------:R-:W-:Y:S01]  /*21eb0*/  VIADD R4, R2, UR5 ;  /* 0x0000000502047c36 */ /* 0x000fe20008000000 */
[----:B------:R1:W-:Y:S01]  /*21ec0*/  @P1 STG.E.U8 desc[UR16][R12.64], R15 ;  /* 0x0000000f0c001986 */ /* 0x0003e2000c101110 */
[----:B------:R-:W-:Y:S01]  /*21ed0*/  IADD3 R8, P1, R14, R64, RZ ;  /* 0x000000400e087210 */ /* 0x000fe20007f3e0ff */
[----:B------:R-:W-:-:S03]  /*21ee0*/  ULDC UR5, c[0x0][0x248] ;  /* 0x0000920000057ab9 */ /* 0x000fc60000000800 */
[----:B0-----:R-:W-:Y:S02]  /*21ef0*/  LEA.HI.X.SX32 R9, R14, R3, 0x1, P1 ;  /* 0x000000030e097211 */ /* 0x001fe400008f0eff */
[-C--:B------:R-:W-:Y:S01]  /*21f00*/  IADD3 R10, P1, R2, R64.reuse, RZ ;  /* 0x00000040020a7210 */ /* 0x080fe20007f3e0ff */
[C---:B-1----:R-:W-:Y:S01]  /*21f10*/  VIADD R15, R4.reuse, UR6 ;  /* 0x00000006040f7c36 */ /* 0x042fe20008000000 */
[----:B------:R-:W-:-:S03]  /*21f20*/  IADD3 R12, P6, R4, R64, RZ ;  /* 0x00000040040c7210 */ /* 0x000fc60007fde0ff */
[----:B------:R-:W-:Y:S01]  /*21f30*/  VIADD R17, R15, UR4 ;  /* 0x000000040f117c36 */ /* 0x000fe20008000000 */
[-C--:B------:R-:W-:Y:S01]  /*21f40*/  LEA.HI.X.SX32 R11, R2, R3.reuse, 0x1, P1 ;  /* 0x00000003020b7211 */ /* 0x080fe200008f0eff */
[----:B------:R-:W-:Y:S01]  /*21f50*/  VIADD R18, R0, 0xfe ;  /* 0x000000fe00127836 */ /* 0x000fe20000000000 */
[-C--:B------:R-:W-:Y:S01]  /*21f60*/  LEA.HI.X.SX32 R13, R4, R3.reuse, 0x1, P6 ;  /* 0x00000003040d7211 */ /* 0x080fe200030f0eff */
[----:B------:R-:W-:Y:S01]  /*21f70*/  VIADD R0, R0, 0xff ;  /* 0x000000ff00007836 */ /* 0x000fe20000000000 */
[CC--:B------:R-:W-:Y:S01]  /*21f80*/  IADD3 R16, P1, R17.reuse, R64.reuse, RZ ;  /* 0x0000004011107210 */ /* 0x0c0fe20007f3e0ff */
[----:B------:R-:W-:Y:S01]  /*21f90*/  VIADD R2, R17, UR5 ;  /* 0x0000000511027c36 */ /* 0x000fe20008000000 */
[----:B------:R-:W-:Y:S01]  /*21fa0*/  IADD3 R14, P6, R15, R64, RZ ;  /* 0x000000400f0e7210 */ /* 0x000fe20007fde0ff */
[----:B------:R-:W-:Y:S01]  /*21fb0*/  ULDC UR4, c[0x0][0x22c] ;  /* 0x00008b0000047ab9 */ /* 0x000fe20000000800 */
[----:B------:R-:W-:Y:S02]  /*21fc0*/  LEA.HI.X.SX32 R17, R17, R3, 0x1, P1 ;  /* 0x0000000311117211 */ /* 0x000fe400008f0eff */
[----:B------:R-:W-:-:S02]  /*21fd0*/  ISETP.LT.AND P1, PT, R18, UR7, !P0 ;  /* 0x0000000712007c0c */ /* 0x000fc4000c721270 */
[-C--:B------:R-:W-:Y:S02]  /*21fe0*/  LEA.HI.X.SX32 R15, R15, R3.reuse, 0x1, P6 ;  /* 0x000000030f0f7211 */ /* 0x080fe400030f0eff */
[----:B------:R-:W-:Y:S02]  /*21ff0*/  ISETP.LT.AND P0, PT, R0, UR4, !P0 ;  /* 0x0000000400007c0c */ /* 0x000fe4000c701270 */
[C---:B------:R-:W-:Y:S02]  /*22000*/  IADD3 R64, P6, R2.reuse, R64, RZ ;  /* 0x0000004002407210 */ /* 0x040fe40007fde0ff */
[C---:B------:R-:W-:Y:S02]  /*22010*/  PRMT R23, R5.reuse, 0x7772, RZ ;  /* 0x0000777205177816 */ /* 0x040fe400000000ff */
[----:B------:R-:W-:Y:S02]  /*22020*/  PRMT R21, R5, 0x7773, RZ ;  /* 0x0000777305157816 */ /* 0x000fe400000000ff */
[----:B------:R-:W-:-:S02]  /*22030*/  LEA.HI.X.SX32 R65, R2, R3, 0x1, P6 ;  /* 0x0000000302417211 */ /* 0x000fc400030f0eff */
[C---:B------:R-:W-:Y:S02]  /*22040*/  PRMT R19, R6.reuse, 0x7772, RZ ;  /* 0x0000777206137816 */ /* 0x040fe400000000ff */
[----:B------:R-:W-:Y:S02]  /*22050*/  PRMT R5, R6, 0x7773, RZ ;  /* 0x0000777306057816 */ /* 0x000fe400000000ff */
[C---:B------:R-:W-:Y:S01]  /*22060*/  PRMT R3, R7.reuse, 0x7773, RZ ;  /* 0x0000777307037816 */ /* 0x040fe200000000ff */
[----:B------:R0:W-:Y:S01]  /*22070*/  @P5 STG.E.U8 desc[UR16][R8.64], R23 ;  /* 0x0000001708005986 */ /* 0x0001e2000c101110 */
[----:B------:R-:W-:-:S03]  /*22080*/  PRMT R7, R7, 0x7772, RZ ;  /* 0x0000777207077816 */ /* 0x000fc600000000ff */
[----:B------:R0:W-:Y:S04]  /*22090*/  @P4 STG.E.U8 desc[UR16][R10.64], R21 ;  /* 0x000000150a004986 */ /* 0x0001e8000c101110 */
[----:B------:R0:W-:Y:S04]  /*220a0*/  @P3 STG.E.U8 desc[UR16][R12.64], R19 ;  /* 0x000000130c003986 */ /* 0x0001e8000c101110 */
[----:B------:R0:W-:Y:S04]  /*220b0*/  @P2 STG.E.U8 desc[UR16][R14.64], R5 ;  /* 0x000000050e002986 */ /* 0x0001e8000c101110 */
[----:B------:R0:W-:Y:S01]  /*220c0*/  @P1 STG.E.U8 desc[UR16][R16.64], R7 ;  /* 0x0000000710001986 */ /* 0x0001e2000c101110 */
[----:B------:R-:W-:Y:S05]  /*220d0*/  @!P0 EXIT ;  /* 0x000000000000894d */ /* 0x000fea0003800000 */
[----:B------:R-:W-:Y:S01]  /*220e0*/  STG.E.U8 desc[UR16][R64.64], R3 ;  /* 0x0000000340007986 */ /* 0x000fe2000c101110 */
[----:B------:R-:W-:Y:S05]  /*220f0*/  EXIT ;  /* 0x000000000000794d */ /* 0x000fea0003800000 */
.L_x_3:
[----:B------:R-:W-:-:S00]  /*22100*/  BRA `(.L_x_3) ;  /* 0xfffffffc00fc7947 */ /* 0x000fc0000383ffff */
[----:B------:R-:W-:-:S00]  /*22110*/  NOP ;  /* 0x0000000000007918 */ /* 0x000fc00000000000 */
        /* <DEDUP_REMOVED lines=14> */
.L_x_4:


//--------------------- .nv.shared.matmul_kernel  --------------------------
	.section	.nv.shared.matmul_kernel,"aw",@nobits
	.sectionflags	@""
	.align	16
	.zero		1024


//--------------------- .nv.shared.reserved.0     --------------------------
	.section	.nv.shared.reserved.0,"aw",@nobits
	.weak		__nv_reservedSMEM_offset_0_alias
	.size		__nv_reservedSMEM_offset_0_alias, 0, 0
	.other		__nv_reservedSMEM_offset_0_alias,@"STO_CUDA_RESERVED_SHARED STV_DEFAULT"
__nv_reservedSMEM_offset_0_alias:
	.zero		0


//--------------------- .nv.constant0.matmul_kernel --------------------------
	.section	.nv.constant0.matmul_kernel,"a",@progbits
	.sectionflags	@""
	.align	4
.nv.constant0.matmul_kernel:
	.zero		608


//--------------------- SYMBOLS --------------------------

	.type		.nv.reservedSmem.offset0,@object
	.size		.nv.reservedSmem.offset0,0x4
